	.target	sm_90a

	.elftype	@"ET_EXEC"


//--------------------- .note.nv.tkinfo           --------------------------
	.section	.note.nv.tkinfo,"",@"SHT_NOTE"
	.sectionflags	@"SHF_NOTE_NV_TKINFO"
	.tkinfo
        /*0018*/ 	.word	0x00000002
        /*0030*/ 	.string	""
        /*0030*/ 	.string	"ptxas"
        /*0030*/ 	.string	"Cuda compilation tools, release 13.0, V13.0.88"
        /*0030*/ 	.string	"Build cuda_13.0.r13.0/compiler.36424714_0"
        /*0030*/ 	.string	"-arch sm_90a -m 64 "



//--------------------- .note.nv.cuinfo           --------------------------
	.section	.note.nv.cuinfo,"",@"SHT_NOTE"
	.sectionflags	@"SHF_NOTE_NV_CUINFO"
        /*0018*/ 	.short	0x0002
        /*001a*/ 	.short	0x005a
        /*001c*/ 	.short	0x0082
	.zero		2


//--------------------- .nv.info                  --------------------------
	.section	.nv.info,"",@"SHT_CUDA_INFO"
	.align	4


	//----- nvinfo : EIATTR_REGCOUNT
	.align		4
        /*0000*/ 	.byte	0x04, 0x2f
        /*0002*/ 	.short	(.L_12 - .L_11)
	.align		4
.L_11:
        /*0004*/ 	.word	index@(_ZN7cutlass13device_kernelINS_4gemm6kernel13GemmUniversalIN4cute5tupleIJiiiiEEENS1_10collective13CollectiveMmaINS1_37MainloopSm90TmaGmmaWarpSpecializedFP8ILi6ENS5_IJNS4_1CILi1EEESB_SB_EEENS1_35KernelTmaWarpSpecializedCooperativeEEENS5_IJNSA_ILi512EEENSA_ILi80EEENSA_ILi64EEEEEENS_12float_e4m3_tENS5_IJlSB_lEEESJ_SK_NS4_8TiledMMAINS4_8MMA_AtomIJNS4_4SM904GMMA30MMA_64x16x32_F32E4M3E4M3_SS_TNILNSO_7ScaleInE1ELSQ_1EEEEEENS4_6LayoutINS5_IJNSA_ILi2EEESB_SB_EEENS5_IJSB_NSA_ILi0EEESW_EEEEENS5_IJNS4_10UnderscoreESZ_SZ_EEEEENS4_13SM90_TMA_LOADENS4_14ComposedLayoutINS4_7SwizzleILi2ELi4ELi3EEENS4_18smem_ptr_flag_bitsILi8EEENST_INS5_IJNSA_ILi8EEESH_EEENS5_IJSH_SB_EEEEEEEvNS4_8identityES12_S1C_vS1D_EENS_8epilogue10collective6detail29Sm90TmaWarpSpecializedAdapterINS1G_15DefaultEpilogueISJ_SK_SK_NS1F_6thread17LinearCombinationISJ_Li1EffLNS1K_9ScaleType4KindE0ELNS_15FloatRoundStyleE2ESJ_EENS1_15EpilogueDefaultEEEEEvvEEEEvNT_6ParamsE)
        /*0008*/ 	.word	0x000000a8


	//----- nvinfo : EIATTR_FRAME_SIZE
	.align		4
.L_12:
        /*000c*/ 	.byte	0x04, 0x11
        /*000e*/ 	.short	(.L_14 - .L_13)
	.align		4
.L_13:
        /*0010*/ 	.word	index@(_ZN7cutlass13device_kernelINS_4gemm6kernel13GemmUniversalIN4cute5tupleIJiiiiEEENS1_10collective13CollectiveMmaINS1_37MainloopSm90TmaGmmaWarpSpecializedFP8ILi6ENS5_IJNS4_1CILi1EEESB_SB_EEENS1_35KernelTmaWarpSpecializedCooperativeEEENS5_IJNSA_ILi512EEENSA_ILi80EEENSA_ILi64EEEEEENS_12float_e4m3_tENS5_IJlSB_lEEESJ_SK_NS4_8TiledMMAINS4_8MMA_AtomIJNS4_4SM904GMMA30MMA_64x16x32_F32E4M3E4M3_SS_TNILNSO_7ScaleInE1ELSQ_1EEEEEENS4_6LayoutINS5_IJNSA_ILi2EEESB_SB_EEENS5_IJSB_NSA_ILi0EEESW_EEEEENS5_IJNS4_10UnderscoreESZ_SZ_EEEEENS4_13SM90_TMA_LOADENS4_14ComposedLayoutINS4_7SwizzleILi2ELi4ELi3EEENS4_18smem_ptr_flag_bitsILi8EEENST_INS5_IJNSA_ILi8EEESH_EEENS5_IJSH_SB_EEEEEEEvNS4_8identityES12_S1C_vS1D_EENS_8epilogue10collective6detail29Sm90TmaWarpSpecializedAdapterINS1G_15DefaultEpilogueISJ_SK_SK_NS1F_6thread17LinearCombinationISJ_Li1EffLNS1K_9ScaleType4KindE0ELNS_15FloatRoundStyleE2ESJ_EENS1_15EpilogueDefaultEEEEEvvEEEEvNT_6ParamsE)
        /*0014*/ 	.word	0x00000208


	//----- nvinfo : EIATTR_MIN_STACK_SIZE
	.align		4
.L_14:
        /*0018*/ 	.byte	0x04, 0x12
        /*001a*/ 	.short	(.L_16 - .L_15)
	.align		4
.L_15:
        /*001c*/ 	.word	index@(_ZN7cutlass13device_kernelINS_4gemm6kernel13GemmUniversalIN4cute5tupleIJiiiiEEENS1_10collective13CollectiveMmaINS1_37MainloopSm90TmaGmmaWarpSpecializedFP8ILi6ENS5_IJNS4_1CILi1EEESB_SB_EEENS1_35KernelTmaWarpSpecializedCooperativeEEENS5_IJNSA_ILi512EEENSA_ILi80EEENSA_ILi64EEEEEENS_12float_e4m3_tENS5_IJlSB_lEEESJ_SK_NS4_8TiledMMAINS4_8MMA_AtomIJNS4_4SM904GMMA30MMA_64x16x32_F32E4M3E4M3_SS_TNILNSO_7ScaleInE1ELSQ_1EEEEEENS4_6LayoutINS5_IJNSA_ILi2EEESB_SB_EEENS5_IJSB_NSA_ILi0EEESW_EEEEENS5_IJNS4_10UnderscoreESZ_SZ_EEEEENS4_13SM90_TMA_LOADENS4_14ComposedLayoutINS4_7SwizzleILi2ELi4ELi3EEENS4_18smem_ptr_flag_bitsILi8EEENST_INS5_IJNSA_ILi8EEESH_EEENS5_IJSH_SB_EEEEEEEvNS4_8identityES12_S1C_vS1D_EENS_8epilogue10collective6detail29Sm90TmaWarpSpecializedAdapterINS1G_15DefaultEpilogueISJ_SK_SK_NS1F_6thread17LinearCombinationISJ_Li1EffLNS1K_9ScaleType4KindE0ELNS_15FloatRoundStyleE2ESJ_EENS1_15EpilogueDefaultEEEEEvvEEEEvNT_6ParamsE)
        /*0020*/ 	.word	0x00000208
.L_16:


//--------------------- .nv.compat                --------------------------
	.section	.nv.compat,"",@"SHT_CUDA_COMPAT_INFO"
	.align	4
        /*0000*/ 	.byte	0x02, 0x09, 0x01, 0x00, 0x02, 0x02, 0x04, 0x00, 0x02, 0x05, 0x05, 0x00, 0x03, 0x07, 0x01, 0x01
        /*0010*/ 	.byte	0x02, 0x03, 0x01, 0x00, 0x02, 0x06, 0x01, 0x00, 0x04, 0x0b, 0x08, 0x00, 0x00, 0x00, 0x00, 0x00
        /*0020*/ 	.byte	0x00, 0x00, 0x00, 0x00


//--------------------- .nv.info._ZN7cutlass13device_kernelINS_4gemm6kernel13GemmUniversalIN4cute5tupleIJiiiiEEENS1_10collective13CollectiveMmaINS1_37MainloopSm90TmaGmmaWarpSpecializedFP8ILi6ENS5_IJNS4_1CILi1EEESB_SB_EEENS1_35KernelTmaWarpSpecializedCooperativeEEENS5_IJNSA_ILi512EEENSA_ILi80EEENSA_ILi64EEEEEENS_12float_e4m3_tENS5_IJlSB_lEEESJ_SK_NS4_8TiledMMAINS4_8MMA_AtomIJNS4_4SM904GMMA30MMA_64x16x32_F32E4M3E4M3_SS_TNILNSO_7ScaleInE1ELSQ_1EEEEEENS4_6LayoutINS5_IJNSA_ILi2EEESB_SB_EEENS5_IJSB_NSA_ILi0EEESW_EEEEENS5_IJNS4_10UnderscoreESZ_SZ_EEEEENS4_13SM90_TMA_LOADENS4_14ComposedLayoutINS4_7SwizzleILi2ELi4ELi3EEENS4_18smem_ptr_flag_bitsILi8EEENST_INS5_IJNSA_ILi8EEESH_EEENS5_IJSH_SB_EEEEEEEvNS4_8identityES12_S1C_vS1D_EENS_8epilogue10collective6detail29Sm90TmaWarpSpecializedAdapterINS1G_15DefaultEpilogueISJ_SK_SK_NS1F_6thread17LinearCombinationISJ_Li1EffLNS1K_9ScaleType4KindE0ELNS_15FloatRoundStyleE2ESJ_EENS1_15EpilogueDefaultEEEEEvvEEEEvNT_6ParamsE --------------------------
	.section	.nv.info._ZN7cutlass13device_kernelINS_4gemm6kernel13GemmUniversalIN4cute5tupleIJiiiiEEENS1_10collective13CollectiveMmaINS1_37MainloopSm90TmaGmmaWarpSpecializedFP8ILi6ENS5_IJNS4_1CILi1EEESB_SB_EEENS1_35KernelTmaWarpSpecializedCooperativeEEENS5_IJNSA_ILi512EEENSA_ILi80EEENSA_ILi64EEEEEENS_12float_e4m3_tENS5_IJlSB_lEEESJ_SK_NS4_8TiledMMAINS4_8MMA_AtomIJNS4_4SM904GMMA30MMA_64x16x32_F32E4M3E4M3_SS_TNILNSO_7ScaleInE1ELSQ_1EEEEEENS4_6LayoutINS5_IJNSA_ILi2EEESB_SB_EEENS5_IJSB_NSA_ILi0EEESW_EEEEENS5_IJNS4_10UnderscoreESZ_SZ_EEEEENS4_13SM90_TMA_LOADENS4_14ComposedLayoutINS4_7SwizzleILi2ELi4ELi3EEENS4_18smem_ptr_flag_bitsILi8EEENST_INS5_IJNSA_ILi8EEESH_EEENS5_IJSH_SB_EEEEEEEvNS4_8identityES12_S1C_vS1D_EENS_8epilogue10collective6detail29Sm90TmaWarpSpecializedAdapterINS1G_15DefaultEpilogueISJ_SK_SK_NS1F_6thread17LinearCombinationISJ_Li1EffLNS1K_9ScaleType4KindE0ELNS_15FloatRoundStyleE2ESJ_EENS1_15EpilogueDefaultEEEEEvvEEEEvNT_6ParamsE,"",@"SHT_CUDA_INFO"
	.sectionflags	@""
	.align	4


	//----- nvinfo : EIATTR_CUDA_API_VERSION
	.align		4
        /*0000*/ 	.byte	0x04, 0x37
        /*0002*/ 	.short	(.L_18 - .L_17)
.L_17:
        /*0004*/ 	.word	0x00000082


	//----- nvinfo : EIATTR_KPARAM_INFO
	.align		4
.L_18:
        /*0008*/ 	.byte	0x04, 0x17
        /*000a*/ 	.short	(.L_20 - .L_19)
.L_19:
        /*000c*/ 	.word	0x00000000
        /*0010*/ 	.short	0x0000
        /*0012*/ 	.short	0x0070
        /*0014*/ 	.byte	0x00, 0xf0, 0x01, 0x10


	//----- nvinfo : EIATTR_SPARSE_MMA_MASK
	.align		4
.L_20:
        /*0018*/ 	.byte	0x03, 0x50
        /*001a*/ 	.short	0x0000


	//----- nvinfo : EIATTR_MAXREG_COUNT
	.align		4
        /*001c*/ 	.byte	0x03, 0x1b
        /*001e*/ 	.short	0x00a8


	//----- nvinfo : EIATTR_NUM_BARRIERS
	.align		4
        /*0020*/ 	.byte	0x02, 0x4c
        /*0022*/ 	.byte	0x01
	.zero		1


	//----- nvinfo : EIATTR_ANNOTATIONS
	.align		4
        /*0024*/ 	.byte	0x04, 0x55
        /*0026*/ 	.short	(.L_22 - .L_21)


	//   ....[0]....
.L_21:
        /*0028*/ 	.word	0x00000001
        /*002c*/ 	.byte	0xf0, 0x05, 0x00, 0x00, 0x01, 0x00, 0x00, 0x00, 0x10, 0x06, 0x00, 0x00, 0x01, 0x00, 0x00, 0x00
        /* <DEDUP_REMOVED lines=489> */
        /*1ecc*/ 	.byte	0x80, 0xd8, 0x01, 0x00


	//----- nvinfo : EIATTR_MERCURY_ISA_VERSION
	.align		4
.L_22:
        /*1ed0*/ 	.byte	0x03, 0x5f
        /*1ed2*/ 	.short	0x0101


	//----- nvinfo : EIATTR_INT_WARP_WIDE_INSTR_OFFSETS
	.align		4
        /*1ed4*/ 	.byte	0x04, 0x31
        /*1ed6*/ 	.short	(.L_24 - .L_23)


	//   ....[0]....
.L_23:
        /*1ed8*/ 	.word	0x000004d0


	//   ....[1]....
        /*1edc*/ 	.word	0x000004f0


	//   ....[2]....
        /*1ee0*/ 	.word	0x00000600


	//----- nvinfo : EIATTR_COOP_GROUP_MASK_REGIDS
	.align		4
.L_24:
        /*1ee4*/ 	.byte	0x04, 0x29
        /*1ee6*/ 	.short	(.L_26 - .L_25)


	//   ....[0]....
.L_25:
        /*1ee8*/ 	.word	0xffffffff


	//   ....[1]....
        /*1eec*/ 	.word	0xffffffff


	//   ....[2]....
        /*1ef0*/ 	.word	0xffffffff


	//   ....[3]....
        /*1ef4*/ 	.word	0xffffffff


	//   ....[4]....
        /*1ef8*/ 	.word	0xffffffff


	//----- nvinfo : EIATTR_COOP_GROUP_INSTR_OFFSETS
	.align		4
.L_26:
        /*1efc*/ 	.byte	0x04, 0x28
        /*1efe*/ 	.short	(.L_28 - .L_27)


	//   ....[0]....
.L_27:
        /*1f00*/ 	.word	0x00000070


	//   ....[1]....
        /*1f04*/ 	.word	0x00000080


	//   ....[2]....
        /*1f08*/ 	.word	0x000001a0


	//   ....[3]....
        /*1f0c*/ 	.word	0x00000400


	//   ....[4]....
        /*1f10*/ 	.word	0x00001be0


	//----- nvinfo : EIATTR_REG_RECONFIG
	.align		4
.L_28:
        /*1f14*/ 	.byte	0x01, 0x54
	.zero		2


	//----- nvinfo : EIATTR_MBARRIER_INSTR_OFFSETS
	.align		4
        /*1f18*/ 	.byte	0x04, 0x39
        /*1f1a*/ 	.short	(.L_30 - .L_29)


	//   ....[0]....
.L_29:
        /*1f1c*/ 	.word	0x00000320
        /*1f20*/ 	.word	0x000000ff
        /*1f24*/ 	.word	0x00000000
        /*1f28*/ 	.short	0x0100
        /*1f2a*/ 	.byte	0x0a
	.zero		1


	//   ....[1]....
        /*1f2c*/ 	.word	0x00000330
        /*1f30*/ 	.word	0x000000ff
        /*1f34*/ 	.word	0x00000030
        /*1f38*/ 	.short	0x0100
        /*1f3a*/ 	.byte	0x0a
	.zero		1


	//   ....[2]....
        /*1f3c*/ 	.word	0x00000340
        /*1f40*/ 	.word	0x000000ff
        /*1f44*/ 	.word	0x00000008
        /*1f48*/ 	.short	0x0100
        /*1f4a*/ 	.byte	0x0a
	.zero		1


	//   ....[3]....
        /*1f4c*/ 	.word	0x00000350
        /*1f50*/ 	.word	0x000000ff
        /*1f54*/ 	.word	0x00000038
        /*1f58*/ 	.short	0x0100
        /*1f5a*/ 	.byte	0x0a
	.zero		1


	//   ....[4]....
        /*1f5c*/ 	.word	0x00000360
        /*1f60*/ 	.word	0x000000ff
        /*1f64*/ 	.word	0x00000010
        /*1f68*/ 	.short	0x0100
        /*1f6a*/ 	.byte	0x0a
	.zero		1


	//   ....[5]....
        /*1f6c*/ 	.word	0x00000370
        /*1f70*/ 	.word	0x000000ff
        /*1f74*/ 	.word	0x00000040
        /*1f78*/ 	.short	0x0100
        /*1f7a*/ 	.byte	0x0a
	.zero		1


	//   ....[6]....
        /*1f7c*/ 	.word	0x00000380
        /*1f80*/ 	.word	0x000000ff
        /*1f84*/ 	.word	0x00000018
        /*1f88*/ 	.short	0x0100
        /*1f8a*/ 	.byte	0x0a
	.zero		1


	//   ....[7]....
        /*1f8c*/ 	.word	0x00000390
        /*1f90*/ 	.word	0x000000ff
        /*1f94*/ 	.word	0x00000048
        /*1f98*/ 	.short	0x0100
        /*1f9a*/ 	.byte	0x0a
	.zero		1


	//   ....[8]....
        /*1f9c*/ 	.word	0x000003a0
        /*1fa0*/ 	.word	0x000000ff
        /*1fa4*/ 	.word	0x00000020
        /*1fa8*/ 	.short	0x0100
        /*1faa*/ 	.byte	0x0a
	.zero		1


	//   ....[9]....
        /*1fac*/ 	.word	0x000003b0
        /*1fb0*/ 	.word	0x000000ff
        /*1fb4*/ 	.word	0x00000050
        /*1fb8*/ 	.short	0x0100
        /*1fba*/ 	.byte	0x0a
	.zero		1


	//   ....[10]....
        /*1fbc*/ 	.word	0x000003c0
        /*1fc0*/ 	.word	0x000000ff
        /*1fc4*/ 	.word	0x00000028
        /*1fc8*/ 	.short	0x0100
        /*1fca*/ 	.byte	0x0a
	.zero		1


	//   ....[11]....
        /*1fcc*/ 	.word	0x000003d0
        /*1fd0*/ 	.word	0x000000ff
        /*1fd4*/ 	.word	0x00000058
        /*1fd8*/ 	.short	0x0100
        /*1fda*/ 	.byte	0x0a
	.zero		1


	//   ....[12]....
        /*1fdc*/ 	.word	0x00000630
        /*1fe0*/ 	.word	0x000000ff
        /*1fe4*/ 	.word	0x00000070
        /*1fe8*/ 	.short	0x0100
        /*1fea*/ 	.byte	0x08
	.zero		1


	//   ....[13]....
        /*1fec*/ 	.word	0x00000640
        /*1ff0*/ 	.word	0x000000ff
        /*1ff4*/ 	.word	0x00000078
        /*1ff8*/ 	.short	0x0100
        /*1ffa*/ 	.byte	0x08
	.zero		1


	//   ....[14]....
        /*1ffc*/ 	.word	0x00001fe0
        /*2000*/ 	.word	0x000000ff
        /*2004*/ 	.word	0x00000000
        /*2008*/ 	.short	0x010a
        /*200a*/ 	.byte	0x0c
	.zero		1


	//   ....[15]....
        /*200c*/ 	.word	0x00002040
        /*2010*/ 	.word	0x000000ff
        /*2014*/ 	.word	0x00000000
        /*2018*/ 	.short	0x010a
        /*201a*/ 	.byte	0x0c
	.zero		1


	//   ....[16]....
        /*201c*/ 	.word	0x000043f0
        /*2020*/ 	.word	0x000000ff
        /*2024*/ 	.word	0x00000000
        /*2028*/ 	.short	0x010a
        /*202a*/ 	.byte	0x0e
	.zero		1


	//   ....[17]....
        /*202c*/ 	.word	0x00004430
        /*2030*/ 	.word	0x000000ff
        /*2034*/ 	.word	0x00000000
        /*2038*/ 	.short	0x010a
        /*203a*/ 	.byte	0x0e
	.zero		1


	//   ....[18]....
        /*203c*/ 	.word	0x00006740
        /*2040*/ 	.word	0x000000ff
        /*2044*/ 	.word	0x00000000
        /*2048*/ 	.short	0x0101
        /*204a*/ 	.byte	0x0d
	.zero		1


	//   ....[19]....
        /*204c*/ 	.word	0x00008350
        /*2050*/ 	.word	0x000000ff
        /*2054*/ 	.word	0x00000000
        /*2058*/ 	.short	0x0101
        /*205a*/ 	.byte	0x0e
	.zero		1


	//   ....[20]....
        /*205c*/ 	.word	0x0001c970
        /*2060*/ 	.word	0x0000000e
        /*2064*/ 	.word	0x00000030
        /*2068*/ 	.short	0x010a
        /*206a*/ 	.byte	0x3f
	.zero		1


	//   ....[21]....
        /*206c*/ 	.word	0x0001cd00
        /*2070*/ 	.word	0x00000004
        /*2074*/ 	.word	0x00000078
        /*2078*/ 	.short	0x0101
        /*207a*/ 	.byte	0x3f
	.zero		1


	//   ....[22]....
        /*207c*/ 	.word	0x0001d4b0
        /*2080*/ 	.word	0x00000007
        /*2084*/ 	.word	0x00000000
        /*2088*/ 	.short	0x010a
        /*208a*/ 	.byte	0x3f
	.zero		1


	//   ....[23]....
        /*208c*/ 	.word	0x0001d530
        /*2090*/ 	.word	0x00000009
        /*2094*/ 	.word	0x00000000
        /*2098*/ 	.short	0x010a
        /*209a*/ 	.byte	0x3f
	.zero		1


	//   ....[24]....
        /*209c*/ 	.word	0x0001d5c0
        /*20a0*/ 	.word	0x00000006
        /*20a4*/ 	.word	0x00000000
        /*20a8*/ 	.short	0x010a
        /*20aa*/ 	.byte	0x3f
	.zero		1


	//   ....[25]....
        /*20ac*/ 	.word	0x0001d650
        /*20b0*/ 	.word	0x00000009
        /*20b4*/ 	.word	0x00000000
        /*20b8*/ 	.short	0x010a
        /*20ba*/ 	.byte	0x3f
	.zero		1


	//   ....[26]....
        /*20bc*/ 	.word	0x0001d6e0
        /*20c0*/ 	.word	0x00000006
        /*20c4*/ 	.word	0x00000000
        /*20c8*/ 	.short	0x010a
        /*20ca*/ 	.byte	0x3f
	.zero		1


	//   ....[27]....
        /*20cc*/ 	.word	0x0001d770
        /*20d0*/ 	.word	0x00000003
        /*20d4*/ 	.word	0x00000000
        /*20d8*/ 	.short	0x010a
        /*20da*/ 	.byte	0x3f
	.zero		1


	//   ....[28]....
        /*20dc*/ 	.word	0x0001d7e0
        /*20e0*/ 	.word	0x00000003
        /*20e4*/ 	.word	0x00000000
        /*20e8*/ 	.short	0x010a
        /*20ea*/ 	.byte	0x3f
	.zero		1


	//   ....[29]....
        /*20ec*/ 	.word	0x0001d850
        /*20f0*/ 	.word	0x00000000
        /*20f4*/ 	.word	0x00000000
        /*20f8*/ 	.short	0x010a
        /*20fa*/ 	.byte	0x3f
	.zero		1


	//   ....[30]....
        /*20fc*/ 	.word	0x0001d930
        /*2100*/ 	.word	0x0000000e
        /*2104*/ 	.word	0x00000030
        /*2108*/ 	.short	0x010a
        /*210a*/ 	.byte	0x3f
	.zero		1


	//   ....[31]....
        /*210c*/ 	.word	0x0001da10
        /*2110*/ 	.word	0x00000007
        /*2114*/ 	.word	0x00000000
        /*2118*/ 	.short	0x010a
        /*211a*/ 	.byte	0x3f
	.zero		1


	//   ....[32]....
        /*211c*/ 	.word	0x0001da60
        /*2120*/ 	.word	0x00000009
        /*2124*/ 	.word	0x00000000
        /*2128*/ 	.short	0x010a
        /*212a*/ 	.byte	0x3f
	.zero		1


	//   ....[33]....
        /*212c*/ 	.word	0x0001dab0
        /*2130*/ 	.word	0x00000006
        /*2134*/ 	.word	0x00000000
        /*2138*/ 	.short	0x010a
        /*213a*/ 	.byte	0x3f
	.zero		1


	//   ....[34]....
        /*213c*/ 	.word	0x0001db00
        /*2140*/ 	.word	0x00000009
        /*2144*/ 	.word	0x00000000
        /*2148*/ 	.short	0x010a
        /*214a*/ 	.byte	0x3f
	.zero		1


	//   ....[35]....
        /*214c*/ 	.word	0x0001db50
        /*2150*/ 	.word	0x00000006
        /*2154*/ 	.word	0x00000000
        /*2158*/ 	.short	0x010a
        /*215a*/ 	.byte	0x3f
	.zero		1


	//----- nvinfo : EIATTR_NUM_MBARRIERS
	.align		4
.L_30:
        /*215c*/ 	.byte	0x03, 0x38
        /*215e*/ 	.short	0x000e


	//----- nvinfo : EIATTR_EXIT_INSTR_OFFSETS
	.align		4
        /*2160*/ 	.byte	0x04, 0x1c
        /*2162*/ 	.short	(.L_32 - .L_31)


	//   ....[0]....
.L_31:
        /*2164*/ 	.word	0x000006a0


	//   ....[1]....
        /*2168*/ 	.word	0x00001000


	//   ....[2]....
        /*216c*/ 	.word	0x0001bf70


	//   ....[3]....
        /*2170*/ 	.word	0x0001c600


	//   ....[4]....
        /*2174*/ 	.word	0x0001d7c0


	//----- nvinfo : EIATTR_MAX_THREADS
	.align		4
.L_32:
        /*2178*/ 	.byte	0x04, 0x05
        /*217a*/ 	.short	(.L_34 - .L_33)
.L_33:
        /*217c*/ 	.word	0x00000180
        /*2180*/ 	.word	0x00000001
        /*2184*/ 	.word	0x00000001


	//----- nvinfo : EIATTR_CRS_STACK_SIZE
	.align		4
.L_34:
        /*2188*/ 	.byte	0x04, 0x1e
        /*218a*/ 	.short	(.L_36 - .L_35)
.L_35:
        /*218c*/ 	.word	0x00000000


	//----- nvinfo : EIATTR_CBANK_PARAM_SIZE
	.align		4
.L_36:
        /*2190*/ 	.byte	0x03, 0x19
        /*2192*/ 	.short	0x0470


	//----- nvinfo : EIATTR_PARAM_CBANK
	.align		4
        /*2194*/ 	.byte	0x04, 0x0a
        /*2196*/ 	.short	(.L_38 - .L_37)
	.align		4
.L_37:
        /*2198*/ 	.word	index@(.nv.constant0._ZN7cutlass13device_kernelINS_4gemm6kernel13GemmUniversalIN4cute5tupleIJiiiiEEENS1_10collective13CollectiveMmaINS1_37MainloopSm90TmaGmmaWarpSpecializedFP8ILi6ENS5_IJNS4_1CILi1EEESB_SB_EEENS1_35KernelTmaWarpSpecializedCooperativeEEENS5_IJNSA_ILi512EEENSA_ILi80EEENSA_ILi64EEEEEENS_12float_e4m3_tENS5_IJlSB_lEEESJ_SK_NS4_8TiledMMAINS4_8MMA_AtomIJNS4_4SM904GMMA30MMA_64x16x32_F32E4M3E4M3_SS_TNILNSO_7ScaleInE1ELSQ_1EEEEEENS4_6LayoutINS5_IJNSA_ILi2EEESB_SB_EEENS5_IJSB_NSA_ILi0EEESW_EEEEENS5_IJNS4_10UnderscoreESZ_SZ_EEEEENS4_13SM90_TMA_LOADENS4_14ComposedLayoutINS4_7SwizzleILi2ELi4ELi3EEENS4_18smem_ptr_flag_bitsILi8EEENST_INS5_IJNSA_ILi8EEESH_EEENS5_IJSH_SB_EEEEEEEvNS4_8identityES12_S1C_vS1D_EENS_8epilogue10collective6detail29Sm90TmaWarpSpecializedAdapterINS1G_15DefaultEpilogueISJ_SK_SK_NS1F_6thread17LinearCombinationISJ_Li1EffLNS1K_9ScaleType4KindE0ELNS_15FloatRoundStyleE2ESJ_EENS1_15EpilogueDefaultEEEEEvvEEEEvNT_6ParamsE)
        /*219c*/ 	.short	0x0210
        /*219e*/ 	.short	0x0470


	//----- nvinfo : EIATTR_SW_WAR
	.align		4
.L_38:
        /*21a0*/ 	.byte	0x04, 0x36
        /*21a2*/ 	.short	(.L_40 - .L_39)
.L_39:
        /*21a4*/ 	.word	0x00000008
.L_40:


//--------------------- .nv.callgraph             --------------------------
	.section	.nv.callgraph,"",@"SHT_CUDA_CALLGRAPH"
	.align	4
	.sectionentsize	8
	.align		4
        /*0000*/ 	.word	0x00000000
	.align		4
        /*0004*/ 	.word	0xffffffff
	.align		4
        /*0008*/ 	.word	0x00000000
	.align		4
        /*000c*/ 	.word	0xfffffffe
	.align		4
        /*0010*/ 	.word	0x00000000
	.align		4
        /*0014*/ 	.word	0xfffffffd
	.align		4
        /*0018*/ 	.word	0x00000000
	.align		4
        /*001c*/ 	.word	0xfffffffc


//--------------------- .nv.constant4             --------------------------
	.section	.nv.constant4,"a",@progbits
	.align	8
	.align		8
.nv.constant4:
        /*0000*/ 	.dword	_ZN40_INTERNAL_031226ce_4_k_cu_fb1d35f4_172854cuda3std3__45__cpo5beginE
	.align		8
        /*0008*/ 	.dword	_ZN40_INTERNAL_031226ce_4_k_cu_fb1d35f4_172854cuda3std3__45__cpo3endE
	.align		8
        /*0010*/ 	.dword	_ZN40_INTERNAL_031226ce_4_k_cu_fb1d35f4_172854cuda3std3__45__cpo6cbeginE
	.align		8
        /*0018*/ 	.dword	_ZN40_INTERNAL_031226ce_4_k_cu_fb1d35f4_172854cuda3std3__45__cpo4cendE
	.align		8
        /*0020*/ 	.dword	_ZN40_INTERNAL_031226ce_4_k_cu_fb1d35f4_172854cuda3std3__442_GLOBAL__N__031226ce_4_k_cu_fb1d35f4_172856ignoreE
	.align		8
        /*0028*/ 	.dword	_ZN40_INTERNAL_031226ce_4_k_cu_fb1d35f4_172854cuda3std3__419piecewise_constructE
	.align		8
        /*0030*/ 	.dword	_ZN40_INTERNAL_031226ce_4_k_cu_fb1d35f4_172854cuda3std3__48in_placeE
	.align		8
        /*0038*/ 	.dword	_ZN40_INTERNAL_031226ce_4_k_cu_fb1d35f4_172854cuda3std6ranges3__45__cpo4swapE
	.align		8
        /*0040*/ 	.dword	_ZN40_INTERNAL_031226ce_4_k_cu_fb1d35f4_172854cuda3std6ranges3__45__cpo9iter_moveE
	.align		8
        /*0048*/ 	.dword	_ZN40_INTERNAL_031226ce_4_k_cu_fb1d35f4_172854cute7productE
	.align		8
        /*0050*/ 	.dword	_ZN40_INTERNAL_031226ce_4_k_cu_fb1d35f4_172854cute1_E


//--------------------- .text._ZN7cutlass13device_kernelINS_4gemm6kernel13GemmUniversalIN4cute5tupleIJiiiiEEENS1_10collective13CollectiveMmaINS1_37MainloopSm90TmaGmmaWarpSpecializedFP8ILi6ENS5_IJNS4_1CILi1EEESB_SB_EEENS1_35KernelTmaWarpSpecializedCooperativeEEENS5_IJNSA_ILi512EEENSA_ILi80EEENSA_ILi64EEEEEENS_12float_e4m3_tENS5_IJlSB_lEEESJ_SK_NS4_8TiledMMAINS4_8MMA_AtomIJNS4_4SM904GMMA30MMA_64x16x32_F32E4M3E4M3_SS_TNILNSO_7ScaleInE1ELSQ_1EEEEEENS4_6LayoutINS5_IJNSA_ILi2EEESB_SB_EEENS5_IJSB_NSA_ILi0EEESW_EEEEENS5_IJNS4_10UnderscoreESZ_SZ_EEEEENS4_13SM90_TMA_LOADENS4_14ComposedLayoutINS4_7SwizzleILi2ELi4ELi3EEENS4_18smem_ptr_flag_bitsILi8EEENST_INS5_IJNSA_ILi8EEESH_EEENS5_IJSH_SB_EEEEEEEvNS4_8identityES12_S1C_vS1D_EENS_8epilogue10collective6detail29Sm90TmaWarpSpecializedAdapterINS1G_15DefaultEpilogueISJ_SK_SK_NS1F_6thread17LinearCombinationISJ_Li1EffLNS1K_9ScaleType4KindE0ELNS_15FloatRoundStyleE2ESJ_EENS1_15EpilogueDefaultEEEEEvvEEEEvNT_6ParamsE --------------------------
	.section	.text._ZN7cutlass13device_kernelINS_4gemm6kernel13GemmUniversalIN4cute5tupleIJiiiiEEENS1_10collective13CollectiveMmaINS1_37MainloopSm90TmaGmmaWarpSpecializedFP8ILi6ENS5_IJNS4_1CILi1EEESB_SB_EEENS1_35KernelTmaWarpSpecializedCooperativeEEENS5_IJNSA_ILi512EEENSA_ILi80EEENSA_ILi64EEEEEENS_12float_e4m3_tENS5_IJlSB_lEEESJ_SK_NS4_8TiledMMAINS4_8MMA_AtomIJNS4_4SM904GMMA30MMA_64x16x32_F32E4M3E4M3_SS_TNILNSO_7ScaleInE1ELSQ_1EEEEEENS4_6LayoutINS5_IJNSA_ILi2EEESB_SB_EEENS5_IJSB_NSA_ILi0EEESW_EEEEENS5_IJNS4_10UnderscoreESZ_SZ_EEEEENS4_13SM90_TMA_LOADENS4_14ComposedLayoutINS4_7SwizzleILi2ELi4ELi3EEENS4_18smem_ptr_flag_bitsILi8EEENST_INS5_IJNSA_ILi8EEESH_EEENS5_IJSH_SB_EEEEEEEvNS4_8identityES12_S1C_vS1D_EENS_8epilogue10collective6detail29Sm90TmaWarpSpecializedAdapterINS1G_15DefaultEpilogueISJ_SK_SK_NS1F_6thread17LinearCombinationISJ_Li1EffLNS1K_9ScaleType4KindE0ELNS_15FloatRoundStyleE2ESJ_EENS1_15EpilogueDefaultEEEEEvvEEEEvNT_6ParamsE,"ax",@progbits
	.align	128
.text._ZN7cutlass13device_kernelINS_4gemm6kernel13GemmUniversalIN4cute5tupleIJiiiiEEENS1_10collective13CollectiveMmaINS1_37MainloopSm90TmaGmmaWarpSpecializedFP8ILi6ENS5_IJNS4_1CILi1EEESB_SB_EEENS1_35KernelTmaWarpSpecializedCooperativeEEENS5_IJNSA_ILi512EEENSA_ILi80EEENSA_ILi64EEEEEENS_12float_e4m3_tENS5_IJlSB_lEEESJ_SK_NS4_8TiledMMAINS4_8MMA_AtomIJNS4_4SM904GMMA30MMA_64x16x32_F32E4M3E4M3_SS_TNILNSO_7ScaleInE1ELSQ_1EEEEEENS4_6LayoutINS5_IJNSA_ILi2EEESB_SB_EEENS5_IJSB_NSA_ILi0EEESW_EEEEENS5_IJNS4_10UnderscoreESZ_SZ_EEEEENS4_13SM90_TMA_LOADENS4_14ComposedLayoutINS4_7SwizzleILi2ELi4ELi3EEENS4_18smem_ptr_flag_bitsILi8EEENST_INS5_IJNSA_ILi8EEESH_EEENS5_IJSH_SB_EEEEEEEvNS4_8identityES12_S1C_vS1D_EENS_8epilogue10collective6detail29Sm90TmaWarpSpecializedAdapterINS1G_15DefaultEpilogueISJ_SK_SK_NS1F_6thread17LinearCombinationISJ_Li1EffLNS1K_9ScaleType4KindE0ELNS_15FloatRoundStyleE2ESJ_EENS1_15EpilogueDefaultEEEEEvvEEEEvNT_6ParamsE:
        .type           _ZN7cutlass13device_kernelINS_4gemm6kernel13GemmUniversalIN4cute5tupleIJiiiiEEENS1_10collective13CollectiveMmaINS1_37MainloopSm90TmaGmmaWarpSpecializedFP8ILi6ENS5_IJNS4_1CILi1EEESB_SB_EEENS1_35KernelTmaWarpSpecializedCooperativeEEENS5_IJNSA_ILi512EEENSA_ILi80EEENSA_ILi64EEEEEENS_12float_e4m3_tENS5_IJlSB_lEEESJ_SK_NS4_8TiledMMAINS4_8MMA_AtomIJNS4_4SM904GMMA30MMA_64x16x32_F32E4M3E4M3_SS_TNILNSO_7ScaleInE1ELSQ_1EEEEEENS4_6LayoutINS5_IJNSA_ILi2EEESB_SB_EEENS5_IJSB_NSA_ILi0EEESW_EEEEENS5_IJNS4_10UnderscoreESZ_SZ_EEEEENS4_13SM90_TMA_LOADENS4_14ComposedLayoutINS4_7SwizzleILi2ELi4ELi3EEENS4_18smem_ptr_flag_bitsILi8EEENST_INS5_IJNSA_ILi8EEESH_EEENS5_IJSH_SB_EEEEEEEvNS4_8identityES12_S1C_vS1D_EENS_8epilogue10collective6detail29Sm90TmaWarpSpecializedAdapterINS1G_15DefaultEpilogueISJ_SK_SK_NS1F_6thread17LinearCombinationISJ_Li1EffLNS1K_9ScaleType4KindE0ELNS_15FloatRoundStyleE2ESJ_EENS1_15EpilogueDefaultEEEEEvvEEEEvNT_6ParamsE,@function
        .size           _ZN7cutlass13device_kernelINS_4gemm6kernel13GemmUniversalIN4cute5tupleIJiiiiEEENS1_10collective13CollectiveMmaINS1_37MainloopSm90TmaGmmaWarpSpecializedFP8ILi6ENS5_IJNS4_1CILi1EEESB_SB_EEENS1_35KernelTmaWarpSpecializedCooperativeEEENS5_IJNSA_ILi512EEENSA_ILi80EEENSA_ILi64EEEEEENS_12float_e4m3_tENS5_IJlSB_lEEESJ_SK_NS4_8TiledMMAINS4_8MMA_AtomIJNS4_4SM904GMMA30MMA_64x16x32_F32E4M3E4M3_SS_TNILNSO_7ScaleInE1ELSQ_1EEEEEENS4_6LayoutINS5_IJNSA_ILi2EEESB_SB_EEENS5_IJSB_NSA_ILi0EEESW_EEEEENS5_IJNS4_10UnderscoreESZ_SZ_EEEEENS4_13SM90_TMA_LOADENS4_14ComposedLayoutINS4_7SwizzleILi2ELi4ELi3EEENS4_18smem_ptr_flag_bitsILi8EEENST_INS5_IJNSA_ILi8EEESH_EEENS5_IJSH_SB_EEEEEEEvNS4_8identityES12_S1C_vS1D_EENS_8epilogue10collective6detail29Sm90TmaWarpSpecializedAdapterINS1G_15DefaultEpilogueISJ_SK_SK_NS1F_6thread17LinearCombinationISJ_Li1EffLNS1K_9ScaleType4KindE0ELNS_15FloatRoundStyleE2ESJ_EENS1_15EpilogueDefaultEEEEEvvEEEEvNT_6ParamsE,(.L_x_117 - _ZN7cutlass13device_kernelINS_4gemm6kernel13GemmUniversalIN4cute5tupleIJiiiiEEENS1_10collective13CollectiveMmaINS1_37MainloopSm90TmaGmmaWarpSpecializedFP8ILi6ENS5_IJNS4_1CILi1EEESB_SB_EEENS1_35KernelTmaWarpSpecializedCooperativeEEENS5_IJNSA_ILi512EEENSA_ILi80EEENSA_ILi64EEEEEENS_12float_e4m3_tENS5_IJlSB_lEEESJ_SK_NS4_8TiledMMAINS4_8MMA_AtomIJNS4_4SM904GMMA30MMA_64x16x32_F32E4M3E4M3_SS_TNILNSO_7ScaleInE1ELSQ_1EEEEEENS4_6LayoutINS5_IJNSA_ILi2EEESB_SB_EEENS5_IJSB_NSA_ILi0EEESW_EEEEENS5_IJNS4_10UnderscoreESZ_SZ_EEEEENS4_13SM90_TMA_LOADENS4_14ComposedLayoutINS4_7SwizzleILi2ELi4ELi3EEENS4_18smem_ptr_flag_bitsILi8EEENST_INS5_IJNSA_ILi8EEESH_EEENS5_IJSH_SB_EEEEEEEvNS4_8identityES12_S1C_vS1D_EENS_8epilogue10collective6detail29Sm90TmaWarpSpecializedAdapterINS1G_15DefaultEpilogueISJ_SK_SK_NS1F_6thread17LinearCombinationISJ_Li1EffLNS1K_9ScaleType4KindE0ELNS_15FloatRoundStyleE2ESJ_EENS1_15EpilogueDefaultEEEEEvvEEEEvNT_6ParamsE)
        .other          _ZN7cutlass13device_kernelINS_4gemm6kernel13GemmUniversalIN4cute5tupleIJiiiiEEENS1_10collective13CollectiveMmaINS1_37MainloopSm90TmaGmmaWarpSpecializedFP8ILi6ENS5_IJNS4_1CILi1EEESB_SB_EEENS1_35KernelTmaWarpSpecializedCooperativeEEENS5_IJNSA_ILi512EEENSA_ILi80EEENSA_ILi64EEEEEENS_12float_e4m3_tENS5_IJlSB_lEEESJ_SK_NS4_8TiledMMAINS4_8MMA_AtomIJNS4_4SM904GMMA30MMA_64x16x32_F32E4M3E4M3_SS_TNILNSO_7ScaleInE1ELSQ_1EEEEEENS4_6LayoutINS5_IJNSA_ILi2EEESB_SB_EEENS5_IJSB_NSA_ILi0EEESW_EEEEENS5_IJNS4_10UnderscoreESZ_SZ_EEEEENS4_13SM90_TMA_LOADENS4_14ComposedLayoutINS4_7SwizzleILi2ELi4ELi3EEENS4_18smem_ptr_flag_bitsILi8EEENST_INS5_IJNSA_ILi8EEESH_EEENS5_IJSH_SB_EEEEEEEvNS4_8identityES12_S1C_vS1D_EENS_8epilogue10collective6detail29Sm90TmaWarpSpecializedAdapterINS1G_15DefaultEpilogueISJ_SK_SK_NS1F_6thread17LinearCombinationISJ_Li1EffLNS1K_9ScaleType4KindE0ELNS_15FloatRoundStyleE2ESJ_EENS1_15EpilogueDefaultEEEEEvvEEEEvNT_6ParamsE,@"STO_CUDA_ENTRY STV_DEFAULT"
_ZN7cutlass13device_kernelINS_4gemm6kernel13GemmUniversalIN4cute5tupleIJiiiiEEENS1_10collective13CollectiveMmaINS1_37MainloopSm90TmaGmmaWarpSpecializedFP8ILi6ENS5_IJNS4_1CILi1EEESB_SB_EEENS1_35KernelTmaWarpSpecializedCooperativeEEENS5_IJNSA_ILi512EEENSA_ILi80EEENSA_ILi64EEEEEENS_12float_e4m3_tENS5_IJlSB_lEEESJ_SK_NS4_8TiledMMAINS4_8MMA_AtomIJNS4_4SM904GMMA30MMA_64x16x32_F32E4M3E4M3_SS_TNILNSO_7ScaleInE1ELSQ_1EEEEEENS4_6LayoutINS5_IJNSA_ILi2EEESB_SB_EEENS5_IJSB_NSA_ILi0EEESW_EEEEENS5_IJNS4_10UnderscoreESZ_SZ_EEEEENS4_13SM90_TMA_LOADENS4_14ComposedLayoutINS4_7SwizzleILi2ELi4ELi3EEENS4_18smem_ptr_flag_bitsILi8EEENST_INS5_IJNSA_ILi8EEESH_EEENS5_IJSH_SB_EEEEEEEvNS4_8identityES12_S1C_vS1D_EENS_8epilogue10collective6detail29Sm90TmaWarpSpecializedAdapterINS1G_15DefaultEpilogueISJ_SK_SK_NS1F_6thread17LinearCombinationISJ_Li1EffLNS1K_9ScaleType4KindE0ELNS_15FloatRoundStyleE2ESJ_EENS1_15EpilogueDefaultEEEEEvvEEEEvNT_6ParamsE:
[----:B------:R-:W0:Y:S02]  /*0000*/  LDC R1, c[0x0][0x28] ;  /* 0x00000a00ff017b82 */ /* 0x000e240000000800 */
[----:B0-----:R-:W-:Y:S01]  /*0010*/  VIADD R1, R1, 0xfffffdf8 ;  /* 0xfffffdf801017836 */ /* 0x001fe20000000000 */
[----:B------:R-:W0:Y:S01]  /*0020*/  S2R R2, SR_TID.X ;  /* 0x0000000000027919 */ /* 0x000e220000002100 */
[----:B------:R-:W-:Y:S01]  /*0030*/  ELECT P0, URZ, PT ;  /* 0x00000000003f782f */ /* 0x000fe20003800000 */
[----:B------:R-:W-:Y:S01]  /*0040*/  BSSY B0, `(.L_x_0) ;  /* 0x0000015000007945 */ /* 0x000fe20003800000 */
[--C-:B0-----:R-:W-:Y:S02]  /*0050*/  SHF.R.U32.HI R0, RZ, 0x5, R2.reuse ;  /* 0x00000005ff007819 */ /* 0x101fe40000011602 */
[----:B------:R-:W-:-:S03]  /*0060*/  SHF.R.U32.HI R2, RZ, 0x7, R2 ;  /* 0x00000007ff027819 */ /* 0x000fc60000011602 */
[----:B------:R-:W0:Y:S04]  /*0070*/  SHFL.IDX PT, R3, R0, RZ, 0x1f ;  /* 0x00001fff00037589 */ /* 0x000e2800000e0000 */
[----:B------:R-:W1:Y:S01]  /*0080*/  SHFL.IDX PT, R2, R2, RZ, 0x1f ;  /* 0x00001fff02027589 */ /* 0x000e6200000e0000 */
[----:B0-----:R-:W-:Y:S02]  /*0090*/  R2UR UR4, R3 ;  /* 0x00000000030472ca */ /* 0x001fe400000e0000 */
[----:B-1----:R-:W-:-:S11]  /*00a0*/  R2UR UR6, R2 ;  /* 0x00000000020672ca */ /* 0x002fd600000e0000 */
[----:B------:R-:W-:Y:S02]  /*00b0*/  USHF.R.S32.HI UR5, URZ, 0x1f, UR4 ;  /* 0x0000001f3f057899 */ /* 0x000fe40008011404 */
[----:B------:R-:W-:Y:S02]  /*00c0*/  ISETP.NE.OR P0, PT, RZ, UR4, !P0 ;  /* 0x00000004ff007c0c */ /* 0x000fe4000c705670 */
[----:B------:R-:W-:-:S04]  /*00d0*/  ULEA.HI UR5, UR5, UR4, URZ, 0x2 ;  /* 0x0000000405057291 */ /* 0x000fc8000f8f103f */
[----:B------:R-:W-:-:S04]  /*00e0*/  ULOP3.LUT UR5, UR5, 0xfffffffc, URZ, 0xc0, !UPT ;  /* 0xfffffffc05057892 */ /* 0x000fc8000f8ec03f */
[----:B------:R-:W-:-:S03]  /*00f0*/  UIADD3 UR5, UR4, -UR5, URZ ;  /* 0x8000000504057290 */ /* 0x000fc6000fffe03f */
[----:B------:R-:W-:Y:S09]  /*0100*/  @P0 BRA `(.L_x_1) ;  /* 0x0000000000200947 */ /* 0x000ff20003800000 */
[----:B------:R-:W-:Y:S02]  /*0110*/  ULDC.64 UR8, c[0x0][0x198] ;  /* 0x0000660000087ab9 */ /* 0x000fe40000000a00 */
[----:B------:R-:W-:Y:S02]  /*0120*/  UIADD3 UR10, UP0, UR8, 0xf0, URZ ;  /* 0x000000f0080a7890 */ /* 0x000fe4000ff1e03f */
[----:B------:R-:W-:Y:S02]  /*0130*/  UIADD3 UR8, UP1, UR8, 0x1f0, URZ ;  /* 0x000001f008087890 */ /* 0x000fe4000ff3e03f */
[----:B------:R-:W-:Y:S02]  /*0140*/  UIADD3.X UR11, URZ, UR9, URZ, UP0, !UPT ;  /* 0x000000093f0b7290 */ /* 0x000fe400087fe43f */
[----:B------:R-:W-:-:S07]  /*0150*/  UIADD3.X UR9, URZ, UR9, URZ, UP1, !UPT ;  /* 0x000000093f097290 */ /* 0x000fce0008ffe43f */
[----:B------:R0:W-:Y:S02]  /*0160*/  UTMACCTL.PF [UR10] ;  /* 0x000000000a0079b9 */ /* 0x0001e40008040000 */
[----:B------:R0:W-:Y:S02]  /*0170*/  UTMACCTL.PF [UR8] ;  /* 0x00000000080079b9 */ /* 0x0001e40008040000 */
[----:B0-----:R-:W-:Y:S01]  /*0180*/  NOP ;  /* 0x0000000000007918 */ /* 0x001fe20000000000 */
.L_x_1:
[----:B------:R-:W-:Y:S05]  /*0190*/  BSYNC B0 ;  /* 0x0000000000007941 */ /* 0x000fea0003800000 */
.L_x_0:
[----:B------:R-:W0:Y:S01]  /*01a0*/  SHFL.IDX PT, R2, R0, RZ, 0x1f ;  /* 0x00001fff00027589 */ /* 0x000e2200000e0000 */
[----:B------:R-:W-:Y:S01]  /*01b0*/  UISETP.NE.AND UP0, UPT, UR5, 0x3, UPT ;  /* 0x000000030500788c */ /* 0x000fe2000bf05270 */
[----:B------:R-:W-:Y:S01]  /*01c0*/  ISETP.NE.AND P1, PT, RZ, UR6, PT ;  /* 0x00000006ff007c0c */ /* 0x000fe2000bf25270 */
[----:B------:R-:W-:Y:S02]  /*01d0*/  UIADD3 UR11, UR6, -0x1, URZ ;  /* 0xffffffff060b7890 */ /* 0x000fe4000fffe03f */
[----:B------:R-:W-:Y:S02]  /*01e0*/  UISETP.EQ.OR UP0, UPT, UR5, URZ, !UP0 ;  /* 0x0000003f0500728c */ /* 0x000fe4000c702670 */
[----:B------:R-:W-:Y:S02]  /*01f0*/  UISETP.GE.U32.AND UP1, UPT, UR11, 0x2, UPT ;  /* 0x000000020b00788c */ /* 0x000fe4000bf26070 */
[----:B------:R-:W-:-:S04]  /*0200*/  UISETP.EQ.AND UP0, UPT, UR6, URZ, UP0 ;  /* 0x0000003f0600728c */ /* 0x000fc80008702270 */
[----:B------:R-:W-:-:S04]  /*0210*/  USEL UR4, URZ, 0x1, !UP0 ;  /* 0x000000013f047887 */ /* 0x000fc8000c000000 */
[----:B------:R-:W-:Y:S01]  /*0220*/  USEL UR4, UR4, 0x2, UP1 ;  /* 0x0000000204047887 */ /* 0x000fe20008800000 */
[----:B0-----:R-:W-:-:S13]  /*0230*/  ISETP.NE.AND P0, PT, R2, RZ, PT ;  /* 0x000000ff0200720c */ /* 0x001fda0003f05270 */
[----:B------:R-:W-:Y:S05]  /*0240*/  @P0 BRA `(.L_x_2) ;  /* 0x0000000000680947 */ /* 0x000fea0003800000 */
[----:B------:R-:W0:Y:S01]  /*0250*/  S2UR UR10, SR_CgaCtaId ;  /* 0x00000000000a79c3 */ /* 0x000e220000008800 */
[----:B------:R-:W-:Y:S01]  /*0260*/  UMOV UR6, 0x400 ;  /* 0x0000040000067882 */ /* 0x000fe20000000000 */
[----:B------:R-:W-:Y:S01]  /*0270*/  UMOV UR7, 0x1 ;  /* 0x0000000100077882 */ /* 0x000fe20000000000 */
[----:B------:R-:W-:Y:S01]  /*0280*/  UMOV UR8, 0x100 ;  /* 0x0000010000087882 */ /* 0x000fe20000000000 */
[----:B------:R-:W-:Y:S01]  /*0290*/  ELECT P0, URZ, PT ;  /* 0x00000000003f782f */ /* 0x000fe20003800000 */
[----:B------:R-:W-:-:S04]  /*02a0*/  UIADD3 UR8, -UR8, 0x100000, URZ ;  /* 0x0010000008087890 */ /* 0x000fc8000fffe13f */
[----:B------:R-:W-:Y:S02]  /*02b0*/  USHF.L.U32 UR9, UR8, 0xb, URZ ;  /* 0x0000000b08097899 */ /* 0x000fe4000800063f */
[----:B------:R-:W-:Y:S02]  /*02c0*/  USHF.L.U32 UR8, UR8, 0x1, URZ ;  /* 0x0000000108087899 */ /* 0x000fe4000800063f */
[----:B0-----:R-:W-:Y:S02]  /*02d0*/  ULEA UR10, UR10, UR6, 0x18 ;  /* 0x000000060a0a7291 */ /* 0x001fe4000f8ec03f */
[----:B------:R-:W-:-:S04]  /*02e0*/  UIADD3 UR6, -UR7, 0x100000, URZ ;  /* 0x0010000007067890 */ /* 0x000fc8000fffe13f */
[----:B------:R-:W-:Y:S02]  /*02f0*/  USHF.L.U32 UR7, UR6, 0xb, URZ ;  /* 0x0000000b06077899 */ /* 0x000fe4000800063f */
[----:B------:R-:W-:Y:S01]  /*0300*/  USHF.L.U32 UR6, UR6, 0x1, URZ ;  /* 0x0000000106067899 */ /* 0x000fe2000800063f */
[----:B------:R-:W0:Y:S11]  /*0310*/  FENCE.VIEW.ASYNC.S ;  /* 0x00000000000073c6 */ /* 0x000e360000000000 */
[----:B0-----:R0:W1:Y:S01]  /*0320*/  SYNCS.EXCH.64 URZ, [UR10], UR6 ;  /* 0x000000060a3f75b2 */ /* 0x0010620008000100 */
[----:B------:R0:W2:Y:S01]  /*0330*/  SYNCS.EXCH.64 URZ, [UR10+0x30], UR8 ;  /* 0x000030080a3f75b2 */ /* 0x0000a20008000100 */
[----:B------:R0:W3:Y:S01]  /*0340*/  SYNCS.EXCH.64 URZ, [UR10+0x8], UR6 ;  /* 0x000008060a3f75b2 */ /* 0x0000e20008000100 */
[----:B------:R0:W4:Y:S01]  /*0350*/  SYNCS.EXCH.64 URZ, [UR10+0x38], UR8 ;  /* 0x000038080a3f75b2 */ /* 0x0001220008000100 */
[----:B------:R0:W0:Y:S01]  /*0360*/  SYNCS.EXCH.64 URZ, [UR10+0x10], UR6 ;  /* 0x000010060a3f75b2 */ /* 0x0000220008000100 */
[----:B------:R0:W0:Y:S01]  /*0370*/  SYNCS.EXCH.64 URZ, [UR10+0x40], UR8 ;  /* 0x000040080a3f75b2 */ /* 0x0000220008000100 */
[----:B------:R0:W0:Y:S01]  /*0380*/  SYNCS.EXCH.64 URZ, [UR10+0x18], UR6 ;  /* 0x000018060a3f75b2 */ /* 0x0000220008000100 */
[----:B------:R0:W0:Y:S01]  /*0390*/  SYNCS.EXCH.64 URZ, [UR10+0x48], UR8 ;  /* 0x000048080a3f75b2 */ /* 0x0000220008000100 */
[----:B------:R0:W0:Y:S01]  /*03a0*/  SYNCS.EXCH.64 URZ, [UR10+0x20], UR6 ;  /* 0x000020060a3f75b2 */ /* 0x0000220008000100 */
[----:B------:R0:W0:Y:S01]  /*03b0*/  SYNCS.EXCH.64 URZ, [UR10+0x50], UR8 ;  /* 0x000050080a3f75b2 */ /* 0x0000220008000100 */
[----:B------:R0:W0:Y:S01]  /*03c0*/  SYNCS.EXCH.64 URZ, [UR10+0x28], UR6 ;  /* 0x000028060a3f75b2 */ /* 0x0000220008000100 */
[----:B------:R0:W0:Y:S01]  /*03d0*/  SYNCS.EXCH.64 URZ, [UR10+0x58], UR8 ;  /* 0x000058080a3f75b2 */ /* 0x0000220008000100 */
[----:B------:R-:W-:Y:S01]  /*03e0*/  NOP ;  /* 0x0000000000007918 */ /* 0x000fe20000000000 */
.L_x_2:
[----:B------:R-:W5:Y:S01]  /*03f0*/  LDC R5, c[0x0][0x65c] ;  /* 0x00019700ff057b82 */ /* 0x000f620000000800 */
[----:B------:R1:W2:Y:S01]  /*0400*/  SHFL.IDX PT, R2, R0, RZ, 0x1f ;  /* 0x00001fff00027589 */ /* 0x0002a200000e0000 */
[----:B------:R-:W-:Y:S01]  /*0410*/  ELECT P0, URZ, PT ;  /* 0x00000000003f782f */ /* 0x000fe20003800000 */
[----:B------:R-:W-:Y:S01]  /*0420*/  IMAD.MOV.U32 R3, RZ, RZ, RZ ;  /* 0x000000ffff037224 */ /* 0x000fe200078e00ff */
[----:B0-----:R-:W-:Y:S01]  /*0430*/  UMOV UR6, 0x20 ;  /* 0x0000002000067882 */ /* 0x001fe20000000000 */
[----:B------:R-:W0:Y:S01]  /*0440*/  S2R R4, SR_CTAID.Y ;  /* 0x0000000000047919 */ /* 0x000e220000002600 */
[----:B------:R-:W-:Y:S01]  /*0450*/  NOP ;  /* 0x0000000000007918 */ /* 0x000fe20000000000 */
[----:B------:R-:W-:Y:S01]  /*0460*/  NOP ;  /* 0x0000000000007918 */ /* 0x000fe20000000000 */
[----:B-1----:R-:W-:Y:S02]  /*0470*/  LOP3.LUT R0, R0, 0xfffffff7, RZ, 0xc0, !PT ;  /* 0xfffffff700007812 */ /* 0x002fe400078ec0ff */
[----:B-----5:R-:W-:-:S02]  /*0480*/  ISETP.NE.AND P2, PT, R5, 0x1, PT ;  /* 0x000000010500780c */ /* 0x020fc40003f45270 */
[----:B--2---:R-:W-:Y:S02]  /*0490*/  ISETP.NE.OR P0, PT, R2, RZ, !P0 ;  /* 0x000000ff0200720c */ /* 0x004fe40004705670 */
[----:B------:R-:W1:Y:S09]  /*04a0*/  S2R R2, SR_CTAID.X ;  /* 0x0000000000027919 */ /* 0x000e720000002500 */
[----:B------:R-:W1:Y:S01]  /*04b0*/  @P2 LDC R9, c[0x0][0x10] ;  /* 0x00000400ff092b82 */ /* 0x000e620000000800 */
[----:B0-----:R-:W-:Y:S01]  /*04c0*/  @P2 IMAD.MOV.U32 R6, RZ, RZ, R4 ;  /* 0x000000ffff062224 */ /* 0x001fe200078e0004 */
[----:B------:R-:W-:Y:S01]  /*04d0*/  VOTEU.ALL UP0, P0 ;  /* 0x00000000003f7886 */ /* 0x000fe20000000000 */
[----:B------:R-:W-:Y:S01]  /*04e0*/  @P2 IMAD.MOV.U32 R7, RZ, RZ, RZ ;  /* 0x000000ffff072224 */ /* 0x000fe200078e00ff */
[----:B------:R-:W-:Y:S01]  /*04f0*/  VOTEU.ALL UP1, P0 ;  /* 0x00000000003f7886 */ /* 0x000fe20000020000 */
[----:B------:R-:W-:Y:S01]  /*0500*/  @P2 IMAD.MOV.U32 R11, RZ, RZ, RZ ;  /* 0x000000ffff0b2224 */ /* 0x000fe200078e00ff */
[----:B------:R-:W-:Y:S01]  /*0510*/  @P2 LOP3.LUT R0, R0, 0x8, RZ, 0xfc, !PT ;  /* 0x0000000800002812 */ /* 0x000fe200078efcff */
[----:B------:R-:W-:Y:S01]  /*0520*/  @!UP0 UMOV UR8, 0x400 ;  /* 0x0000040000088882 */ /* 0x000fe20000000000 */
[----:B------:R-:W0:Y:S01]  /*0530*/  @!P2 LDC R5, c[0x0][0xc] ;  /* 0x00000300ff05ab82 */ /* 0x000e220000000800 */
[----:B------:R-:W-:-:S04]  /*0540*/  @!UP0 UIADD3 UR6, -UR6, 0x100000, URZ ;  /* 0x0010000006068890 */ /* 0x000fc8000fffe13f */
[----:B------:R-:W-:Y:S02]  /*0550*/  @!UP0 USHF.L.U32 UR7, UR6, 0xb, URZ ;  /* 0x0000000b06078899 */ /* 0x000fe4000800063f */
[----:B------:R-:W-:Y:S01]  /*0560*/  @!UP0 USHF.L.U32 UR6, UR6, 0x1, URZ ;  /* 0x0000000106068899 */ /* 0x000fe2000800063f */
[----:B------:R-:W2:Y:S01]  /*0570*/  @!UP0 S2UR UR9, SR_CgaCtaId ;  /* 0x00000000000989c3 */ /* 0x000ea20000008800 */
[----:B-1----:R-:W-:-:S04]  /*0580*/  @P2 IMAD.WIDE.U32 R8, R2, R9, R6 ;  /* 0x0000000902082225 */ /* 0x002fc800078e0006 */
[----:B------:R-:W-:Y:S02]  /*0590*/  @P2 IMAD.MOV.U32 R18, RZ, RZ, R8 ;  /* 0x000000ffff122224 */ /* 0x000fe400078e0008 */
[----:B------:R-:W-:Y:S02]  /*05a0*/  @P2 IMAD.IADD R19, R9, 0x1, R11 ;  /* 0x0000000109132824 */ /* 0x000fe400078e020b */
[----:B0-----:R-:W-:-:S04]  /*05b0*/  @!P2 IMAD.WIDE.U32 R6, R5, R4, R2 ;  /* 0x000000040506a225 */ /* 0x001fc800078e0002 */
[----:B------:R-:W-:Y:S02]  /*05c0*/  @!P2 IMAD.MOV.U32 R18, RZ, RZ, R6 ;  /* 0x000000ffff12a224 */ /* 0x000fe400078e0006 */
[----:B------:R-:W-:Y:S01]  /*05d0*/  @!P2 IMAD.MOV.U32 R19, RZ, RZ, R7 ;  /* 0x000000ffff13a224 */ /* 0x000fe200078e0007 */
[----:B--2---:R-:W-:Y:S02]  /*05e0*/  @!UP0 ULEA UR8, UR9, UR8, 0x18 ;  /* 0x0000000809088291 */ /* 0x004fe4000f8ec03f */
[----:B------:R0:W-:Y:S01]  /*05f0*/  STL [R1+0x18c], R18 ;  /* 0x00018c1201007387 */ /* 0x0001e20000100800 */
[----:B------:R-:W-:-:S03]  /*0600*/  VOTEU.ALL UP0, P0 ;  /* 0x00000000003f7886 */ /* 0x000fc60000000000 */
[----:B------:R0:W-:Y:S04]  /*0610*/  STL [R1+0x180], R19 ;  /* 0x0001801301007387 */ /* 0x0001e80000100800 */
[----:B------:R-:W1:Y:S02]  /*0620*/  FENCE.VIEW.ASYNC.S ;  /* 0x00000000000073c6 */ /* 0x000e640000000000 */
[----:B-1----:R0:W3:Y:S01]  /*0630*/  @!UP0 SYNCS.EXCH.64 URZ, [UR8+0x70], UR6 ;  /* 0x00007006083f85b2 */ /* 0x0020e20008000100 */
[----:B------:R0:W3:Y:S01]  /*0640*/  @!UP1 SYNCS.EXCH.64 URZ, [UR8+0x78], UR6 ;  /* 0x00007806083f95b2 */ /* 0x0000e20008000100 */
[----:B------:R-:W-:Y:S01]  /*0650*/  NOP ;  /* 0x0000000000007918 */ /* 0x000fe20000000000 */
[----:B---34-:R-:W-:Y:S06]  /*0660*/  BAR.SYNC.DEFER_BLOCKING 0x0 ;  /* 0x0000000000007b1d */ /* 0x018fec0000010000 */
[----:B0-----:R-:W-:Y:S05]  /*0670*/  @!P1 BRA `(.L_x_3) ;  /* 0x000001b800409947 */ /* 0x001fea0003800000 */
[----:B------:R-:W-:-:S06]  /*0680*/  UISETP.GT.U32.AND UP0, UPT, UR11, 0x1, UPT ;  /* 0x000000010b00788c */ /* 0x000fcc000bf04070 */
[----:B------:R-:W-:-:S13]  /*0690*/  PLOP3.LUT P0, PT, PT, PT, UP0, 0x80, 0x0 ;  /* 0x000000000000781c */ /* 0x000fda0003f0f008 */
[----:B------:R-:W-:Y:S05]  /*06a0*/  @P0 EXIT ;  /* 0x000000000000094d */ /* 0x000fea0003800000 */
[----:B------:R-:W-:Y:S01]  /*06b0*/  IMAD.MOV.U32 R7, RZ, RZ, -0x1 ;  /* 0xffffffffff077424 */ /* 0x000fe200078e00ff */
[----:B------:R-:W-:Y:S01]  /*06c0*/  ULDC.64 UR6, c[0x0][0x650] ;  /* 0x0001940000067ab9 */ /* 0x000fe20000000a00 */
[----:B------:R-:W-:Y:S01]  /*06d0*/  IMAD.MOV.U32 R6, RZ, RZ, -0x1 ;  /* 0xffffffffff067424 */ /* 0x000fe200078e00ff */
[----:B------:R-:W-:Y:S01]  /*06e0*/  ISETP.GE.U32.AND P0, PT, R18, UR6, PT ;  /* 0x0000000612007c0c */ /* 0x000fe2000bf06070 */
[----:B------:R-:W-:Y:S01]  /*06f0*/  UMOV UR40, 0xffffffff ;  /* 0xffffffff00287882 */ /* 0x000fe20000000000 */
[----:B------:R0:W-:Y:S01]  /*0700*/  STL [R1+0x188], R7 ;  /* 0x0001880701007387 */ /* 0x0001e20000100800 */
[----:B------:R-:W-:Y:S02]  /*0710*/  PRMT R5, RZ, 0x7610, R5 ;  /* 0x00007610ff057816 */ /* 0x000fe40000000005 */
[----:B------:R-:W-:Y:S01]  /*0720*/  ISETP.GE.U32.AND.EX P0, PT, R19, UR7, PT, P0 ;  /* 0x0000000713007c0c */ /* 0x000fe2000bf06100 */
[----:B------:R0:W-:-:S12]  /*0730*/  STL [R1+0x184], R6 ;  /* 0x0001840601007387 */ /* 0x0001d80000100800 */
[----:B0-----:R-:W-:Y:S05]  /*0740*/  @P0 BRA `(.L_x_4) ;  /* 0x00000004006c0947 */ /* 0x001fea0003800000 */
[----:B------:R-:W0:Y:S01]  /*0750*/  LDC.64 R14, c[0x0][0x628] ;  /* 0x00018a00ff0e7b82 */ /* 0x000e220000000a00 */
[----:B------:R-:W-:Y:S02]  /*0760*/  IMAD.MOV.U32 R6, RZ, RZ, R18 ;  /* 0x000000ffff067224 */ /* 0x000fe400078e0012 */
[----:B------:R-:W-:-:S05]  /*0770*/  IMAD.MOV.U32 R7, RZ, RZ, R19 ;  /* 0x000000ffff077224 */ /* 0x000fca00078e0013 */
[----:B------:R-:W1:Y:S08]  /*0780*/  LDC R12, c[0x0][0x630] ;  /* 0x00018c00ff0c7b82 */ /* 0x000e700000000800 */
[----:B------:R-:W2:Y:S01]  /*0790*/  LDC.64 R16, c[0x0][0x620] ;  /* 0x00018800ff107b82 */ /* 0x000ea20000000a00 */
[----:B0-----:R-:W-:-:S04]  /*07a0*/  ISETP.NE.U32.AND P0, PT, R14, RZ, PT ;  /* 0x000000ff0e00720c */ /* 0x001fc80003f05070 */
[----:B------:R-:W-:-:S13]  /*07b0*/  ISETP.NE.AND.EX P0, PT, R15, RZ, PT, P0 ;  /* 0x000000ff0f00720c */ /* 0x000fda0003f05300 */
[----:B-12---:R-:W-:Y:S05]  /*07c0*/  @!P0 BRA `(.L_x_5) ;  /* 0x0000000000288947 */ /* 0x006fea0003800000 */
[----:B------:R-:W0:Y:S02]  /*07d0*/  LDC R5, c[0x0][0x634] ;  /* 0x00018d00ff057b82 */ /* 0x000e240000000800 */
[----:B0-----:R-:W-:-:S05]  /*07e0*/  IADD3 R5, P0, R18, R5, RZ ;  /* 0x0000000512057210 */ /* 0x001fca0007f1e0ff */
[----:B------:R-:W-:-:S04]  /*07f0*/  IMAD.X R13, RZ, RZ, R19, P0 ;  /* 0x000000ffff0d7224 */ /* 0x000fc800000e0613 */
[----:B------:R-:W-:-:S04]  /*0800*/  IMAD.WIDE.U32 R6, R13, R14, RZ ;  /* 0x0000000e0d067225 */ /* 0x000fc800078e00ff */
[----:B------:R-:W-:-:S04]  /*0810*/  IMAD.WIDE.U32 R8, P0, R5, R15, R6 ;  /* 0x0000000f05087225 */ /* 0x000fc80007800006 */
[----:B------:R-:W-:-:S04]  /*0820*/  IMAD.WIDE.U32 R6, R5, R14, RZ ;  /* 0x0000000e05067225 */ /* 0x000fc800078e00ff */
[----:B------:R-:W-:Y:S01]  /*0830*/  IMAD.X R11, RZ, RZ, RZ, P0 ;  /* 0x000000ffff0b7224 */ /* 0x000fe200000e06ff */
[----:B------:R-:W-:Y:S01]  /*0840*/  IADD3 RZ, P0, R7, R8, RZ ;  /* 0x0000000807ff7210 */ /* 0x000fe20007f1e0ff */
[----:B------:R-:W-:-:S04]  /*0850*/  IMAD.MOV.U32 R10, RZ, RZ, R9 ;  /* 0x000000ffff0a7224 */ /* 0x000fc800078e0009 */
[----:B------:R-:W-:-:S08]  /*0860*/  IMAD.WIDE.U32.X R6, R13, R15, R10, P0 ;  /* 0x0000000f0d067225 */ /* 0x000fd000000e040a */
.L_x_5:
[-CC-:B------:R-:W-:Y:S01]  /*0870*/  SHF.R.U64 R23, R6, R12.reuse, R7.reuse ;  /* 0x0000000c06177219 */ /* 0x180fe20000001207 */
[----:B------:R-:W0:Y:S01]  /*0880*/  LDC R10, c[0x0][0x618] ;  /* 0x00018600ff0a7b82 */ /* 0x000e220000000800 */
[----:B------:R-:W-:Y:S01]  /*0890*/  SHF.R.U32.HI R5, RZ, R12, R7 ;  /* 0x0000000cff057219 */ /* 0x000fe20000011607 */
[----:B------:R-:W-:Y:S01]  /*08a0*/  IMAD.MOV.U32 R6, RZ, RZ, R18 ;  /* 0x000000ffff067224 */ /* 0x000fe200078e0012 */
[----:B------:R-:W-:Y:S01]  /*08b0*/  I2FP.F32.U32 R3, R2 ;  /* 0x0000000200037245 */ /* 0x000fe20000201000 */
[----:B------:R-:W-:Y:S01]  /*08c0*/  IMAD.MOV.U32 R7, RZ, RZ, R19 ;  /* 0x000000ffff077224 */ /* 0x000fe200078e0013 */
[----:B------:R-:W-:Y:S01]  /*08d0*/  IADD3 R9, P0, RZ, -R23, RZ ;  /* 0x80000017ff097210 */ /* 0x000fe20007f1e0ff */
[----:B------:R-:W-:Y:S02]  /*08e0*/  ULDC UR5, c[0x0][0x150] ;  /* 0x0000540000057ab9 */ /* 0x000fe40000000800 */
[----:B------:R-:W1:Y:S01]  /*08f0*/  LDC.64 R18, c[0x0][0x640] ;  /* 0x00019000ff127b82 */ /* 0x000e620000000a00 */
[----:B------:R-:W-:Y:S01]  /*0900*/  FMUL R3, R3, UR5 ;  /* 0x0000000503037c20 */ /* 0x000fe20008400000 */
[----:B------:R-:W-:Y:S01]  /*0910*/  IMAD.X R11, RZ, RZ, ~R5, P0 ;  /* 0x000000ffff0b7224 */ /* 0x000fe200000e0e05 */
[----:B------:R-:W-:Y:S01]  /*0920*/  ULDC UR5, c[0x0][0x154] ;  /* 0x0000550000057ab9 */ /* 0x000fe20000000800 */
[----:B------:R-:W-:-:S03]  /*0930*/  IMAD.WIDE.U32 R6, R9, R16, R6 ;  /* 0x0000001009067225 */ /* 0x000fc600078e0006 */
[----:B------:R-:W2:Y:S01]  /*0940*/  F2I.U32.TRUNC.NTZ R3, R3 ;  /* 0x0000000300037305 */ /* 0x000ea2000020f000 */
[----:B------:R-:W3:Y:S01]  /*0950*/  LDC R12, c[0x0][0x608] ;  /* 0x00018200ff0c7b82 */ /* 0x000ee20000000800 */
[----:B------:R-:W-:-:S04]  /*0960*/  IMAD R8, R11, R16, RZ ;  /* 0x000000100b087224 */ /* 0x000fc800078e02ff */
[----:B------:R-:W-:-:S03]  /*0970*/  IMAD R9, R9, R17, R8 ;  /* 0x0000001109097224 */ /* 0x000fc600078e0208 */
[----:B------:R-:W4:Y:S01]  /*0980*/  LDC R5, c[0x0][0x144] ;  /* 0x00005100ff057b82 */ /* 0x000f220000000800 */
[----:B------:R-:W-:Y:S02]  /*0990*/  IMAD.IADD R7, R7, 0x1, R9 ;  /* 0x0000000107077824 */ /* 0x000fe400078e0209 */
[----:B------:R-:W-:-:S03]  /*09a0*/  IMAD.MOV.U32 R9, RZ, RZ, -0x1 ;  /* 0xffffffffff097424 */ /* 0x000fc600078e00ff */
[----:B0-----:R-:W-:Y:S01]  /*09b0*/  SHF.R.U64 R14, R6, R10, R7 ;  /* 0x0000000a060e7219 */ /* 0x001fe20000001207 */
[----:B--2---:R-:W-:Y:S01]  /*09c0*/  IMAD.MOV R8, RZ, RZ, -R3 ;  /* 0x000000ffff087224 */ /* 0x004fe200078e0a03 */
[----:B------:R-:W0:Y:S01]  /*09d0*/  LDC R16, c[0x0][0x658] ;  /* 0x00019600ff107b82 */ /* 0x000e220000000800 */
[----:B------:R-:W-:Y:S02]  /*09e0*/  I2FP.F32.U32 R6, R4 ;  /* 0x0000000400067245 */ /* 0x000fe40000201000 */
[----:B-1----:R-:W-:Y:S02]  /*09f0*/  ISETP.NE.U32.AND P0, PT, R18, RZ, PT ;  /* 0x000000ff1200720c */ /* 0x002fe40003f05070 */
[----:B------:R-:W-:Y:S01]  /*0a00*/  SHF.R.U32.HI R3, RZ, R10, R7 ;  /* 0x0000000aff037219 */ /* 0x000fe20000011607 */
[----:B------:R-:W-:Y:S01]  /*0a10*/  FMUL R6, R6, UR5 ;  /* 0x0000000506067c20 */ /* 0x000fe20008400000 */
[----:B------:R-:W-:Y:S01]  /*0a20*/  ISETP.NE.AND.EX P0, PT, R19, RZ, PT, P0 ;  /* 0x000000ff1300720c */ /* 0x000fe20003f05300 */
[----:B------:R-:W1:Y:S01]  /*0a30*/  LDC R13, c[0x0][0x148] ;  /* 0x00005200ff0d7b82 */ /* 0x000e620000000800 */
[-CC-:B---3--:R-:W-:Y:S01]  /*0a40*/  SHF.R.U64 R24, R14, R12.reuse, R3.reuse ;  /* 0x0000000c0e187219 */ /* 0x188fe20000001203 */
[----:B------:R-:W-:Y:S01]  /*0a50*/  IMAD.MOV.U32 R7, RZ, RZ, 0x1 ;  /* 0x00000001ff077424 */ /* 0x000fe200078e00ff */
[----:B------:R-:W-:-:S02]  /*0a60*/  SHF.R.U32.HI R3, RZ, R12, R3 ;  /* 0x0000000cff037219 */ /* 0x000fc40000011603 */
[----:B------:R2:W3:Y:S03]  /*0a70*/  F2I.U32.TRUNC.NTZ R12, R6 ;  /* 0x00000006000c7305 */ /* 0x0004e6000020f000 */
[----:B------:R-:W1:Y:S01]  /*0a80*/  LDC R17, c[0x0][0x600] ;  /* 0x00018000ff117b82 */ /* 0x000e620000000800 */
[----:B----4-:R-:W-:-:S07]  /*0a90*/  IMAD R5, R5, R8, R2 ;  /* 0x0000000805057224 */ /* 0x010fce00078e0202 */
[----:B------:R-:W4:Y:S01]  /*0aa0*/  LDC R20, c[0x0][0x648] ;  /* 0x00019200ff147b82 */ /* 0x000f220000000800 */
[-C--:B0-----:R-:W-:Y:S02]  /*0ab0*/  SHF.L.U32 R2, R9, R16.reuse, RZ ;  /* 0x0000001009027219 */ /* 0x081fe400000006ff */
[--C-:B------:R-:W-:Y:S02]  /*0ac0*/  SHF.R.U64 R26, R24, R16, R3.reuse ;  /* 0x00000010181a7219 */ /* 0x100fe40000001203 */
[----:B------:R-:W-:Y:S02]  /*0ad0*/  LOP3.LUT R11, RZ, R2, RZ, 0x33, !PT ;  /* 0x00000002ff0b7212 */ /* 0x000fe400078e33ff */
[-C--:B------:R-:W-:Y:S01]  /*0ae0*/  SHF.R.U32.HI R3, RZ, R16.reuse, R3 ;  /* 0x00000010ff037219 */ /* 0x080fe20000011603 */
[----:B------:R-:W0:Y:S01]  /*0af0*/  LDC R21, c[0x0][0x638] ;  /* 0x00018e00ff157b82 */ /* 0x000e220000000800 */
[----:B------:R-:W-:Y:S01]  /*0b00*/  SHF.L.U32 R10, R7, R16, RZ ;  /* 0x00000010070a7219 */ /* 0x000fe200000006ff */
[----:B------:R-:W-:-:S06]  /*0b10*/  IMAD.MOV.U32 R2, RZ, RZ, R26 ;  /* 0x000000ffff027224 */ /* 0x000fcc00078e001a */
[----:B------:R-:W0:Y:S01]  /*0b20*/  LDC R22, c[0x0][0x610] ;  /* 0x00018400ff167b82 */ /* 0x000e220000000800 */
[----:B--23--:R-:W-:Y:S05]  /*0b30*/  @!P0 BRA `(.L_x_6) ;  /* 0x0000000000288947 */ /* 0x00cfea0003800000 */
[----:B------:R-:W2:Y:S02]  /*0b40*/  LDC R9, c[0x0][0x64c] ;  /* 0x00019300ff097b82 */ /* 0x000ea40000000800 */
[----:B--2---:R-:W-:-:S05]  /*0b50*/  IADD3 R9, P0, R26, R9, RZ ;  /* 0x000000091a097210 */ /* 0x004fca0007f1e0ff */
        /* <DEDUP_REMOVED lines=8> */
.L_x_6:
[----:B----4-:R-:W-:Y:S01]  /*0be0*/  SHF.R.U64 R2, R2, R20, R3 ;  /* 0x0000001402027219 */ /* 0x010fe20000001203 */
[----:B-1----:R-:W-:Y:S01]  /*0bf0*/  VIADD R3, R17, 0xffffffff ;  /* 0xffffffff11037836 */ /* 0x002fe20000000000 */
[----:B------:R-:W-:Y:S01]  /*0c00*/  LOP3.LUT R11, R24, R11, RZ, 0xc0, !PT ;  /* 0x0000000b180b7212 */ /* 0x000fe200078ec0ff */
[----:B------:R-:W-:Y:S01]  /*0c10*/  IMAD.MOV R12, RZ, RZ, -R12 ;  /* 0x000000ffff0c7224 */ /* 0x000fe200078e0a0c */
[----:B------:R-:W-:Y:S01]  /*0c20*/  R2UR UR40, R23 ;  /* 0x00000000172872ca */ /* 0x000fe200000e0000 */
[----:B------:R-:W-:Y:S01]  /*0c30*/  IMAD.MOV R6, RZ, RZ, -R2 ;  /* 0x000000ffff067224 */ /* 0x000fe200078e0a02 */
[----:B------:R-:W-:Y:S01]  /*0c40*/  LOP3.LUT R3, R14, R3, RZ, 0xc0, !PT ;  /* 0x000000030e037212 */ /* 0x000fe200078ec0ff */
[----:B------:R-:W-:Y:S02]  /*0c50*/  IMAD R10, R10, R2, R11 ;  /* 0x000000020a0a7224 */ /* 0x000fe400078e020b */
[----:B------:R-:W-:Y:S02]  /*0c60*/  @P2 IMAD R5, R13, R12, R4 ;  /* 0x0000000c0d052224 */ /* 0x000fe400078e0204 */
[----:B0-----:R-:W-:-:S02]  /*0c70*/  IMAD R2, R6, R21, R26 ;  /* 0x0000001506027224 */ /* 0x001fc400078e021a */
[----:B------:R-:W-:Y:S02]  /*0c80*/  IMAD R5, R10, R22, R5 ;  /* 0x000000160a057224 */ /* 0x000fe400078e0205 */
[----:B------:R-:W-:Y:S02]  /*0c90*/  IMAD R2, R2, R17, R3 ;  /* 0x0000001102027224 */ /* 0x000fe400078e0203 */
[----:B------:R-:W-:-:S03]  /*0ca0*/  IMAD.MOV.U32 R3, RZ, RZ, 0x1 ;  /* 0x00000001ff037424 */ /* 0x000fc600078e00ff */
[----:B------:R-:W-:Y:S02]  /*0cb0*/  SEL R4, R2, R5, !P2 ;  /* 0x0000000502047207 */ /* 0x000fe40005000000 */
[----:B------:R-:W-:Y:S02]  /*0cc0*/  SEL R2, R5, R2, !P2 ;  /* 0x0000000205027207 */ /* 0x000fe40005000000 */
[----:B------:R-:W-:Y:S01]  /*0cd0*/  PRMT R5, R3, 0x7610, R5 ;  /* 0x0000761003057816 */ /* 0x000fe20000000005 */
[----:B------:R0:W-:Y:S04]  /*0ce0*/  STL [R1+0x184], R4 ;  /* 0x0001840401007387 */ /* 0x0001e80000100800 */
[----:B------:R0:W-:Y:S02]  /*0cf0*/  STL [R1+0x188], R2 ;  /* 0x0001880201007387 */ /* 0x0001e40000100800 */
.L_x_4:
[----:B------:R-:W-:-:S08]  /*0d00*/  NOP ;  /* 0x0000000000007918 */ /* 0x000fd00000000000 */
[----:B------:R-:W1:Y:S02]  /*0d10*/  USETMAXREG.TRY_ALLOC.CTAPOOL UP0, 0xe8 ;  /* 0x000000e8000079c8 */ /* 0x000e640008000600 */
[----:B-1----:R-:W-:-:S13]  /*0d20*/  PLOP3.LUT P0, PT, PT, PT, UP0, 0x80, 0x0 ;  /* 0x000000000000781c */ /* 0x002fda0003f0f008 */
[----:B------:R-:W-:Y:S05]  /*0d30*/  @!P0 BRA `(.L_x_4) ;  /* 0xfffffffc00f08947 */ /* 0x000fea000383ffff */
[----:B------:R-:W-:Y:S01]  /*0d40*/  ULDC.64 UR6, c[0x0][0x598] ;  /* 0x0001660000067ab9 */ /* 0x000fe20000000a00 */
[----:B------:R-:W-:Y:S01]  /*0d50*/  ULDC.64 UR44, c[0x0][0x208] ;  /* 0x00008200002c7ab9 */ /* 0x000fe20000000a00 */
[----:B------:R-:W-:-:S04]  /*0d60*/  ISETP.NE.U32.AND P0, PT, RZ, UR6, PT ;  /* 0x00000006ff007c0c */ /* 0x000fc8000bf05070 */
[----:B------:R-:W-:-:S13]  /*0d70*/  ISETP.NE.AND.EX P0, PT, RZ, UR7, PT, P0 ;  /* 0x00000007ff007c0c */ /* 0x000fda000bf05300 */
[----:B------:R-:W-:Y:S05]  /*0d80*/  @!P0 BRA `(.L_x_7) ;  /* 0x0000000000208947 */ /* 0x000fea0003800000 */
[----:B0-----:R-:W0:Y:S02]  /*0d90*/  LDC.64 R2, c[0x0][0x598] ;  /* 0x00016600ff027b82 */ /* 0x001e240000000a00 */
[----:B0-----:R-:W2:Y:S02]  /*0da0*/  LDG.E.64 R2, desc[UR44][R2.64] ;  /* 0x0000002c02027981 */ /* 0x001ea4000c1e1b00 */
[----:B--2---:R-:W-:-:S04]  /*0db0*/  ISETP.NE.U32.AND P0, PT, R2, RZ, PT ;  /* 0x000000ff0200720c */ /* 0x004fc80003f05070 */
[----:B------:R-:W-:-:S13]  /*0dc0*/  ISETP.NE.AND.EX P0, PT, R3, RZ, PT, P0 ;  /* 0x000000ff0300720c */ /* 0x000fda0003f05300 */
[----:B------:R-:W-:Y:S05]  /*0dd0*/  @!P0 BRA `(.L_x_7) ;  /* 0x00000000000c8947 */ /* 0x000fea0003800000 */
[----:B------:R-:W2:Y:S02]  /*0de0*/  LD.E R2, desc[UR44][R2.64] ;  /* 0x0000002c02027980 */ /* 0x000ea4000c101900 */
[----:B--2---:R-:W-:Y:S01]  /*0df0*/  R2UR UR39, R2 ;  /* 0x00000000022772ca */ /* 0x004fe200000e0000 */
[----:B------:R-:W-:-:S14]  /*0e00*/  BRA `(.L_x_8) ;  /* 0x0000000000247947 */ /* 0x000fdc0003800000 */
.L_x_7:
[----:B------:R-:W-:Y:S02]  /*0e10*/  ULDC.64 UR6, c[0x0][0x588] ;  /* 0x0001620000067ab9 */ /* 0x000fe40000000a00 */
[----:B------:R-:W-:-:S04]  /*0e20*/  ISETP.NE.U32.AND P0, PT, RZ, UR6, PT ;  /* 0x00000006ff007c0c */ /* 0x000fc8000bf05070 */
[----:B------:R-:W-:-:S13]  /*0e30*/  ISETP.NE.AND.EX P0, PT, RZ, UR7, PT, P0 ;  /* 0x00000007ff007c0c */ /* 0x000fda000bf05300 */
[----:B------:R-:W-:Y:S05]  /*0e40*/  @!P0 BRA `(.L_x_9) ;  /* 0x0000000000108947 */ /* 0x000fea0003800000 */
[----:B0-----:R-:W0:Y:S02]  /*0e50*/  LDC.64 R2, c[0x0][0x588] ;  /* 0x00016200ff027b82 */ /* 0x001e240000000a00 */
[----:B0-----:R-:W2:Y:S02]  /*0e60*/  LDG.E R2, desc[UR44][R2.64] ;  /* 0x0000002c02027981 */ /* 0x001ea4000c1e1900 */
[----:B--2---:R-:W-:Y:S01]  /*0e70*/  R2UR UR39, R2 ;  /* 0x00000000022772ca */ /* 0x004fe200000e0000 */
[----:B------:R-:W-:-:S14]  /*0e80*/  BRA `(.L_x_8) ;  /* 0x0000000000047947 */ /* 0x000fdc0003800000 */
.L_x_9:
[----:B------:R-:W-:-:S05]  /*0e90*/  ULDC UR39, c[0x0][0x580] ;  /* 0x0001600000277ab9 */ /* 0x000fca0000000800 */
.L_x_8:
[----:B------:R-:W-:Y:S02]  /*0ea0*/  ULDC.64 UR6, c[0x0][0x5a0] ;  /* 0x0001680000067ab9 */ /* 0x000fe40000000a00 */
        /* <DEDUP_REMOVED lines=11> */
.L_x_10:
        /* <DEDUP_REMOVED lines=8> */
.L_x_12:
[----:B------:R-:W-:-:S05]  /*0fe0*/  ULDC UR38, c[0x0][0x584] ;  /* 0x0001610000267ab9 */ /* 0x000fca0000000800 */
.L_x_11:
[----:B------:R-:W-:-:S13]  /*0ff0*/  LOP3.LUT P0, RZ, R5, 0xff, RZ, 0xc0, !PT ;  /* 0x000000ff05ff7812 */ /* 0x000fda000780c0ff */
[----:B------:R-:W-:Y:S05]  /*1000*/  @!P0 EXIT ;  /* 0x000000000000894d */ /* 0x000fea0003800000 */
[----:B------:R-:W-:Y:S01]  /*1010*/  ULDC UR10, c[0x0][0x28c] ;  /* 0x0000a300000a7ab9 */ /* 0x000fe20000000800 */
[----:B------:R-:W-:Y:S01]  /*1020*/  ULDC.64 UR12, c[0x0][0x5c8] ;  /* 0x00017200000c7ab9 */ /* 0x000fe20000000a00 */
[----:B------:R-:W-:Y:S02]  /*1030*/  UIADD3 UR10, UR10, 0x3f, URZ ;  /* 0x0000003f0a0a7890 */ /* 0x000fe4000fffe03f */
[----:B------:R-:W-:Y:S02]  /*1040*/  USHF.L.U64.HI UR5, UR12, 0x7, UR13 ;  /* 0x000000070c057899 */ /* 0x000fe4000801020d */
[----:B------:R-:W-:Y:S02]  /*1050*/  USHF.R.S32.HI UR11, URZ, 0x1f, UR10 ;  /* 0x0000001f3f0b7899 */ /* 0x000fe4000801140a */
[----:B------:R-:W-:Y:S02]  /*1060*/  USHF.L.U32 UR6, UR12, 0x7, URZ ;  /* 0x000000070c067899 */ /* 0x000fe4000800063f */
[----:B------:R-:W-:-:S02]  /*1070*/  ULEA.HI UR11, UR11, UR10, URZ, 0x6 ;  /* 0x0000000a0b0b7291 */ /* 0x000fc4000f8f303f */
[----:B------:R-:W-:Y:S02]  /*1080*/  USHF.L.U64.HI UR7, UR12, 0x3, UR13 ;  /* 0x000000030c077899 */ /* 0x000fe4000801020d */
[----:B------:R-:W-:Y:S02]  /*1090*/  USHF.L.U32 UR8, UR12, 0x3, URZ ;  /* 0x000000030c087899 */ /* 0x000fe4000800063f */
[----:B------:R-:W-:Y:S02]  /*10a0*/  USHF.L.U64.HI UR9, UR12, 0x8, UR13 ;  /* 0x000000080c097899 */ /* 0x000fe4000801020d */
[----:B------:R-:W-:Y:S02]  /*10b0*/  USHF.L.U32 UR10, UR12, 0x8, URZ ;  /* 0x000000080c0a7899 */ /* 0x000fe4000800063f */
[----:B------:R-:W-:Y:S02]  /*10c0*/  ULOP3.LUT UR36, UR4, 0x1, URZ, 0xfc, !UPT ;  /* 0x0000000104247892 */ /* 0x000fe4000f8efc3f */
[----:B------:R-:W-:Y:S01]  /*10d0*/  USHF.R.S32.HI UR37, URZ, 0x6, UR11 ;  /* 0x000000063f257899 */ /* 0x000fe2000801140b */
[----:B------:R-:W-:Y:S01]  /*10e0*/  UMOV UR35, URZ ;  /* 0x0000003f00237c82 */ /* 0x000fe20008000000 */
[----:B------:R-:W-:-:S10]  /*10f0*/  UMOV UR34, URZ ;  /* 0x0000003f00227c82 */ /* 0x000fd40008000000 */
.L_x_77:
[----:B------:R-:W-:Y:S01]  /*1100*/  STL [R1+0x17c], RZ ;  /* 0x00017cff01007387 */ /* 0x000fe20000100800 */
[----:B-1----:R-:W1:Y:S01]  /*1110*/  S2UR UR17, SR_CgaCtaId ;  /* 0x00000000001179c3 */ /* 0x002e620000008800 */
[----:B------:R-:W-:Y:S01]  /*1120*/  UMOV UR16, 0x400 ;  /* 0x0000040000107882 */ /* 0x000fe20000000000 */
[----:B------:R-:W-:Y:S01]  /*1130*/  UMOV UR33, URZ ;  /* 0x0000003f00217c82 */ /* 0x000fe20008000000 */
[----:B------:R-:W-:Y:S01]  /*1140*/  STL [R1+0x178], RZ ;  /* 0x000178ff01007387 */ /* 0x000fe20000100800 */
[----:B------:R-:W-:Y:S01]  /*1150*/  UMOV UR12, URZ ;  /* 0x0000003f000c7c82 */ /* 0x000fe20008000000 */
[----:B------:R-:W-:Y:S01]  /*1160*/  UMOV UR13, URZ ;  /* 0x0000003f000d7c82 */ /* 0x000fe20008000000 */
[----:B------:R-:W-:Y:S01]  /*1170*/  UMOV UR43, UR34 ;  /* 0x00000022002b7c82 */ /* 0x000fe20008000000 */
[----:B------:R-:W-:Y:S01]  /*1180*/  STL [R1+0x174], RZ ;  /* 0x000174ff01007387 */ /* 0x000fe20000100800 */
[----:B------:R-:W2:Y:S01]  /*1190*/  LDC R3, c[0x0][0x28c] ;  /* 0x0000a300ff037b82 */ /* 0x000ea20000000800 */
[----:B0-----:R-:W-:-:S02]  /*11a0*/  CS2R R4, SRZ ;  /* 0x0000000000047805 */ /* 0x001fc4000001ff00 */
[----:B------:R-:W-:Y:S01]  /*11b0*/  CS2R R6, SRZ ;  /* 0x0000000000067805 */ /* 0x000fe2000001ff00 */
[----:B------:R-:W-:Y:S01]  /*11c0*/  STL [R1+0x170], RZ ;  /* 0x000170ff01007387 */ /* 0x000fe20000100800 */
[----:B------:R-:W-:Y:S02]  /*11d0*/  CS2R R8, SRZ ;  /* 0x0000000000087805 */ /* 0x000fe4000001ff00 */
[----:B------:R-:W-:Y:S02]  /*11e0*/  CS2R R10, SRZ ;  /* 0x00000000000a7805 */ /* 0x000fe4000001ff00 */
[----:B------:R-:W-:Y:S01]  /*11f0*/  CS2R R12, SRZ ;  /* 0x00000000000c7805 */ /* 0x000fe2000001ff00 */
[----:B------:R-:W-:Y:S01]  /*1200*/  STL [R1+0x16c], RZ ;  /* 0x00016cff01007387 */ /* 0x000fe20000100800 */
[----:B------:R-:W-:Y:S02]  /*1210*/  CS2R R14, SRZ ;  /* 0x00000000000e7805 */ /* 0x000fe4000001ff00 */
[----:B------:R-:W-:-:S02]  /*1220*/  CS2R R16, SRZ ;  /* 0x0000000000107805 */ /* 0x000fc4000001ff00 */
        /* <DEDUP_REMOVED lines=14> */
[----:B--2---:R-:W-:Y:S02]  /*1310*/  ISETP.GE.AND P0, PT, R3, 0x1, PT ;  /* 0x000000010300780c */ /* 0x004fe40003f06270 */
[----:B------:R-:W-:-:S02]  /*1320*/  CS2R R198, SRZ ;  /* 0x0000000000c67805 */ /* 0x000fc4000001ff00 */
[----:B------:R-:W-:Y:S01]  /*1330*/  CS2R R200, SRZ ;  /* 0x0000000000c87805 */ /* 0x000fe2000001ff00 */
[----:B------:R-:W0:Y:S01]  /*1340*/  S2R R2, SR_TID.X ;  /* 0x0000000000027919 */ /* 0x000e220000002100 */
        /* <DEDUP_REMOVED lines=16> */
[----:B------:R-:W-:Y:S01]  /*1450*/  IMAD.U32 R226, RZ, RZ, UR35 ;  /* 0x00000023ffe27e24 */ /* 0x000fe2000f8e00ff */
[----:B------:R-:W-:Y:S02]  /*1460*/  CS2R R176, SRZ ;  /* 0x0000000000b07805 */ /* 0x000fe4000001ff00 */
[----:B------:R-:W-:Y:S01]  /*1470*/  CS2R R178, SRZ ;  /* 0x0000000000b27805 */ /* 0x000fe2000001ff00 */
[----:B------:R-:W-:Y:S01]  /*1480*/  STL [R1+0x148], RZ ;  /* 0x000148ff01007387 */ /* 0x000fe20000100800 */
[----:B------:R-:W-:Y:S02]  /*1490*/  CS2R R180, SRZ ;  /* 0x0000000000b47805 */ /* 0x000fe4000001ff00 */
[----:B------:R-:W-:Y:S02]  /*14a0*/  CS2R R182, SRZ ;  /* 0x0000000000b67805 */ /* 0x000fe4000001ff00 */
[----:B------:R-:W-:Y:S01]  /*14b0*/  CS2R R168, SRZ ;  /* 0x0000000000a87805 */ /* 0x000fe2000001ff00 */
[----:B------:R-:W-:Y:S01]  /*14c0*/  STL [R1+0x144], RZ ;  /* 0x000144ff01007387 */ /* 0x000fe20000100800 */
[----:B------:R-:W-:-:S02]  /*14d0*/  CS2R R170, SRZ ;  /* 0x0000000000aa7805 */ /* 0x000fc4000001ff00 */
[----:B------:R-:W-:Y:S02]  /*14e0*/  CS2R R172, SRZ ;  /* 0x0000000000ac7805 */ /* 0x000fe4000001ff00 */
[----:B------:R-:W-:Y:S01]  /*14f0*/  CS2R R174, SRZ ;  /* 0x0000000000ae7805 */ /* 0x000fe2000001ff00 */
[----:B------:R-:W-:Y:S01]  /*1500*/  STL [R1+0x140], RZ ;  /* 0x000140ff01007387 */ /* 0x000fe20000100800 */
[----:B------:R-:W-:Y:S02]  /*1510*/  CS2R R160, SRZ ;  /* 0x0000000000a07805 */ /* 0x000fe4000001ff00 */
[----:B------:R-:W-:Y:S02]  /*1520*/  CS2R R162, SRZ ;  /* 0x0000000000a27805 */ /* 0x000fe4000001ff00 */
[----:B------:R-:W-:Y:S01]  /*1530*/  CS2R R164, SRZ ;  /* 0x0000000000a47805 */ /* 0x000fe2000001ff00 */
[----:B------:R-:W-:Y:S01]  /*1540*/  STL [R1+0x13c], RZ ;  /* 0x00013cff01007387 */ /* 0x000fe20000100800 */
[----:B0-----:R-:W-:-:S02]  /*1550*/  LOP3.LUT R2, R2, 0x80, RZ, 0xc0, !PT ;  /* 0x0000008002027812 */ /* 0x001fc400078ec0ff */
[----:B------:R-:W-:Y:S02]  /*1560*/  CS2R R166, SRZ ;  /* 0x0000000000a67805 */ /* 0x000fe4000001ff00 */
[----:B------:R-:W-:Y:S01]  /*1570*/  CS2R R152, SRZ ;  /* 0x0000000000987805 */ /* 0x000fe2000001ff00 */
[----:B------:R-:W-:Y:S01]  /*1580*/  STL [R1+0x138], RZ ;  /* 0x000138ff01007387 */ /* 0x000fe20000100800 */
[----:B------:R-:W-:Y:S02]  /*1590*/  SHF.R.U32.HI R2, RZ, 0x7, R2 ;  /* 0x00000007ff027819 */ /* 0x000fe40000011602 */
        /* <DEDUP_REMOVED lines=88> */
[----:B------:R-:W-:Y:S01]  /*1b20*/  CS2R R30, SRZ ;  /* 0x00000000001e7805 */ /* 0x000fe2000001ff00 */
[----:B------:R-:W-:Y:S04]  /*1b30*/  STL [R1+0xdc], RZ ;  /* 0x0000dcff01007387 */ /* 0x000fe80000100800 */
        /* <DEDUP_REMOVED lines=10> */
[----:B------:R-:W0:Y:S04]  /*1be0*/  SHFL.IDX PT, R2, R2, RZ, 0x1f ;  /* 0x00001fff02027589 */ /* 0x000e2800000e0000 */
[----:B------:R2:W-:Y:S04]  /*1bf0*/  STL [R1+0xb0], RZ ;  /* 0x0000b0ff01007387 */ /* 0x0005e80000100800 */
[----:B------:R2:W-:Y:S04]  /*1c00*/  STL [R1+0xac], RZ ;  /* 0x0000acff01007387 */ /* 0x0005e80000100800 */
[----:B------:R2:W-:Y:S04]  /*1c10*/  STL [R1+0xa8], RZ ;  /* 0x0000a8ff01007387 */ /* 0x0005e80000100800 */
[----:B------:R2:W-:Y:S04]  /*1c20*/  STL [R1+0xa4], RZ ;  /* 0x0000a4ff01007387 */ /* 0x0005e80000100800 */
[----:B------:R2:W-:Y:S04]  /*1c30*/  STL [R1+0xa0], RZ ;  /* 0x0000a0ff01007387 */ /* 0x0005e80000100800 */
[----:B------:R2:W-:Y:S01]  /*1c40*/  STL [R1+0x9c], RZ ;  /* 0x00009cff01007387 */ /* 0x0005e20000100800 */
[----:B0-----:R-:W-:-:S02]  /*1c50*/  R2UR UR14, R2 ;  /* 0x00000000020e72ca */ /* 0x001fc400000e0000 */
[----:B------:R-:W-:Y:S01]  /*1c60*/  CS2R R2, SRZ ;  /* 0x0000000000027805 */ /* 0x000fe2000001ff00 */
[----:B------:R2:W-:Y:S04]  /*1c70*/  STL [R1+0x98], RZ ;  /* 0x000098ff01007387 */ /* 0x0005e80000100800 */
[----:B------:R2:W-:Y:S04]  /*1c80*/  STL [R1+0x94], RZ ;  /* 0x000094ff01007387 */ /* 0x0005e80000100800 */
[----:B------:R2:W-:Y:S02]  /*1c90*/  STL [R1+0x90], RZ ;  /* 0x000090ff01007387 */ /* 0x0005e40000100800 */
[----:B------:R-:W-:-:S02]  /*1ca0*/  ULEA.HI UR11, UR14, UR14, URZ, 0x1 ;  /* 0x0000000e0e0b7291 */ /* 0x000fc4000f8f083f */
[----:B------:R2:W-:Y:S02]  /*1cb0*/  STL [R1+0x8c], RZ ;  /* 0x00008cff01007387 */ /* 0x0005e40000100800 */
[----:B------:R-:W-:Y:S02]  /*1cc0*/  ULOP3.LUT UR15, UR11, 0xffffe, URZ, 0xc0, !UPT ;  /* 0x000ffffe0b0f7892 */ /* 0x000fe4000f8ec03f */
[----:B------:R2:W-:Y:S01]  /*1cd0*/  STL [R1+0x88], RZ ;  /* 0x000088ff01007387 */ /* 0x0005e20000100800 */
[----:B-1----:R-:W-:Y:S02]  /*1ce0*/  ULEA UR11, UR17, UR16, 0x18 ;  /* 0x00000010110b7291 */ /* 0x002fe4000f8ec03f */
[----:B------:R-:W-:Y:S01]  /*1cf0*/  UIADD3 UR15, UR14, -UR15, URZ ;  /* 0x8000000f0e0f7290 */ /* 0x000fe2000fffe03f */
[----:B------:R2:W-:Y:S03]  /*1d00*/  STL [R1+0x84], RZ ;  /* 0x000084ff01007387 */ /* 0x0005e60000100800 */
[----:B------:R-:W-:Y:S01]  /*1d10*/  ULEA UR15, UR15, UR11, 0xc ;  /* 0x0000000b0f0f7291 */ /* 0x000fe2000f8e603f */
[----:B------:R2:W-:Y:S03]  /*1d20*/  STL [R1+0x80], RZ ;  /* 0x000080ff01007387 */ /* 0x0005e60000100800 */
[----:B------:R-:W-:Y:S01]  /*1d30*/  UIADD3 UR15, UR15, 0x180, URZ ;  /* 0x000001800f0f7890 */ /* 0x000fe2000fffe03f */
[----:B------:R2:W-:Y:S03]  /*1d40*/  STL [R1+0x7c], RZ ;  /* 0x00007cff01007387 */ /* 0x0005e60000100800 */
[----:B------:R-:W-:Y:S01]  /*1d50*/  USHF.R.U32.HI UR15, URZ, 0x4, UR15 ;  /* 0x000000043f0f7899 */ /* 0x000fe2000801160f */
[----:B------:R2:W-:Y:S03]  /*1d60*/  STL [R1+0x78], RZ ;  /* 0x000078ff01007387 */ /* 0x0005e60000100800 */
[----:B------:R-:W-:Y:S01]  /*1d70*/  ULOP3.LUT UR32, UR15, 0x3fff, URZ, 0xc0, !UPT ;  /* 0x00003fff0f207892 */ /* 0x000fe2000f8ec03f */
[----:B------:R2:W-:Y:S04]  /*1d80*/  STL [R1+0x74], RZ ;  /* 0x000074ff01007387 */ /* 0x0005e80000100800 */
        /* <DEDUP_REMOVED lines=28> */
[----:B------:R2:W-:Y:S01]  /*1f50*/  STL [R1], RZ ;  /* 0x000000ff01007387 */ /* 0x0005e20000100800 */
[----:B------:R-:W-:Y:S05]  /*1f60*/  @!P0 BRA `(.L_x_13) ;  /* 0x0000002000d88947 */ /* 0x000fea0003800000 */
[----:B------:R-:W-:-:S06]  /*1f70*/  UISETP.NE.AND UP0, UPT, UR36, 0x3, UPT ;  /* 0x000000032400788c */ /* 0x000fcc000bf05270 */
[----:B------:R-:W-:-:S13]  /*1f80*/  PLOP3.LUT P1, PT, PT, PT, UP0, 0x80, 0x0 ;  /* 0x000000000000781c */ /* 0x000fda0003f2f008 */
[----:B------:R-:W-:Y:S05]  /*1f90*/  @!P1 BRA `(.L_x_14) ;  /* 0x0000000000049947 */ /* 0x000fea0003800000 */
[----:B------:R-:W-:Y:S01]  /*1fa0*/  BPT.TRAP 0x1 ;  /* 0x000000040000795c */ /* 0x000fe20000300000 */
.L_x_14:
[----:B------:R-:W-:Y:S01]  /*1fb0*/  ULEA UR12, UR34, UR11, 0x3 ;  /* 0x0000000b220c7291 */ /* 0x000fe2000f8e183f */
[----:B------:R-:W-:-:S05]  /*1fc0*/  IMAD.U32 R2, RZ, RZ, UR35 ;  /* 0x00000023ff027e24 */ /* 0x000fca000f8e00ff */
[----:B------:R-:W-:-:S04]  /*1fd0*/  SHF.L.U32 R2, R2, 0x1f, RZ ;  /* 0x0000001f02027819 */ /* 0x000fc800000006ff */
[----:B------:R0:W1:Y:S01]  /*1fe0*/  SYNCS.PHASECHK.TRANS64.TRYWAIT P0, [UR12], R2 ;  /* 0x00000002ff0075a7 */ /* 0x000062000800014c */
[----:B------:R-:W-:Y:S05]  /*1ff0*/  @!P1 BRA `(.L_x_15) ;  /* 0x0000000000049947 */ /* 0x000fea0003800000 */
[----:B------:R-:W-:Y:S01]  /*2000*/  BPT.TRAP 0x1 ;  /* 0x000000040000795c */ /* 0x000fe20000300000 */
.L_x_15:
[----:B------:R3:W-:Y:S01]  /*2010*/  STL [R1+0x17c], RZ ;  /* 0x00017cff01007387 */ /* 0x0007e20000100800 */
[----:B------:R-:W-:Y:S01]  /*2020*/  UMOV UR33, 0x2 ;  /* 0x0000000200217882 */ /* 0x000fe20000000000 */
[----:B-1----:R-:W-:Y:S05]  /*2030*/  @P0 BRA `(.L_x_16) ;  /* 0x0000000000080947 */ /* 0x002fea0003800000 */
[----:B------:R-:W1:Y:S02]  /*2040*/  SYNCS.PHASECHK.TRANS64.TRYWAIT P0, [UR12], R2 ;  /* 0x00000002ff0075a7 */ /* 0x000e64000800014c */
[----:B-1----:R-:W-:Y:S05]  /*2050*/  @!P0 BRA `(.L_x_17) ;  /* 0x000001b400dc8947 */ /* 0x002fea0003800000 */
.L_x_16:
[----:B------:R-:W-:Y:S01]  /*2060*/  UIADD3 UR12, UR11, 0x30180, URZ ;  /* 0x000301800b0c7890 */ /* 0x000fe2000fffe03f */
[----:B------:R-:W-:Y:S01]  /*2070*/  WARPGROUP.ARRIVE ;  /* 0x00000000000079c5 */ /* 0x000fe20000000000 */
[----:B------:R-:W-:Y:S01]  /*2080*/  ULOP3.LUT UR41, UR32, 0x10000, URZ, 0xfc, !UPT ;  /* 0x0001000020297892 */ /* 0x000fe2000f8efc3f */
[----:B------:R4:W-:Y:S01]  /*2090*/  STL [R1+0x178], RZ ;  /* 0x000178ff01007387 */ /* 0x0009e20000100800 */
[----:B------:R-:W-:Y:S01]  /*20a0*/  USHF.R.U32.HI UR12, URZ, 0x4, UR12 ;  /* 0x000000043f0c7899 */ /* 0x000fe2000801160c */
[----:B01----:R-:W-:Y:S01]  /*20b0*/  CS2R R2, SRZ ;  /* 0x0000000000027805 */ /* 0x003fe2000001ff00 */
[----:B------:R-:W-:Y:S01]  /*20c0*/  ULEA UR41, UR34, UR41, 0xb ;  /* 0x0000002922297291 */ /* 0x000fe2000f8e583f */
[----:B------:R4:W-:Y:S01]  /*20d0*/  STL [R1+0x174], RZ ;  /* 0x000174ff01007387 */ /* 0x0009e20000100800 */
[----:B------:R-:W-:Y:S01]  /*20e0*/  ULOP3.LUT UR12, UR12, 0x3fff, URZ, 0xc0, !UPT ;  /* 0x00003fff0c0c7892 */ /* 0x000fe2000f8ec03f */
[----:B------:R-:W-:Y:S01]  /*20f0*/  CS2R R4, SRZ ;  /* 0x0000000000047805 */ /* 0x000fe2000001ff00 */
[----:B------:R-:W-:Y:S01]  /*2100*/  UMOV UR13, 0x80000020 ;  /* 0x80000020000d7882 */ /* 0x000fe20000000000 */
[----:B------:R-:W-:Y:S01]  /*2110*/  UMOV UR15, 0x80000020 ;  /* 0x80000020000f7882 */ /* 0x000fe20000000000 */
[----:B------:R-:W-:Y:S01]  /*2120*/  ULOP3.LUT UR12, UR12, 0x10000, URZ, 0xfc, !UPT ;  /* 0x000100000c0c7892 */ /* 0x000fe2000f8efc3f */
[----:B------:R4:W-:Y:S01]  /*2130*/  STL [R1+0x170], RZ ;  /* 0x000170ff01007387 */ /* 0x0009e20000100800 */
[----:B------:R-:W-:Y:S01]  /*2140*/  UMOV UR25, UR13 ;  /* 0x0000000d00197c82 */ /* 0x000fe20008000000 */
[----:B------:R-:W-:Y:S01]  /*2150*/  UMOV UR27, 0x80000020 ;  /* 0x80000020001b7882 */ /* 0x000fe20000000000 */
[----:B------:R-:W-:Y:S01]  /*2160*/  UIMAD UR42, UR34, 0x140, UR12 ;  /* 0x00000140222a78a4 */ /* 0x000fe2000f8e020c */
[----:B------:R4:W-:Y:S01]  /*2170*/  STL [R1+0x16c], RZ ;  /* 0x00016cff01007387 */ /* 0x0009e20000100800 */
[----:B------:R-:W-:Y:S01]  /*2180*/  UMOV UR29, UR13 ;  /* 0x0000000d001d7c82 */ /* 0x000fe20008000000 */
[----:B------:R-:W-:Y:S01]  /*2190*/  UMOV UR12, UR41 ;  /* 0x00000029000c7c82 */ /* 0x000fe20008000000 */
[----:B------:R-:W-:Y:S01]  /*21a0*/  UIADD3 UR26, UR42, 0x40, URZ ;  /* 0x000000402a1a7890 */ /* 0x000fe2000fffe03f */
[----:B------:R4:W-:Y:S01]  /*21b0*/  STL [R1+0x168], RZ ;  /* 0x000168ff01007387 */ /* 0x0009e20000100800 */
[----:B------:R-:W-:Y:S01]  /*21c0*/  UIADD3 UR30, UR42, 0x80, URZ ;  /* 0x000000802a1e7890 */ /* 0x000fe2000fffe03f */
[----:B------:R-:W-:Y:S01]  /*21d0*/  CS2R R6, SRZ ;  /* 0x0000000000067805 */ /* 0x000fe2000001ff00 */
[----:B------:R-:W-:Y:S01]  /*21e0*/  UIADD3 UR18, UR42, 0xc0, URZ ;  /* 0x000000c02a127890 */ /* 0x000fe2000fffe03f */
[----:B------:R4:W-:Y:S01]  /*21f0*/  STL [R1+0x164], RZ ;  /* 0x000164ff01007387 */ /* 0x0009e20000100800 */
[----:B------:R-:W-:Y:S01]  /*2200*/  UMOV UR14, UR42 ;  /* 0x0000002a000e7c82 */ /* 0x000fe20008000000 */
[----:B------:R-:W-:Y:S01]  /*2210*/  UMOV UR24, UR12 ;  /* 0x0000000c00187c82 */ /* 0x000fe20008000000 */
[----:B------:R-:W-:Y:S01]  /*2220*/  QGMMA.64x16x32.F32.E4M3.E4M3 R176, gdesc[UR12], RZ, !UPT ;  /* 0x002000000cb079f3 */ /* 0x000fe2000c7008ff */
[----:B------:R-:W-:Y:S01]  /*2230*/  UMOV UR28, UR12 ;  /* 0x0000000c001c7c82 */ /* 0x000fe20008000000 */
[----:B------:R-:W-:Y:S01]  /*2240*/  UMOV UR31, 0x80000020 ;  /* 0x80000020001f7882 */ /* 0x000fe20000000000 */
[----:B------:R-:W-:Y:S01]  /*2250*/  UIADD3 UR22, UR42, 0x100, URZ ;  /* 0x000001002a167890 */ /* 0x000fe2000fffe03f */
[----:B------:R-:W-:Y:S01]  /*2260*/  QGMMA.64x16x32.F32.E4M3.E4M3 R144, gdesc[UR24], RZ, !UPT ;  /* 0x00200000189079f3 */ /* 0x000fe2000c7008ff */
[----:B------:R-:W-:Y:S01]  /*2270*/  UMOV UR16, UR12 ;  /* 0x0000000c00107c82 */ /* 0x000fe20008000000 */
[----:B------:R-:W-:Y:S01]  /*2280*/  UMOV UR17, UR13 ;  /* 0x0000000d00117c82 */ /* 0x000fe20008000000 */
[----:B------:R-:W-:Y:S01]  /*2290*/  UMOV UR19, 0x80000020 ;  /* 0x8000002000137882 */ /* 0x000fe20000000000 */
[----:B------:R-:W-:Y:S01]  /*22a0*/  QGMMA.64x16x32.F32.E4M3.E4M3 R112, gdesc[UR28], RZ, !UPT ;  /* 0x002000001c7079f3 */ /* 0x000fe2000c7008ff */
[----:B------:R4:W-:Y:S01]  /*22b0*/  STL [R1+0x160], RZ ;  /* 0x000160ff01007387 */ /* 0x0009e20000100800 */
[----:B------:R-:W-:Y:S01]  /*22c0*/  UMOV UR20, UR12 ;  /* 0x0000000c00147c82 */ /* 0x000fe20008000000 */
[----:B------:R-:W-:Y:S01]  /*22d0*/  UMOV UR21, UR13 ;  /* 0x0000000d00157c82 */ /* 0x000fe20008000000 */
[----:B------:R-:W-:Y:S01]  /*22e0*/  QGMMA.64x16x32.F32.E4M3.E4M3 R80, gdesc[UR16], RZ, !UPT ;  /* 0x00200000105079f3 */ /* 0x000fe2000c7008ff */
[----:B------:R-:W-:Y:S01]  /*22f0*/  UIADD3 UR16, UR41, 0x200, URZ ;  /* 0x0000020029107890 */ /* 0x000fe2000fffe03f */
[----:B------:R4:W-:Y:S01]  /*2300*/  STL [R1+0x15c], RZ ;  /* 0x00015cff01007387 */ /* 0x0009e20000100800 */
[----:B------:R-:W-:Y:S01]  /*2310*/  UMOV UR23, 0x80000020 ;  /* 0x8000002000177882 */ /* 0x000fe20000000000 */
[----:B------:R-:W-:Y:S01]  /*2320*/  CS2R R8, SRZ ;  /* 0x0000000000087805 */ /* 0x000fe2000001ff00 */
[----:B------:R-:W-:Y:S01]  /*2330*/  QGMMA.64x16x32.F32.E4M3.E4M3 R48, gdesc[UR20], RZ, !UPT ;  /* 0x00200000143079f3 */ /* 0x000fe2000c7008ff */
[----:B------:R4:W-:Y:S01]  /*2340*/  STL [R1+0x158], RZ ;  /* 0x000158ff01007387 */ /* 0x0009e20000100800 */
[----:B------:R-:W-:Y:S01]  /*2350*/  UMOV UR21, 0x80000020 ;  /* 0x8000002000157882 */ /* 0x000fe20000000000 */
[----:B------:R-:W-:Y:S01]  /*2360*/  UMOV UR20, UR16 ;  /* 0x0000001000147c82 */ /* 0x000fe20008000000 */
[----:B------:R-:W-:Y:S01]  /*2370*/  UMOV UR17, UR21 ;  /* 0x0000001500117c82 */ /* 0x000fe20008000000 */
[----:B------:R4:W-:Y:S01]  /*2380*/  STL [R1+0x154], RZ ;  /* 0x000154ff01007387 */ /* 0x0009e20000100800 */
[----:B------:R-:W-:Y:S01]  /*2390*/  UMOV UR16, UR20 ;  /* 0x0000001400107c82 */ /* 0x000fe20008000000 */
[----:B------:R-:W-:Y:S01]  /*23a0*/  QGMMA.64x16x32.F32.E4M3.E4M3 R40, gdesc[UR20], RZ, !UPT ;  /* 0x00200000142879f3 */ /* 0x000fe2000c7008ff */
[----:B------:R-:W-:Y:S01]  /*23b0*/  UMOV UR28, UR20 ;  /* 0x00000014001c7c82 */ /* 0x000fe20008000000 */
[----:B------:R4:W-:Y:S01]  /*23c0*/  STL [R1+0x150], RZ ;  /* 0x000150ff01007387 */ /* 0x0009e20000100800 */
[----:B------:R-:W-:Y:S01]  /*23d0*/  UMOV UR29, UR21 ;  /* 0x00000015001d7c82 */ /* 0x000fe20008000000 */
[----:B------:R-:W-:Y:S01]  /*23e0*/  QGMMA.64x16x32.F32.E4M3.E4M3 R72, gdesc[UR16], RZ, !UPT ;  /* 0x00200000104879f3 */ /* 0x000fe2000c7008ff */
[----:B------:R-:W-:Y:S01]  /*23f0*/  UIADD3 UR16, UR41, 0x400, URZ ;  /* 0x0000040029107890 */ /* 0x000fe2000fffe03f */
[----:B------:R4:W-:Y:S01]  /*2400*/  STL [R1+0x14c], RZ ;  /* 0x00014cff01007387 */ /* 0x0009e20000100800 */
[----:B------:R-:W-:Y:S01]  /*2410*/  UMOV UR24, UR20 ;  /* 0x0000001400187c82 */ /* 0x000fe20008000000 */
[----:B------:R-:W-:Y:S01]  /*2420*/  UMOV UR25, UR21 ;  /* 0x0000001500197c82 */ /* 0x000fe20008000000 */
[----:B------:R-:W-:Y:S01]  /*2430*/  QGMMA.64x16x32.F32.E4M3.E4M3 R104, gdesc[UR28], RZ, !UPT ;  /* 0x002000001c6879f3 */ /* 0x000fe2000c7008ff */
[----:B------:R4:W-:Y:S01]  /*2440*/  STL [R1+0x148], RZ ;  /* 0x000148ff01007387 */ /* 0x0009e20000100800 */
[----:B------:R-:W-:Y:S01]  /*2450*/  UMOV UR12, UR20 ;  /* 0x00000014000c7c82 */ /* 0x000fe20008000000 */
[----:B------:R-:W-:Y:S01]  /*2460*/  UMOV UR13, UR21 ;  /* 0x00000015000d7c82 */ /* 0x000fe20008000000 */
[----:B------:R-:W-:Y:S01]  /*2470*/  QGMMA.64x16x32.F32.E4M3.E4M3 R136, gdesc[UR24], RZ, !UPT ;  /* 0x00200000188879f3 */ /* 0x000fe2000c7008ff */
[----:B------:R4:W-:Y:S01]  /*2480*/  STL [R1+0x144], RZ ;  /* 0x000144ff01007387 */ /* 0x0009e20000100800 */
[----:B------:R-:W-:-:S02]  /*2490*/  CS2R R10, SRZ ;  /* 0x00000000000a7805 */ /* 0x000fc4000001ff00 */
[----:B------:R-:W-:Y:S01]  /*24a0*/  CS2R R12, SRZ ;  /* 0x00000000000c7805 */ /* 0x000fe2000001ff00 */
[----:B------:R-:W-:Y:S01]  /*24b0*/  QGMMA.64x16x32.F32.E4M3.E4M3 R168, gdesc[UR12], RZ, !UPT ;  /* 0x002000000ca879f3 */ /* 0x000fe2000c7008ff */
[----:B------:R4:W-:Y:S01]  /*24c0*/  STL [R1+0x140], RZ ;  /* 0x000140ff01007387 */ /* 0x0009e20000100800 */
[----:B------:R-:W-:Y:S01]  /*24d0*/  UMOV UR12, UR16 ;  /* 0x00000010000c7c82 */ /* 0x000fe20008000000 */
[----:B------:R-:W-:Y:S01]  /*24e0*/  UMOV UR13, 0x80000020 ;  /* 0x80000020000d7882 */ /* 0x000fe20000000000 */
        /* <DEDUP_REMOVED lines=42> */
[----:B------:R-:W-:Y:S01]  /*2790*/  UIADD3 UR18, UR42, 0x2, URZ ;  /* 0x000000022a127890 */ /* 0x000fe2000fffe03f */
[----:B------:R-:W-:Y:S01]  /*27a0*/  CS2R R18, SRZ ;  /* 0x0000000000127805 */ /* 0x000fe2000001ff00 */
[----:B------:R-:W-:Y:S01]  /*27b0*/  UIADD3 UR26, UR42, 0x42, URZ ;  /* 0x000000422a1a7890 */ /* 0x000fe2000fffe03f */
[----:B------:R4:W-:Y:S01]  /*27c0*/  STL [R1+0x110], RZ ;  /* 0x000110ff01007387 */ /* 0x0009e20000100800 */
[----:B------:R-:W-:Y:S01]  /*27d0*/  QGMMA.64x16x32.F32.E4M3.E4M3 R152, gdesc[UR12], RZ, !UPT ;  /* 0x002000000c9879f3 */ /* 0x000fe2000c7008ff */
[----:B------:R-:W-:Y:S01]  /*27e0*/  UIADD3 UR30, UR42, 0x82, URZ ;  /* 0x000000822a1e7890 */ /* 0x000fe2000fffe03f */
[----:B------:R-:W-:Y:S01]  /*27f0*/  CS2R R20, SRZ ;  /* 0x0000000000147805 */ /* 0x000fe2000001ff00 */
[----:B------:R4:W-:Y:S01]  /*2800*/  STL [R1+0x10c], RZ ;  /* 0x00010cff01007387 */ /* 0x0009e20000100800 */
[----:B------:R-:W-:Y:S01]  /*2810*/  UIADD3 UR14, UR42, 0xc2, URZ ;  /* 0x000000c22a0e7890 */ /* 0x000fe2000fffe03f */
[----:B------:R-:W-:Y:S01]  /*2820*/  CS2R R22, SRZ ;  /* 0x0000000000167805 */ /* 0x000fe2000001ff00 */
[----:B------:R-:W-:Y:S01]  /*2830*/  UMOV UR17, 0x80000020 ;  /* 0x8000002000117882 */ /* 0x000fe20000000000 */
[----:B------:R4:W-:Y:S01]  /*2840*/  STL [R1+0x108], RZ ;  /* 0x000108ff01007387 */ /* 0x0009e20000100800 */
[----:B------:R-:W-:Y:S01]  /*2850*/  UMOV UR19, 0x80000020 ;  /* 0x8000002000137882 */ /* 0x000fe20000000000 */
[----:B------:R-:W-:Y:S01]  /*2860*/  UMOV UR24, UR16 ;  /* 0x0000001000187c82 */ /* 0x000fe20008000000 */
[----:B------:R-:W-:Y:S01]  /*2870*/  UMOV UR25, UR17 ;  /* 0x0000001100197c82 */ /* 0x000fe20008000000 */
[----:B------:R4:W-:Y:S01]  /*2880*/  STL [R1+0x104], RZ ;  /* 0x000104ff01007387 */ /* 0x0009e20000100800 */
[----:B------:R-:W-:Y:S01]  /*2890*/  UMOV UR27, 0x80000020 ;  /* 0x80000020001b7882 */ /* 0x000fe20000000000 */
[----:B------:R-:W-:Y:S01]  /*28a0*/  QGMMA.64x16x32.F32.E4M3.E4M3 R176, gdesc[UR16], R176 ;  /* 0x0020000010b079f3 */ /* 0x000fe200087008b0 */
[----:B------:R-:W-:Y:S01]  /*28b0*/  UMOV UR28, UR16 ;  /* 0x00000010001c7c82 */ /* 0x000fe20008000000 */
[----:B------:R4:W-:Y:S01]  /*28c0*/  STL [R1+0x100], RZ ;  /* 0x000100ff01007387 */ /* 0x0009e20000100800 */
[----:B------:R-:W-:Y:S01]  /*28d0*/  UMOV UR29, UR17 ;  /* 0x00000011001d7c82 */ /* 0x000fe20008000000 */
[----:B------:R-:W-:Y:S01]  /*28e0*/  UMOV UR31, 0x80000020 ;  /* 0x80000020001f7882 */ /* 0x000fe20000000000 */
[----:B------:R-:W-:Y:S01]  /*28f0*/  QGMMA.64x16x32.F32.E4M3.E4M3 R144, gdesc[UR24], R144 ;  /* 0x00200000189079f3 */ /* 0x000fe20008700890 */
[----:B------:R4:W-:Y:S01]  /*2900*/  STL [R1+0xfc], RZ ;  /* 0x0000fcff01007387 */ /* 0x0009e20000100800 */
[----:B------:R-:W-:Y:S01]  /*2910*/  UIADD3 UR22, UR42, 0x102, URZ ;  /* 0x000001022a167890 */ /* 0x000fe2000fffe03f */
[----:B------:R-:W-:Y:S01]  /*2920*/  CS2R R184, SRZ ;  /* 0x0000000000b87805 */ /* 0x000fe2000001ff00 */
[----:B------:R-:W-:Y:S01]  /*2930*/  UMOV UR12, UR16 ;  /* 0x00000010000c7c82 */ /* 0x000fe20008000000 */
[----:B------:R4:W-:Y:S01]  /*2940*/  STL [R1+0xf8], RZ ;  /* 0x0000f8ff01007387 */ /* 0x0009e20000100800 */
[----:B------:R-:W-:Y:S01]  /*2950*/  UMOV UR13, UR17 ;  /* 0x00000011000d7c82 */ /* 0x000fe20008000000 */
[----:B------:R-:W-:Y:S01]  /*2960*/  UMOV UR15, 0x80000020 ;  /* 0x80000020000f7882 */ /* 0x000fe20000000000 */
[----:B------:R-:W-:Y:S01]  /*2970*/  QGMMA.64x16x32.F32.E4M3.E4M3 R112, gdesc[UR28], R112 ;  /* 0x002000001c7079f3 */ /* 0x000fe20008700870 */
[----:B------:R4:W-:Y:S01]  /*2980*/  STL [R1+0xf4], RZ ;  /* 0x0000f4ff01007387 */ /* 0x0009e20000100800 */
[----:B------:R-:W-:Y:S01]  /*2990*/  UMOV UR20, UR16 ;  /* 0x0000001000147c82 */ /* 0x000fe20008000000 */
[----:B------:R-:W-:Y:S01]  /*29a0*/  UMOV UR21, UR17 ;  /* 0x0000001100157c82 */ /* 0x000fe20008000000 */
[----:B------:R-:W-:Y:S01]  /*29b0*/  QGMMA.64x16x32.F32.E4M3.E4M3 R80, gdesc[UR12], R80 ;  /* 0x002000000c5079f3 */ /* 0x000fe20008700850 */
[----:B------:R4:W-:Y:S01]  /*29c0*/  STL [R1+0xf0], RZ ;  /* 0x0000f0ff01007387 */ /* 0x0009e20000100800 */
[----:B------:R-:W-:Y:S01]  /*29d0*/  UIADD3 UR12, UR41, 0x202, URZ ;  /* 0x00000202290c7890 */ /* 0x000fe2000fffe03f */
[----:B------:R-:W-:Y:S01]  /*29e0*/  CS2R R186, SRZ ;  /* 0x0000000000ba7805 */ /* 0x000fe2000001ff00 */
[----:B------:R-:W-:Y:S01]  /*29f0*/  UMOV UR23, 0x80000020 ;  /* 0x8000002000177882 */ /* 0x000fe20000000000 */
[----:B------:R4:W-:Y:S01]  /*2a00*/  STL [R1+0xec], RZ ;  /* 0x0000ecff01007387 */ /* 0x0009e20000100800 */
[----:B------:R-:W-:Y:S01]  /*2a10*/  QGMMA.64x16x32.F32.E4M3.E4M3 R48, gdesc[UR20], R48 ;  /* 0x00200000143079f3 */ /* 0x000fe20008700830 */
[----:B------:R-:W-:Y:S01]  /*2a20*/  UMOV UR21, 0x80000020 ;  /* 0x8000002000157882 */ /* 0x000fe20000000000 */
[----:B------:R-:W-:Y:S01]  /*2a30*/  CS2R R188, SRZ ;  /* 0x0000000000bc7805 */ /* 0x000fe2000001ff00 */
[----:B------:R4:W-:Y:S01]  /*2a40*/  STL [R1+0xe8], RZ ;  /* 0x0000e8ff01007387 */ /* 0x0009e20000100800 */
[----:B------:R-:W-:Y:S01]  /*2a50*/  UMOV UR20, UR12 ;  /* 0x0000000c00147c82 */ /* 0x000fe20008000000 */
[----:B------:R-:W-:Y:S01]  /*2a60*/  UMOV UR13, UR21 ;  /* 0x00000015000d7c82 */ /* 0x000fe20008000000 */
[----:B------:R-:W-:Y:S01]  /*2a70*/  UMOV UR12, UR20 ;  /* 0x00000014000c7c82 */ /* 0x000fe20008000000 */
[----:B------:R4:W-:Y:S01]  /*2a80*/  STL [R1+0xe4], RZ ;  /* 0x0000e4ff01007387 */ /* 0x0009e20000100800 */
[----:B------:R-:W-:Y:S01]  /*2a90*/  QGMMA.64x16x32.F32.E4M3.E4M3 R40, gdesc[UR20], R40 ;  /* 0x00200000142879f3 */ /* 0x000fe20008700828 */
[----:B------:R-:W-:Y:S01]  /*2aa0*/  UMOV UR28, UR20 ;  /* 0x00000014001c7c82 */ /* 0x000fe20008000000 */
[----:B------:R-:W-:Y:S01]  /*2ab0*/  UMOV UR29, UR21 ;  /* 0x00000015001d7c82 */ /* 0x000fe20008000000 */
[----:B------:R4:W-:Y:S01]  /*2ac0*/  STL [R1+0xe0], RZ ;  /* 0x0000e0ff01007387 */ /* 0x0009e20000100800 */
[----:B------:R-:W-:Y:S01]  /*2ad0*/  QGMMA.64x16x32.F32.E4M3.E4M3 R72, gdesc[UR12], R72 ;  /* 0x002000000c4879f3 */ /* 0x000fe20008700848 */
[----:B------:R-:W-:Y:S01]  /*2ae0*/  UIADD3 UR12, UR41, 0x402, URZ ;  /* 0x00000402290c7890 */ /* 0x000fe2000fffe03f */
[----:B------:R-:W-:Y:S01]  /*2af0*/  CS2R R190, SRZ ;  /* 0x0000000000be7805 */ /* 0x000fe2000001ff00 */
[----:B------:R4:W-:Y:S01]  /*2b00*/  STL [R1+0xdc], RZ ;  /* 0x0000dcff01007387 */ /* 0x0009e20000100800 */
[----:B------:R-:W-:Y:S01]  /*2b10*/  UMOV UR24, UR20 ;  /* 0x0000001400187c82 */ /* 0x000fe20008000000 */
[----:B------:R-:W-:Y:S01]  /*2b20*/  UMOV UR25, UR21 ;  /* 0x0000001500197c82 */ /* 0x000fe20008000000 */
        /* <DEDUP_REMOVED lines=8> */
[----:B------:R-:W-:Y:S01]  /*2bb0*/  QGMMA.64x16x32.F32.E4M3.E4M3 R168, gdesc[UR16], R168 ;  /* 0x0020000010a879f3 */ /* 0x000fe200087008a8 */
[----:B------:R4:W-:Y:S01]  /*2bc0*/  STL [R1+0xd0], RZ ;  /* 0x0000d0ff01007387 */ /* 0x0009e20000100800 */
[----:B------:R-:W-:Y:S01]  /*2bd0*/  UMOV UR16, UR12 ;  /* 0x0000000c00107c82 */ /* 0x000fe20008000000 */
[----:B------:R-:W-:Y:S01]  /*2be0*/  UMOV UR17, 0x80000020 ;  /* 0x8000002000117882 */ /* 0x000fe20000000000 */
[----:B------:R-:W-:Y:S01]  /*2bf0*/  UMOV UR24, UR16 ;  /* 0x0000001000187c82 */ /* 0x000fe20008000000 */
[----:B------:R4:W-:Y:S01]  /*2c00*/  STL [R1+0xcc], RZ ;  /* 0x0000ccff01007387 */ /* 0x0009e20000100800 */
[----:B------:R-:W-:Y:S01]  /*2c10*/  UMOV UR25, UR17 ;  /* 0x0000001100197c82 */ /* 0x000fe20008000000 */
[----:B------:R-:W-:Y:S01]  /*2c20*/  QGMMA.64x16x32.F32.E4M3.E4M3 R160, gdesc[UR16], R160 ;  /* 0x0020000010a079f3 */ /* 0x000fe200087008a0 */
        /* <DEDUP_REMOVED lines=12> */
[----:B------:R-:W-:Y:S01]  /*2cf0*/  ULDC UR12, c[0x0][0x50c] ;  /* 0x00014300000c7ab9 */ /* 0x000fe20000000800 */
[----:B------:R4:W-:Y:S01]  /*2d00*/  STL [R1+0xbc], RZ ;  /* 0x0000bcff01007387 */ /* 0x0009e20000100800 */
[----:B------:R-:W-:Y:S01]  /*2d10*/  UISETP.NE.AND UP0, UPT, UR12, 0x2, UPT ;  /* 0x000000020c00788c */ /* 0x000fe2000bf05270 */
[----:B------:R-:W-:Y:S01]  /*2d20*/  QGMMA.64x16x32.F32.E4M3.E4M3 R32, gdesc[UR20], R32 ;  /* 0x00200000142079f3 */ /* 0x000fe20008700820 */
[----:B------:R-:W-:Y:S01]  /*2d30*/  UMOV UR20, UR41 ;  /* 0x0000002900147c82 */ /* 0x000fe20008000000 */
[----:B------:R4:W-:Y:S01]  /*2d40*/  STL [R1+0xb8], RZ ;  /* 0x0000b8ff01007387 */ /* 0x0009e20000100800 */
[----:B------:R-:W-:Y:S01]  /*2d50*/  UMOV UR21, 0x80000020 ;  /* 0x8000002000157882 */ /* 0x000fe20000000000 */
        /* <DEDUP_REMOVED lines=8> */
[----:B------:R-:W-:Y:S01]  /*2de0*/  USEL UR12, URZ, 0x1, UP0 ;  /* 0x000000013f0c7887 */ /* 0x000fe20008000000 */
[----:B------:R-:W-:Y:S01]  /*2df0*/  CS2R R194, SRZ ;  /* 0x0000000000c27805 */ /* 0x000fe2000001ff00 */
[----:B------:R4:W-:Y:S01]  /*2e00*/  STL [R1+0xac], RZ ;  /* 0x0000acff01007387 */ /* 0x0009e20000100800 */
[----:B------:R-:W-:Y:S01]  /*2e10*/  UMOV UR24, UR20 ;  /* 0x0000001400187c82 */ /* 0x000fe20008000000 */
[----:B------:R-:W-:Y:S01]  /*2e20*/  UMOV UR25, UR21 ;  /* 0x0000001500197c82 */ /* 0x000fe20008000000 */
[----:B------:R-:W-:Y:S01]  /*2e30*/  QGMMA.64x16x32.F32.E4M3.E4M3 R88, gdesc[UR28], R88 ;  /* 0x002000001c5879f3 */ /* 0x000fe20008700858 */
[----:B------:R4:W-:Y:S01]  /*2e40*/  STL [R1+0xa8], RZ ;  /* 0x0000a8ff01007387 */ /* 0x0009e20000100800 */
[----:B------:R-:W-:Y:S01]  /*2e50*/  ISETP.NE.AND P0, PT, RZ, UR12, PT ;  /* 0x0000000cff007c0c */ /* 0x000fe2000bf05270 */
[----:B------:R-:W-:Y:S01]  /*2e60*/  UMOV UR16, UR20 ;  /* 0x0000001400107c82 */ /* 0x000fe20008000000 */
[----:B------:R-:W-:Y:S01]  /*2e70*/  UMOV UR17, UR21 ;  /* 0x0000001500117c82 */ /* 0x000fe20008000000 */
[----:B------:R4:W-:Y:S01]  /*2e80*/  STL [R1+0xa4], RZ ;  /* 0x0000a4ff01007387 */ /* 0x0009e20000100800 */
[----:B------:R-:W-:Y:S01]  /*2e90*/  QGMMA.64x16x32.F32.E4M3.E4M3 R120, gdesc[UR24], R120 ;  /* 0x00200000187879f3 */ /* 0x000fe20008700878 */
[----:B------:R-:W-:-:S02]  /*2ea0*/  CS2R R196, SRZ ;  /* 0x0000000000c47805 */ /* 0x000fc4000001ff00 */
[----:B------:R-:W-:Y:S01]  /*2eb0*/  CS2R R198, SRZ ;  /* 0x0000000000c67805 */ /* 0x000fe2000001ff00 */
[----:B------:R4:W-:Y:S01]  /*2ec0*/  STL [R1+0xa0], RZ ;  /* 0x0000a0ff01007387 */ /* 0x0009e20000100800 */
[----:B------:R-:W-:Y:S01]  /*2ed0*/  QGMMA.64x16x32.F32.E4M3.E4M3 R152, gdesc[UR16], R152, gsb0 ;  /* 0x00200000109879f3 */ /* 0x000fe20008000898 */
[----:B------:R-:W-:Y:S02]  /*2ee0*/  CS2R R200, SRZ ;  /* 0x0000000000c87805 */ /* 0x000fe4000001ff00 */
[----:B------:R-:W-:Y:S01]  /*2ef0*/  CS2R R202, SRZ ;  /* 0x0000000000ca7805 */ /* 0x000fe2000001ff00 */
[----:B------:R4:W-:Y:S01]  /*2f00*/  STL [R1+0x9c], RZ ;  /* 0x00009cff01007387 */ /* 0x0009e20000100800 */
[----:B------:R-:W-:Y:S02]  /*2f10*/  CS2R R204, SRZ ;  /* 0x0000000000cc7805 */ /* 0x000fe4000001ff00 */
[----:B------:R-:W-:Y:S02]  /*2f20*/  CS2R R206, SRZ ;  /* 0x0000000000ce7805 */ /* 0x000fe4000001ff00 */
[----:B------:R-:W-:Y:S01]  /*2f30*/  CS2R R208, SRZ ;  /* 0x0000000000d07805 */ /* 0x000fe2000001ff00 */
[----:B------:R4:W-:Y:S01]  /*2f40*/  STL [R1+0x98], RZ ;  /* 0x000098ff01007387 */ /* 0x0009e20000100800 */
[----:B------:R-:W-:-:S02]  /*2f50*/  CS2R R210, SRZ ;  /* 0x0000000000d27805 */ /* 0x000fc4000001ff00 */
        /* <DEDUP_REMOVED lines=8> */
[----:B------:R-:W-:Y:S01]  /*2fe0*/  CS2R R224, SRZ ;  /* 0x0000000000e07805 */ /* 0x000fe2000001ff00 */
        /* <DEDUP_REMOVED lines=37> */
[----:B------:R-:W-:Y:S02]  /*3240*/  WARPGROUP.DEPBAR.LE gsb0, 0x0 ;  /* 0x00008000000079c5 */ /* 0x000fe40000010000 */
[----:B------:R-:W-:-:S01]  /*3250*/  FADD R227, RZ, R112 ;  /* 0x00000070ffe37221 */ /* 0x000fc20000000000 */
[----:B------:R-:W-:Y:S01]  /*3260*/  FADD R226, RZ, R113 ;  /* 0x00000071ffe27221 */ /* 0x000fe20000000000 */
[----:B------:R-:W-:-:S01]  /*3270*/  FADD R225, RZ, R176 ;  /* 0x000000b0ffe17221 */ /* 0x000fc20000000000 */
[----:B------:R-:W-:Y:S01]  /*3280*/  FADD R224, RZ, R177 ;  /* 0x000000b1ffe07221 */ /* 0x000fe20000000000 */
[----:B------:R-:W-:-:S01]  /*3290*/  FADD R223, RZ, R178 ;  /* 0x000000b2ffdf7221 */ /* 0x000fc20000000000 */
[----:B------:R0:W-:Y:S01]  /*32a0*/  STL [R1], R227 ;  /* 0x000000e301007387 */ /* 0x0001e20000100800 */
[----:B------:R-:W-:-:S01]  /*32b0*/  FADD R222, RZ, R179 ;  /* 0x000000b3ffde7221 */ /* 0x000fc20000000000 */
[----:B------:R-:W-:Y:S01]  /*32c0*/  FADD R221, RZ, R180 ;  /* 0x000000b4ffdd7221 */ /* 0x000fe20000000000 */
[----:B------:R-:W-:-:S01]  /*32d0*/  FADD R220, RZ, R181 ;  /* 0x000000b5ffdc7221 */ /* 0x000fc20000000000 */
[----:B------:R1:W-:Y:S01]  /*32e0*/  STL [R1+0x4], R226 ;  /* 0x000004e201007387 */ /* 0x0003e20000100800 */
[----:B------:R-:W-:-:S01]  /*32f0*/  FADD R219, RZ, R182 ;  /* 0x000000b6ffdb7221 */ /* 0x000fc20000000000 */
[----:B------:R-:W-:Y:S01]  /*3300*/  FADD R218, RZ, R183 ;  /* 0x000000b7ffda7221 */ /* 0x000fe20000000000 */
[----:B------:R-:W-:-:S01]  /*3310*/  FADD R217, RZ, R168 ;  /* 0x000000a8ffd97221 */ /* 0x000fc20000000000 */
[----:B------:R-:W-:Y:S01]  /*3320*/  FADD R216, RZ, R169 ;  /* 0x000000a9ffd87221 */ /* 0x000fe20000000000 */
[----:B------:R-:W-:-:S01]  /*3330*/  FADD R215, RZ, R170 ;  /* 0x000000aaffd77221 */ /* 0x000fc20000000000 */
[----:B0-----:R-:W-:Y:S01]  /*3340*/  FADD R227, RZ, R114 ;  /* 0x00000072ffe37221 */ /* 0x001fe20000000000 */
[----:B------:R-:W-:-:S01]  /*3350*/  FADD R214, RZ, R171 ;  /* 0x000000abffd67221 */ /* 0x000fc20000000000 */
[----:B------:R-:W-:Y:S01]  /*3360*/  FADD R213, RZ, R172 ;  /* 0x000000acffd57221 */ /* 0x000fe20000000000 */
[----:B------:R-:W-:-:S01]  /*3370*/  FADD R212, RZ, R173 ;  /* 0x000000adffd47221 */ /* 0x000fc20000000000 */
[----:B-1----:R-:W-:Y:S01]  /*3380*/  FADD R226, RZ, R115 ;  /* 0x00000073ffe27221 */ /* 0x002fe20000000000 */
[----:B------:R0:W-:Y:S01]  /*3390*/  STL [R1+0x8], R227 ;  /* 0x000008e301007387 */ /* 0x0001e20000100800 */
        /* <DEDUP_REMOVED lines=67> */
[----:B------:R-:W-:Y:S01]  /*37d0*/  UMOV UR33, URZ ;  /* 0x0000003f00217c82 */ /* 0x000fe20008000000 */
[----:B0-----:R-:W-:-:S01]  /*37e0*/  FADD R227, RZ, R108 ;  /* 0x0000006cffe37221 */ /* 0x001fc20000000000 */
[----:B-1----:R-:W-:-:S04]  /*37f0*/  FADD R226, RZ, R109 ;  /* 0x0000006dffe27221 */ /* 0x002fc80000000000 */
[----:B------:R0:W-:Y:S04]  /*3800*/  STL [R1+0x30], R227 ;  /* 0x000030e301007387 */ /* 0x0001e80000100800 */
[----:B------:R1:W-:Y:S01]  /*3810*/  STL [R1+0x34], R226 ;  /* 0x000034e201007387 */ /* 0x0003e20000100800 */
        /* <DEDUP_REMOVED lines=17> */
[----:B-1----:R-:W-:-:S05]  /*3930*/  FADD R226, RZ, R103 ;  /* 0x00000067ffe27221 */ /* 0x002fca0000000000 */
[----:B------:R0:W-:Y:S04]  /*3940*/  STL [R1+0x5c], R226 ;  /* 0x00005ce201007387 */ /* 0x0001e80000100800 */
[----:B------:R1:W-:Y:S01]  /*3950*/  STL [R1+0x58], R227 ;  /* 0x000058e301007387 */ /* 0x0003e20000100800 */
[----:B0-----:R-:W-:-:S01]  /*3960*/  FADD R226, RZ, R89 ;  /* 0x00000059ffe27221 */ /* 0x001fc20000000000 */
[----:B-1----:R-:W-:-:S05]  /*3970*/  FADD R227, RZ, R88 ;  /* 0x00000058ffe37221 */ /* 0x002fca0000000000 */
        /* <DEDUP_REMOVED lines=141> */
[----:B------:R0:W-:Y:S02]  /*4250*/  STL [R1+0x17c], R226 ;  /* 0x00017ce201007387 */ /* 0x0001e40000100800 */
.L_x_18:
[----:B------:R-:W-:-:S04]  /*4260*/  UIADD3 UR43, UR34, 0x1, URZ ;  /* 0x00000001222b7890 */ /* 0x000fc8000fffe03f */
[----:B------:R-:W-:-:S04]  /*4270*/  UISETP.NE.AND UP0, UPT, UR43, 0x6, UPT ;  /* 0x000000062b00788c */ /* 0x000fc8000bf05270 */
[----:B------:R-:W-:Y:S02]  /*4280*/  USEL UR13, URZ, 0x1, UP0 ;  /* 0x000000013f0d7887 */ /* 0x000fe40008000000 */
[----:B------:R-:W-:Y:S02]  /*4290*/  USEL UR43, UR43, URZ, UP0 ;  /* 0x0000003f2b2b7287 */ /* 0x000fe40008000000 */
[----:B------:R-:W-:-:S06]  /*42a0*/  ULOP3.LUT UR13, UR35, UR13, URZ, 0x3c, !UPT ;  /* 0x0000000d230d7292 */ /* 0x000fcc000f8e3c3f */
[----:B0-----:R-:W-:Y:S01]  /*42b0*/  IMAD.U32 R226, RZ, RZ, UR13 ;  /* 0x0000000dffe27e24 */ /* 0x001fe2000f8e00ff */
[----:B------:R-:W-:-:S06]  /*42c0*/  UMOV UR13, 0x1 ;  /* 0x00000001000d7882 */ /* 0x000fcc0000000000 */
.L_x_13:
[----:B------:R-:W-:-:S04]  /*42d0*/  UISETP.LT.AND UP0, UPT, UR37, 0x1, UPT ;  /* 0x000000012500788c */ /* 0x000fc8000bf01270 */
[----:B------:R-:W-:-:S04]  /*42e0*/  USEL UR14, UR37, 0x1, UP0 ;  /* 0x00000001250e7887 */ /* 0x000fc80008000000 */
[----:B------:R-:W-:-:S04]  /*42f0*/  UIADD3 UR14, UR37, -UR14, URZ ;  /* 0x8000000e250e7290 */ /* 0x000fc8000fffe03f */
[----:B------:R-:W-:-:S06]  /*4300*/  UISETP.GE.AND UP0, UPT, UR14, 0x1, UPT ;  /* 0x000000010e00788c */ /* 0x000fcc000bf06270 */
[----:B------:R-:W-:-:S13]  /*4310*/  PLOP3.LUT P0, PT, PT, PT, UP0, 0x80, 0x0 ;  /* 0x000000000000781c */ /* 0x000fda0003f0f008 */
[----:B------:R-:W-:Y:S05]  /*4320*/  @!P0 BRA `(.L_x_19) ;  /* 0x0000002400408947 */ /* 0x000fea0003800000 */
[----:B------:R-:W-:Y:S01]  /*4330*/  IMAD.U32 R227, RZ, RZ, UR14 ;  /* 0x0000000effe37e24 */ /* 0x000fe2000f8e00ff */
[----:B------:R-:W-:Y:S01]  /*4340*/  UMOV UR42, UR34 ;  /* 0x00000022002a7c82 */ /* 0x000fe20008000000 */
[----:B------:R-:W-:-:S05]  /*4350*/  ULDC UR41, c[0x0][0x50c] ;  /* 0x0001430000297ab9 */ /* 0x000fca0000000800 */
.L_x_27:
[----:B------:R-:W-:-:S06]  /*4360*/  UISETP.NE.AND UP0, UPT, UR36, 0x3, UPT ;  /* 0x000000032400788c */ /* 0x000fcc000bf05270 */
[----:B------:R-:W-:-:S13]  /*4370*/  PLOP3.LUT P1, PT, PT, PT, UP0, 0x80, 0x0 ;  /* 0x000000000000781c */ /* 0x000fda0003f2f008 */
[----:B01----:R-:W-:Y:S05]  /*4380*/  @!P1 BRA `(.L_x_20) ;  /* 0x0000000000049947 */ /* 0x003fea0003800000 */
[----:B------:R-:W-:Y:S01]  /*4390*/  BPT.TRAP 0x1 ;  /* 0x000000040000795c */ /* 0x000fe20000300000 */
.L_x_20:
[----:B------:R-:W0:Y:S01]  /*43a0*/  S2UR UR14, SR_CgaCtaId ;  /* 0x00000000000e79c3 */ /* 0x000e220000008800 */
[----:B------:R-:W-:Y:S01]  /*43b0*/  UMOV UR11, 0x400 ;  /* 0x00000400000b7882 */ /* 0x000fe20000000000 */
[----:B------:R-:W-:Y:S01]  /*43c0*/  SHF.L.U32 R228, R226, 0x1f, RZ ;  /* 0x0000001fe2e47819 */ /* 0x000fe200000006ff */
[----:B0-----:R-:W-:-:S04]  /*43d0*/  ULEA UR11, UR14, UR11, 0x18 ;  /* 0x0000000b0e0b7291 */ /* 0x001fc8000f8ec03f */
[----:B------:R-:W-:-:S09]  /*43e0*/  ULEA UR14, UR43, UR11, 0x3 ;  /* 0x0000000b2b0e7291 */ /* 0x000fd2000f8e183f */
[----:B------:R0:W1:Y:S01]  /*43f0*/  SYNCS.PHASECHK.TRANS64.TRYWAIT P0, [UR14], R228 ;  /* 0x000000e4ff0075a7 */ /* 0x000062000800014e */
[----:B------:R-:W-:Y:S05]  /*4400*/  @!P1 BRA `(.L_x_21) ;  /* 0x0000000000049947 */ /* 0x000fea0003800000 */
[----:B------:R-:W-:Y:S01]  /*4410*/  BPT.TRAP 0x1 ;  /* 0x000000040000795c */ /* 0x000fe20000300000 */
.L_x_21:
[----:B-1----:R-:W-:Y:S05]  /*4420*/  @P0 BRA `(.L_x_22) ;  /* 0x0000000000080947 */ /* 0x002fea0003800000 */
[----:B------:R-:W1:Y:S02]  /*4430*/  SYNCS.PHASECHK.TRANS64.TRYWAIT P0, [UR14], R228 ;  /* 0x000000e4ff0075a7 */ /* 0x000e64000800014e */
[----:B-1----:R-:W-:Y:S05]  /*4440*/  @!P0 BRA `(.L_x_23) ;  /* 0x0000019000f88947 */ /* 0x002fea0003800000 */
.L_x_22:
[----:B------:R-:W-:Y:S01]  /*4450*/  UIADD3 UR14, UR11, 0x30180, URZ ;  /* 0x000301800b0e7890 */ /* 0x000fe2000fffe03f */
[----:B------:R-:W-:Y:S01]  /*4460*/  WARPGROUP.ARRIVE ;  /* 0x00000000000079c5 */ /* 0x000fe20000000000 */
[----:B------:R-:W-:Y:S02]  /*4470*/  UISETP.NE.AND UP0, UPT, UR12, URZ, UPT ;  /* 0x0000003f0c00728c */ /* 0x000fe4000bf05270 */
[----:B------:R-:W-:Y:S02]  /*4480*/  USHF.R.U32.HI UR14, URZ, 0x4, UR14 ;  /* 0x000000043f0e7899 */ /* 0x000fe4000801160e */
[----:B------:R-:W-:Y:S02]  /*4490*/  USEL UR13, UR13, URZ, !UP0 ;  /* 0x0000003f0d0d7287 */ /* 0x000fe4000c000000 */
[----:B------:R-:W-:Y:S02]  /*44a0*/  ULOP3.LUT UR14, UR14, 0x3fff, URZ, 0xc0, !UPT ;  /* 0x00003fff0e0e7892 */ /* 0x000fe4000f8ec03f */
[----:B------:R-:W-:-:S02]  /*44b0*/  ULOP3.LUT UR46, UR32, 0x10000, URZ, 0xfc, !UPT ;  /* 0x00010000202e7892 */ /* 0x000fc4000f8efc3f */
[----:B------:R-:W-:Y:S02]  /*44c0*/  ULOP3.LUT UR14, UR14, 0x10000, URZ, 0xfc, !UPT ;  /* 0x000100000e0e7892 */ /* 0x000fe4000f8efc3f */
[----:B------:R-:W-:Y:S02]  /*44d0*/  UISETP.NE.U32.AND UP0, UPT, UR13, URZ, UPT ;  /* 0x0000003f0d00728c */ /* 0x000fe4000bf05070 */
[----:B------:R-:W-:Y:S02]  /*44e0*/  UIMAD UR47, UR43, 0x140, UR14 ;  /* 0x000001402b2f78a4 */ /* 0x000fe4000f8e020e */
[----:B------:R-:W-:Y:S02]  /*44f0*/  ULEA UR46, UR43, UR46, 0xb ;  /* 0x0000002e2b2e7291 */ /* 0x000fe4000f8e583f */
[----:B------:R-:W-:Y:S01]  /*4500*/  UIADD3 UR14, UR47, 0x40, URZ ;  /* 0x000000402f0e7890 */ /* 0x000fe2000fffe03f */
[----:B------:R-:W-:Y:S01]  /*4510*/  UMOV UR17, 0x80000020 ;  /* 0x8000002000117882 */ /* 0x000fe20000000000 */
[----:B------:R-:W-:-:S03]  /*4520*/  UIADD3 UR22, UR47, 0x80, URZ ;  /* 0x000000802f167890 */ /* 0x000fc6000fffe03f */
[----:B------:R-:W-:Y:S01]  /*4530*/  UMOV UR16, UR46 ;  /* 0x0000002e00107c82 */ /* 0x000fe20008000000 */
[----:B------:R-:W-:Y:S01]  /*4540*/  UMOV UR18, UR47 ;  /* 0x0000002f00127c82 */ /* 0x000fe20008000000 */
[----:B------:R-:W-:Y:S01]  /*4550*/  UMOV UR19, 0x80000020 ;  /* 0x8000002000137882 */ /* 0x000fe20000000000 */
[----:B------:R-:W-:Y:S01]  /*4560*/  UIADD3 UR26, UR47, 0xc0, URZ ;  /* 0x000000c02f1a7890 */ /* 0x000fe2000fffe03f */
[----:B------:R-:W-:Y:S01]  /*4570*/  QGMMA.64x16x32.F32.E4M3.E4M3 R176, gdesc[UR16], R176, UP0 ;  /* 0x0020000010b079f3 */ /* 0x000fe2000bf008b0 */
[----:B------:R-:W-:Y:S01]  /*4580*/  UMOV UR12, UR16 ;  /* 0x00000010000c7c82 */ /* 0x000fe20008000000 */
[----:B------:R-:W-:Y:S01]  /*4590*/  UMOV UR13, UR17 ;  /* 0x00000011000d7c82 */ /* 0x000fe20008000000 */
[----:B------:R-:W-:Y:S01]  /*45a0*/  UMOV UR15, 0x80000020 ;  /* 0x80000020000f7882 */ /* 0x000fe20000000000 */
[----:B------:R-:W-:Y:S01]  /*45b0*/  UIADD3 UR30, UR47, 0x100, URZ ;  /* 0x000001002f1e7890 */ /* 0x000fe2000fffe03f */
[----:B------:R-:W-:Y:S01]  /*45c0*/  QGMMA.64x16x32.F32.E4M3.E4M3 R144, gdesc[UR12], R144, UP0 ;  /* 0x002000000c9079f3 */ /* 0x000fe2000bf00890 */
[----:B------:R-:W-:Y:S01]  /*45d0*/  UIADD3 UR12, UR46, 0x200, URZ ;  /* 0x000002002e0c7890 */ /* 0x000fe2000fffe03f */
[----:B------:R-:W-:Y:S01]  /*45e0*/  UMOV UR20, UR16 ;  /* 0x0000001000147c82 */ /* 0x000fe20008000000 */
[----:B------:R-:W-:Y:S01]  /*45f0*/  UMOV UR21, UR17 ;  /* 0x0000001100157c82 */ /* 0x000fe20008000000 */
[----:B------:R-:W-:Y:S01]  /*4600*/  UMOV UR23, 0x80000020 ;  /* 0x8000002000177882 */ /* 0x000fe20000000000 */
[----:B------:R-:W-:Y:S01]  /*4610*/  UMOV UR24, UR16 ;  /* 0x0000001000187c82 */ /* 0x000fe20008000000 */
[----:B------:R-:W-:Y:S01]  /*4620*/  UMOV UR25, UR17 ;  /* 0x0000001100197c82 */ /* 0x000fe20008000000 */
[----:B------:R-:W-:Y:S01]  /*4630*/  UMOV UR27, 0x80000020 ;  /* 0x80000020001b7882 */ /* 0x000fe20000000000 */
[----:B------:R-:W-:Y:S01]  /*4640*/  QGMMA.64x16x32.F32.E4M3.E4M3 R112, gdesc[UR20], R112, UP0 ;  /* 0x00200000147079f3 */ /* 0x000fe2000bf00870 */
[----:B------:R-:W-:Y:S01]  /*4650*/  UMOV UR28, UR16 ;  /* 0x00000010001c7c82 */ /* 0x000fe20008000000 */
[----:B------:R-:W-:Y:S01]  /*4660*/  UMOV UR29, UR17 ;  /* 0x00000011001d7c82 */ /* 0x000fe20008000000 */
[----:B------:R-:W-:Y:S01]  /*4670*/  UMOV UR31, 0x80000020 ;  /* 0x80000020001f7882 */ /* 0x000fe20000000000 */
[----:B------:R-:W-:Y:S01]  /*4680*/  QGMMA.64x16x32.F32.E4M3.E4M3 R80, gdesc[UR24], R80, UP0 ;  /* 0x00200000185079f3 */ /* 0x000fe2000bf00850 */
[----:B------:R-:W-:-:S03]  /*4690*/  UIADD3 UR33, UR33, 0x2, URZ ;  /* 0x0000000221217890 */ /* 0x000fc6000fffe03f */
[----:B------:R-:W-:Y:S01]  /*46a0*/  QGMMA.64x16x32.F32.E4M3.E4M3 R48, gdesc[UR28], R48, UP0 ;  /* 0x002000001c3079f3 */ /* 0x000fe2000bf00830 */
[----:B------:R-:W-:Y:S01]  /*46b0*/  UMOV UR28, UR12 ;  /* 0x0000000c001c7c82 */ /* 0x000fe20008000000 */
[----:B------:R-:W-:Y:S01]  /*46c0*/  UMOV UR29, 0x80000020 ;  /* 0x80000020001d7882 */ /* 0x000fe20000000000 */
[----:B------:R-:W-:Y:S01]  /*46d0*/  UMOV UR24, UR28 ;  /* 0x0000001c00187c82 */ /* 0x000fe20008000000 */
[----:B------:R-:W-:Y:S01]  /*46e0*/  UMOV UR25, UR29 ;  /* 0x0000001d00197c82 */ /* 0x000fe20008000000 */
[----:B------:R-:W-:Y:S01]  /*46f0*/  QGMMA.64x16x32.F32.E4M3.E4M3 R40, gdesc[UR28], R40, UP0 ;  /* 0x002000001c2879f3 */ /* 0x000fe2000bf00828 */
[----:B------:R-:W-:Y:S01]  /*4700*/  UMOV UR20, UR28 ;  /* 0x0000001c00147c82 */ /* 0x000fe20008000000 */
[----:B------:R-:W-:Y:S01]  /*4710*/  UMOV UR21, UR29 ;  /* 0x0000001d00157c82 */ /* 0x000fe20008000000 */
[----:B------:R-:W-:Y:S01]  /*4720*/  UMOV UR12, UR28 ;  /* 0x0000001c000c7c82 */ /* 0x000fe20008000000 */
[----:B------:R-:W-:Y:S01]  /*4730*/  QGMMA.64x16x32.F32.E4M3.E4M3 R72, gdesc[UR24], R72, UP0 ;  /* 0x00200000184879f3 */ /* 0x000fe2000bf00848 */
[----:B------:R-:W-:Y:S01]  /*4740*/  UMOV UR13, UR29 ;  /* 0x0000001d000d7c82 */ /* 0x000fe20008000000 */
[----:B------:R-:W-:Y:S01]  /*4750*/  UMOV UR16, UR28 ;  /* 0x0000001c00107c82 */ /* 0x000fe20008000000 */
[----:B------:R-:W-:Y:S01]  /*4760*/  UMOV UR17, UR29 ;  /* 0x0000001d00117c82 */ /* 0x000fe20008000000 */
[----:B------:R-:W-:Y:S01]  /*4770*/  QGMMA.64x16x32.F32.E4M3.E4M3 R104, gdesc[UR20], R104, UP0 ;  /* 0x00200000146879f3 */ /* 0x000fe2000bf00868 */
[----:B------:R-:W-:-:S03]  /*4780*/  UIADD3 UR20, UR46, 0x400, URZ ;  /* 0x000004002e147890 */ /* 0x000fc6000fffe03f */
[----:B------:R-:W-:Y:S04]  /*4790*/  QGMMA.64x16x32.F32.E4M3.E4M3 R136, gdesc[UR12], R136, UP0 ;  /* 0x002000000c8879f3 */ /* 0x000fe8000bf00888 */
        /* <DEDUP_REMOVED lines=10> */
[----:B------:R-:W-:Y:S01]  /*4840*/  UIADD3 UR12, UR46, 0x600, URZ ;  /* 0x000006002e0c7890 */ /* 0x000fe2000fffe03f */
[----:B------:R-:W-:-:S02]  /*4850*/  UMOV UR25, UR17 ;  /* 0x0000001100197c82 */ /* 0x000fc40008000000 */
[----:B------:R-:W-:Y:S01]  /*4860*/  QGMMA.64x16x32.F32.E4M3.E4M3 R96, gdesc[UR20], R96, UP0 ;  /* 0x00200000146079f3 */ /* 0x000fe2000bf00860 */
[----:B------:R-:W-:Y:S01]  /*4870*/  UIADD3 UR20, UR46, 0x2, URZ ;  /* 0x000000022e147890 */ /* 0x000fe2000fffe03f */
[----:B------:R-:W-:Y:S01]  /*4880*/  UMOV UR28, UR16 ;  /* 0x00000010001c7c82 */ /* 0x000fe20008000000 */
[----:B------:R-:W-:Y:S01]  /*4890*/  UMOV UR29, UR17 ;  /* 0x00000011001d7c82 */ /* 0x000fe20008000000 */
[----:B------:R-:W-:Y:S01]  /*48a0*/  QGMMA.64x16x32.F32.E4M3.E4M3 R64, gdesc[UR24], R64, UP0 ;  /* 0x00200000184079f3 */ /* 0x000fe2000bf00840 */
[----:B------:R-:W-:-:S03]  /*48b0*/  UMOV UR13, 0x80000020 ;  /* 0x80000020000d7882 */ /* 0x000fc60000000000 */
[----:B------:R-:W-:Y:S01]  /*48c0*/  QGMMA.64x16x32.F32.E4M3.E4M3 R32, gdesc[UR28], R32, UP0 ;  /* 0x002000001c2079f3 */ /* 0x000fe2000bf00820 */
[----:B------:R-:W-:Y:S01]  /*48d0*/  UMOV UR28, UR12 ;  /* 0x0000000c001c7c82 */ /* 0x000fe20008000000 */
[----:B------:R-:W-:Y:S01]  /*48e0*/  UMOV UR29, 0x80000020 ;  /* 0x80000020001d7882 */ /* 0x000fe20000000000 */
        /* <DEDUP_REMOVED lines=12> */
[----:B------:R-:W-:-:S02]  /*49b0*/  UIADD3 UR14, UR47, 0x2, URZ ;  /* 0x000000022f0e7890 */ /* 0x000fc4000fffe03f */
[----:B------:R-:W-:Y:S01]  /*49c0*/  UIADD3 UR22, UR47, 0x42, URZ ;  /* 0x000000422f167890 */ /* 0x000fe2000fffe03f */
[----:B------:R-:W-:Y:S01]  /*49d0*/  QGMMA.64x16x32.F32.E4M3.E4M3 R120, gdesc[UR28], R120, UP0 ;  /* 0x002000001c7879f3 */ /* 0x000fe2000bf00878 */
[----:B------:R-:W-:Y:S01]  /*49e0*/  UIADD3 UR26, UR47, 0x82, URZ ;  /* 0x000000822f1a7890 */ /* 0x000fe2000fffe03f */
[----:B------:R-:W-:Y:S02]  /*49f0*/  UMOV UR15, 0x80000020 ;  /* 0x80000020000f7882 */ /* 0x000fe40000000000 */
[----:B------:R-:W-:Y:S01]  /*4a00*/  QGMMA.64x16x32.F32.E4M3.E4M3 R152, gdesc[UR16], R152, UP0 ;  /* 0x00200000109879f3 */ /* 0x000fe2000bf00898 */
[----:B------:R-:W-:Y:S01]  /*4a10*/  UIADD3 UR18, UR47, 0xc2, URZ ;  /* 0x000000c22f127890 */ /* 0x000fe2000fffe03f */
[----:B------:R-:W-:Y:S01]  /*4a20*/  UMOV UR20, UR12 ;  /* 0x0000000c00147c82 */ /* 0x000fe20008000000 */
[----:B------:R-:W-:Y:S01]  /*4a30*/  UMOV UR21, UR13 ;  /* 0x0000000d00157c82 */ /* 0x000fe20008000000 */
[----:B------:R-:W-:Y:S01]  /*4a40*/  UMOV UR23, 0x80000020 ;  /* 0x8000002000177882 */ /* 0x000fe20000000000 */
[----:B------:R-:W-:Y:S01]  /*4a50*/  UIADD3 UR30, UR47, 0x102, URZ ;  /* 0x000001022f1e7890 */ /* 0x000fe2000fffe03f */
[----:B------:R-:W-:Y:S01]  /*4a60*/  QGMMA.64x16x32.F32.E4M3.E4M3 R176, gdesc[UR12], R176 ;  /* 0x002000000cb079f3 */ /* 0x000fe200087008b0 */
[----:B------:R-:W-:Y:S01]  /*4a70*/  UMOV UR24, UR12 ;  /* 0x0000000c00187c82 */ /* 0x000fe20008000000 */
[----:B------:R-:W-:Y:S01]  /*4a80*/  UMOV UR25, UR13 ;  /* 0x0000000d00197c82 */ /* 0x000fe20008000000 */
[----:B------:R-:W-:Y:S01]  /*4a90*/  UMOV UR27, 0x80000020 ;  /* 0x80000020001b7882 */ /* 0x000fe20000000000 */
[----:B------:R-:W-:Y:S01]  /*4aa0*/  QGMMA.64x16x32.F32.E4M3.E4M3 R144, gdesc[UR20], R144 ;  /* 0x00200000149079f3 */ /* 0x000fe20008700890 */
[----:B------:R-:W-:Y:S01]  /*4ab0*/  UIADD3 UR20, UR46, 0x202, URZ ;  /* 0x000002022e147890 */ /* 0x000fe2000fffe03f */
[----:B------:R-:W-:Y:S01]  /*4ac0*/  UMOV UR16, UR12 ;  /* 0x0000000c00107c82 */ /* 0x000fe20008000000 */
[----:B------:R-:W-:Y:S01]  /*4ad0*/  UMOV UR17, UR13 ;  /* 0x0000000d00117c82 */ /* 0x000fe20008000000 */
[----:B------:R-:W-:Y:S01]  /*4ae0*/  UMOV UR19, 0x80000020 ;  /* 0x8000002000137882 */ /* 0x000fe20000000000 */
[----:B------:R-:W-:Y:S01]  /*4af0*/  QGMMA.64x16x32.F32.E4M3.E4M3 R112, gdesc[UR24], R112 ;  /* 0x00200000187079f3 */ /* 0x000fe20008700870 */
[----:B------:R-:W-:Y:S01]  /*4b00*/  UMOV UR28, UR12 ;  /* 0x0000000c001c7c82 */ /* 0x000fe20008000000 */
[----:B------:R-:W-:Y:S01]  /*4b10*/  UMOV UR29, UR13 ;  /* 0x0000000d001d7c82 */ /* 0x000fe20008000000 */
[----:B------:R-:W-:Y:S01]  /*4b20*/  UMOV UR31, 0x80000020 ;  /* 0x80000020001f7882 */ /* 0x000fe20000000000 */
[----:B------:R-:W-:Y:S01]  /*4b30*/  QGMMA.64x16x32.F32.E4M3.E4M3 R80, gdesc[UR16], R80 ;  /* 0x00200000105079f3 */ /* 0x000fe20008700850 */
[----:B------:R-:W-:-:S03]  /*4b40*/  UISETP.NE.AND UP0, UPT, UR33, UR41, UPT ;  /* 0x000000292100728c */ /* 0x000fc6000bf05270 */
[----:B------:R-:W-:Y:S01]  /*4b50*/  QGMMA.64x16x32.F32.E4M3.E4M3 R48, gdesc[UR28], R48 ;  /* 0x002000001c3079f3 */ /* 0x000fe20008700830 */
[----:B------:R-:W-:Y:S01]  /*4b60*/  UMOV UR28, UR20 ;  /* 0x00000014001c7c82 */ /* 0x000fe20008000000 */
[----:B------:R-:W-:Y:S01]  /*4b70*/  UMOV UR29, 0x80000020 ;  /* 0x80000020001d7882 */ /* 0x000fe20000000000 */
[----:B------:R-:W-:Y:S01]  /*4b80*/  UMOV UR16, UR28 ;  /* 0x0000001c00107c82 */ /* 0x000fe20008000000 */
[----:B------:R-:W-:Y:S01]  /*4b90*/  UMOV UR17, UR29 ;  /* 0x0000001d00117c82 */ /* 0x000fe20008000000 */
[----:B------:R-:W-:Y:S01]  /*4ba0*/  QGMMA.64x16x32.F32.E4M3.E4M3 R40, gdesc[UR28], R40 ;  /* 0x002000001c2879f3 */ /* 0x000fe20008700828 */
[----:B------:R-:W-:Y:S01]  /*4bb0*/  UMOV UR24, UR28 ;  /* 0x0000001c00187c82 */ /* 0x000fe20008000000 */
[----:B------:R-:W-:Y:S01]  /*4bc0*/  UMOV UR25, UR29 ;  /* 0x0000001d00197c82 */ /* 0x000fe20008000000 */
[----:B------:R-:W-:Y:S01]  /*4bd0*/  UMOV UR20, UR28 ;  /* 0x0000001c00147c82 */ /* 0x000fe20008000000 */
[----:B------:R-:W-:Y:S01]  /*4be0*/  QGMMA.64x16x32.F32.E4M3.E4M3 R72, gdesc[UR16], R72 ;  /* 0x00200000104879f3 */ /* 0x000fe20008700848 */
[----:B------:R-:W-:Y:S01]  /*4bf0*/  UIADD3 UR16, UR46, 0x402, URZ ;  /* 0x000004022e107890 */ /* 0x000fe2000fffe03f */
[----:B------:R-:W-:-:S02]  /*4c00*/  UMOV UR21, UR29 ;  /* 0x0000001d00157c82 */ /* 0x000fc40008000000 */
[----:B------:R-:W-:Y:S01]  /*4c10*/  QGMMA.64x16x32.F32.E4M3.E4M3 R104, gdesc[UR24], R104 ;  /* 0x00200000186879f3 */ /* 0x000fe20008700868 */
[----:B------:R-:W-:Y:S01]  /*4c20*/  UMOV UR12, UR28 ;  /* 0x0000001c000c7c82 */ /* 0x000fe20008000000 */
[----:B------:R-:W-:Y:S01]  /*4c30*/  UMOV UR13, UR29 ;  /* 0x0000001d000d7c82 */ /* 0x000fe20008000000 */
[----:B------:R-:W-:Y:S01]  /*4c40*/  UIADD3 UR46, UR46, 0x602, URZ ;  /* 0x000006022e2e7890 */ /* 0x000fe2000fffe03f */
[----:B------:R-:W-:Y:S04]  /*4c50*/  QGMMA.64x16x32.F32.E4M3.E4M3 R136, gdesc[UR20], R136 ;  /* 0x00200000148879f3 */ /* 0x000fe80008700888 */
        /* <DEDUP_REMOVED lines=10> */
[----:B------:R-:W-:Y:S01]  /*4d00*/  UMOV UR17, UR13 ;  /* 0x0000000d00117c82 */ /* 0x000fe20008000000 */
[----:B------:R-:W-:Y:S01]  /*4d10*/  UMOV UR28, UR12 ;  /* 0x0000000c001c7c82 */ /* 0x000fe20008000000 */
[----:B------:R-:W-:Y:S01]  /*4d20*/  UMOV UR29, UR13 ;  /* 0x0000000d001d7c82 */ /* 0x000fe20008000000 */
[----:B------:R-:W-:Y:S04]  /*4d30*/  QGMMA.64x16x32.F32.E4M3.E4M3 R96, gdesc[UR24], R96 ;  /* 0x00200000186079f3 */ /* 0x000fe80008700860 */
        /* <DEDUP_REMOVED lines=16> */
[----:B------:R-:W-:Y:S01]  /*4e40*/  QGMMA.64x16x32.F32.E4M3.E4M3 R152, gdesc[UR12], R152, gsb0 ;  /* 0x002000000c9879f3 */ /* 0x000fe20008000898 */
[----:B------:R-:W-:-:S06]  /*4e50*/  USEL UR12, URZ, 0x1, UP0 ;  /* 0x000000013f0c7887 */ /* 0x000fcc0008000000 */
[----:B------:R-:W-:Y:S01]  /*4e60*/  ISETP.NE.AND P0, PT, RZ, UR12, PT ;  /* 0x0000000cff007c0c */ /* 0x000fe2000bf05270 */
[----:B------:R-:W-:-:S12]  /*4e70*/  WARPGROUP.DEPBAR.LE gsb0, 0x1 ;  /* 0x00008000000079c5 */ /* 0x000fd80000010100 */
[----:B------:R-:W-:Y:S05]  /*4e80*/  @!P0 BRA `(.L_x_24) ;  /* 0x0000001800108947 */ /* 0x000fea0003800000 */
[----:B------:R1:W-:Y:S01]  /*4e90*/  STL [R1+0x198], R227 ;  /* 0x000198e301007387 */ /* 0x0003e20000100800 */
[----:B------:R-:W-:Y:S02]  /*4ea0*/  WARPGROUP.DEPBAR.LE gsb0, 0x0 ;  /* 0x00008000000079c5 */ /* 0x000fe40000010000 */
[----:B------:R-:W-:-:S01]  /*4eb0*/  FADD R225, R176, R225 ;  /* 0x000000e1b0e17221 */ /* 0x000fc20000000000 */
[----:B------:R-:W-:Y:S01]  /*4ec0*/  FADD R224, R177, R224 ;  /* 0x000000e0b1e07221 */ /* 0x000fe20000000000 */
[----:B------:R-:W-:-:S01]  /*4ed0*/  FADD R223, R178, R223 ;  /* 0x000000dfb2df7221 */ /* 0x000fc20000000000 */
[----:B-1----:R-:W2:Y:S04]  /*4ee0*/  LDL.LU R227, [R1+0x28] ;  /* 0x0000280001e37983 */ /* 0x002ea80000300800 */
[----:B------:R1:W-:Y:S01]  /*4ef0*/  STL [R1+0x194], R226 ;  /* 0x000194e201007387 */ /* 0x0003e20000100800 */
[----:B------:R-:W-:-:S01]  /*4f00*/  FADD R222, R179, R222 ;  /* 0x000000deb3de7221 */ /* 0x000fc20000000000 */
[----:B------:R-:W-:-:S02]  /*4f10*/  FADD R221, R180, R221 ;  /* 0x000000ddb4dd7221 */ /* 0x000fc40000000000 */
[----:B-1----:R-:W3:Y:S04]  /*4f20*/  LDL.LU R226, [R1+0x24] ;  /* 0x0000240001e27983 */ /* 0x002ee80000300800 */
[----:B-----5:R1:W-:Y:S01]  /*4f30*/  STL [R1+0x190], R0 ;  /* 0x0001900001007387 */ /* 0x0203e20000100800 */
[----:B------:R-:W-:-:S01]  /*4f40*/  FADD R220, R181, R220 ;  /* 0x000000dcb5dc7221 */ /* 0x000fc20000000000 */
[----:B------:R-:W-:Y:S02]  /*4f50*/  FADD R219, R182, R219 ;  /* 0x000000dbb6db7221 */ /* 0x000fe40000000000 */
[----:B-1----:R-:W4:Y:S04]  /*4f60*/  LDL.LU R0, [R1+0x20] ;  /* 0x0000200001007983 */ /* 0x002f280000300800 */
[----:B------:R1:W-:Y:S01]  /*4f70*/  STL [R1+0x19c], R225 ;  /* 0x00019ce101007387 */ /* 0x0003e20000100800 */
[----:B------:R-:W-:-:S03]  /*4f80*/  FADD R218, R183, R218 ;  /* 0x000000dab7da7221 */ /* 0x000fc60000000000 */
[----:B-1----:R-:W4:Y:S04]  /*4f90*/  LDL.LU R225, [R1+0x1c] ;  /* 0x00001c0001e17983 */ /* 0x002f280000300800 */
[----:B------:R1:W-:Y:S04]  /*4fa0*/  STL [R1+0x1a0], R224 ;  /* 0x0001a0e001007387 */ /* 0x0003e80000100800 */
        /* <DEDUP_REMOVED lines=12> */
[----:B-1----:R-:W4:Y:S01]  /*5070*/  LDL.LU R218, [R1] ;  /* 0x0000000001da7983 */ /* 0x002f220000300800 */
[----:B------:R-:W-:-:S01]  /*5080*/  FADD R217, R168, R217 ;  /* 0x000000d9a8d97221 */ /* 0x000fc20000000000 */
[----:B------:R-:W-:Y:S01]  /*5090*/  FADD R216, R169, R216 ;  /* 0x000000d8a9d87221 */ /* 0x000fe20000000000 */
[----:B------:R-:W-:-:S01]  /*50a0*/  FADD R215, R170, R215 ;  /* 0x000000d7aad77221 */ /* 0x000fc20000000000 */
[----:B------:R-:W-:Y:S01]  /*50b0*/  FADD R214, R171, R214 ;  /* 0x000000d6abd67221 */ /* 0x000fe20000000000 */
[----:B------:R-:W-:-:S01]  /*50c0*/  FADD R213, R172, R213 ;  /* 0x000000d5acd57221 */ /* 0x000fc20000000000 */
[----:B------:R-:W-:Y:S01]  /*50d0*/  STL [R1+0x1bc], R217 ;  /* 0x0001bcd901007387 */ /* 0x000fe20000100800 */
        /* <DEDUP_REMOVED lines=56> */
[----:B--2---:R-:W-:-:S01]  /*5460*/  FADD R227, R106, R227 ;  /* 0x000000e36ae37221 */ /* 0x004fc20000000000 */
[----:B---3--:R-:W-:Y:S01]  /*5470*/  FADD R226, R105, R226 ;  /* 0x000000e269e27221 */ /* 0x008fe20000000000 */
[----:B----4-:R-:W-:-:S01]  /*5480*/  FADD R0, R104, R0 ;  /* 0x0000000068007221 */ /* 0x010fc20000000000 */
[----:B------:R-:W-:Y:S01]  /*5490*/  FADD R225, R119, R225 ;  /* 0x000000e177e17221 */ /* 0x000fe20000000000 */
[----:B------:R-:W-:-:S01]  /*54a0*/  FADD R224, R118, R224 ;  /* 0x000000e076e07221 */ /* 0x000fc20000000000 */
[----:B------:R-:W-:Y:S01]  /*54b0*/  FADD R223, R117, R223 ;  /* 0x000000df75df7221 */ /* 0x000fe20000000000 */
[----:B------:R-:W-:-:S01]  /*54c0*/  FADD R222, R116, R222 ;  /* 0x000000de74de7221 */ /* 0x000fc20000000000 */
[----:B------:R-:W-:Y:S01]  /*54d0*/  FADD R221, R115, R221 ;  /* 0x000000dd73dd7221 */ /* 0x000fe20000000000 */
[----:B------:R-:W-:-:S01]  /*54e0*/  FADD R220, R114, R220 ;  /* 0x000000dc72dc7221 */ /* 0x000fc20000000000 */
[----:B------:R-:W-:Y:S01]  /*54f0*/  FADD R219, R113, R219 ;  /* 0x000000db71db7221 */ /* 0x000fe20000000000 */
[----:B------:R-:W-:-:S05]  /*5500*/  FADD R218, R112, R218 ;  /* 0x000000da70da7221 */ /* 0x000fca0000000000 */
[----:B------:R-:W-:Y:S04]  /*5510*/  STL [R1], R218 ;  /* 0x000000da01007387 */ /* 0x000fe80000100800 */
[----:B------:R-:W-:Y:S04]  /*5520*/  STL [R1+0x4], R219 ;  /* 0x000004db01007387 */ /* 0x000fe80000100800 */
[----:B------:R-:W-:Y:S04]  /*5530*/  STL [R1+0x8], R220 ;  /* 0x000008dc01007387 */ /* 0x000fe80000100800 */
[----:B------:R-:W-:Y:S04]  /*5540*/  STL [R1+0xc], R221 ;  /* 0x00000cdd01007387 */ /* 0x000fe80000100800 */
[----:B------:R-:W-:Y:S04]  /*5550*/  STL [R1+0x10], R222 ;  /* 0x000010de01007387 */ /* 0x000fe80000100800 */
[----:B------:R-:W-:Y:S04]  /*5560*/  STL [R1+0x14], R223 ;  /* 0x000014df01007387 */ /* 0x000fe80000100800 */
[----:B------:R-:W-:Y:S04]  /*5570*/  STL [R1+0x18], R224 ;  /* 0x000018e001007387 */ /* 0x000fe80000100800 */
[----:B------:R-:W-:Y:S04]  /*5580*/  STL [R1+0x1c], R225 ;  /* 0x00001ce101007387 */ /* 0x000fe80000100800 */
[----:B------:R1:W-:Y:S04]  /*5590*/  STL [R1+0x28], R227 ;  /* 0x000028e301007387 */ /* 0x0003e80000100800 */
[----:B------:R-:W-:Y:S04]  /*55a0*/  STL [R1+0x20], R0 ;  /* 0x0000200001007387 */ /* 0x000fe80000100800 */
[----:B-1----:R-:W2:Y:S04]  /*55b0*/  LDL.LU R227, [R1+0x2c] ;  /* 0x00002c0001e37983 */ /* 0x002ea80000300800 */
[----:B------:R1:W-:Y:S04]  /*55c0*/  STL [R1+0x24], R226 ;  /* 0x000024e201007387 */ /* 0x0003e80000100800 */
[----:B-1----:R-:W3:Y:S04]  /*55d0*/  LDL.LU R226, [R1+0x30] ;  /* 0x0000300001e27983 */ /* 0x002ee80000300800 */
[----:B------:R-:W4:Y:S04]  /*55e0*/  LDL.LU R225, [R1+0x34] ;  /* 0x0000340001e17983 */ /* 0x000f280000300800 */
        /* <DEDUP_REMOVED lines=13> */
[----:B------:R-:W4:Y:S01]  /*56c0*/  LDL.LU R0, [R1+0x6c] ;  /* 0x00006c0001007983 */ /* 0x000f220000300800 */
[----:B--2---:R-:W-:-:S05]  /*56d0*/  FADD R227, R107, R227 ;  /* 0x000000e36be37221 */ /* 0x004fca0000000000 */
[----:B------:R1:W-:Y:S01]  /*56e0*/  STL [R1+0x2c], R227 ;  /* 0x00002ce301007387 */ /* 0x0003e20000100800 */
[----:B---3--:R-:W-:-:S01]  /*56f0*/  FADD R226, R108, R226 ;  /* 0x000000e26ce27221 */ /* 0x008fc20000000000 */
[----:B----4-:R-:W-:-:S04]  /*5700*/  FADD R225, R109, R225 ;  /* 0x000000e16de17221 */ /* 0x010fc80000000000 */
[----:B------:R2:W-:Y:S01]  /*5710*/  STL [R1+0x30], R226 ;  /* 0x000030e201007387 */ /* 0x0005e20000100800 */
[----:B------:R-:W-:-:S03]  /*5720*/  FADD R224, R110, R224 ;  /* 0x000000e06ee07221 */ /* 0x000fc60000000000 */
        /* <DEDUP_REMOVED lines=24> */
[----:B-1----:R-:W4:Y:S01]  /*58b0*/  LDL.LU R227, [R1+0x70] ;  /* 0x0000700001e37983 */ /* 0x002f220000300800 */
[----:B------:R-:W-:-:S03]  /*58c0*/  FADD R0, R91, R0 ;  /* 0x000000005b007221 */ /* 0x000fc60000000000 */
[----:B------:R1:W-:Y:S04]  /*58d0*/  STL [R1+0x64], R213 ;  /* 0x000064d501007387 */ /* 0x0003e80000100800 */
[----:B--2---:R-:W2:Y:S04]  /*58e0*/  LDL.LU R226, [R1+0x74] ;  /* 0x0000740001e27983 */ /* 0x004ea80000300800 */
[----:B------:R1:W-:Y:S04]  /*58f0*/  STL [R1+0x68], R212 ;  /* 0x000068d401007387 */ /* 0x0003e80000100800 */
[----:B---3--:R-:W3:Y:S04]  /*5900*/  LDL.LU R225, [R1+0x78] ;  /* 0x0000780001e17983 */ /* 0x008ee80000300800 */
[----:B------:R1:W-:Y:S04]  /*5910*/  STL [R1+0x6c], R0 ;  /* 0x00006c0001007387 */ /* 0x0003e80000100800 */
[----:B----4-:R-:W4:Y:S04]  /*5920*/  LDL.LU R224, [R1+0x7c] ;  /* 0x00007c0001e07983 */ /* 0x010f280000300800 */
[----:B0-----:R-:W4:Y:S04]  /*5930*/  LDL.LU R223, [R1+0x80] ;  /* 0x0000800001df7983 */ /* 0x001f280000300800 */
        /* <DEDUP_REMOVED lines=9> */
[----:B-1----:R-:W4:Y:S04]  /*59d0*/  LDL.LU R213, [R1+0xa8] ;  /* 0x0000a80001d57983 */ /* 0x002f280000300800 */
[----:B------:R-:W4:Y:S04]  /*59e0*/  LDL.LU R212, [R1+0xac] ;  /* 0x0000ac0001d47983 */ /* 0x000f280000300800 */
[----:B------:R-:W4:Y:S01]  /*59f0*/  LDL.LU R0, [R1+0xb0] ;  /* 0x0000b00001007983 */ /* 0x000f220000300800 */
[----:B------:R-:W-:-:S01]  /*5a00*/  FADD R227, R92, R227 ;  /* 0x000000e35ce37221 */ /* 0x000fc20000000000 */
[----:B--2---:R-:W-:-:S04]  /*5a10*/  FADD R226, R93, R226 ;  /* 0x000000e25de27221 */ /* 0x004fc80000000000 */
[----:B------:R0:W-:Y:S01]  /*5a20*/  STL [R1+0x70], R227 ;  /* 0x000070e301007387 */ /* 0x0001e20000100800 */
[----:B---3--:R-:W-:-:S03]  /*5a30*/  FADD R225, R94, R225 ;  /* 0x000000e15ee17221 */ /* 0x008fc60000000000 */
[----:B------:R1:W-:Y:S01]  /*5a40*/  STL [R1+0x74], R226 ;  /* 0x000074e201007387 */ /* 0x0003e20000100800 */
[----:B----4-:R-:W-:-:S03]  /*5a50*/  FADD R224, R95, R224 ;  /* 0x000000e05fe07221 */ /* 0x010fc60000000000 */
        /* <DEDUP_REMOVED lines=24> */
[----:B0-----:R-:W4:Y:S01]  /*5be0*/  LDL.LU R227, [R1+0xb4] ;  /* 0x0000b40001e37983 */ /* 0x001f220000300800 */
[----:B------:R-:W-:-:S03]  /*5bf0*/  FADD R0, R76, R0 ;  /* 0x000000004c007221 */ /* 0x000fc60000000000 */
[----:B------:R0:W-:Y:S04]  /*5c00*/  STL [R1+0xa8], R213 ;  /* 0x0000a8d501007387 */ /* 0x0001e80000100800 */
[----:B-1----:R-:W4:Y:S04]  /*5c10*/  LDL.LU R226, [R1+0xb8] ;  /* 0x0000b80001e27983 */ /* 0x002f280000300800 */
[----:B------:R1:W-:Y:S04]  /*5c20*/  STL [R1+0xac], R212 ;  /* 0x0000acd401007387 */ /* 0x0003e80000100800 */
[----:B--2---:R-:W2:Y:S04]  /*5c30*/  LDL.LU R225, [R1+0xbc] ;  /* 0x0000bc0001e17983 */ /* 0x004ea80000300800 */
[----:B------:R1:W-:Y:S04]  /*5c40*/  STL [R1+0xb0], R0 ;  /* 0x0000b00001007387 */ /* 0x0003e80000100800 */
[----:B---3--:R-:W3:Y:S04]  /*5c50*/  LDL.LU R224, [R1+0xc0] ;  /* 0x0000c00001e07983 */ /* 0x008ee80000300800 */
[----:B----4-:R-:W4:Y:S04]  /*5c60*/  LDL.LU R223, [R1+0xc4] ;  /* 0x0000c40001df7983 */ /* 0x010f280000300800 */
        /* <DEDUP_REMOVED lines=9> */
[----:B0-----:R-:W4:Y:S04]  /*5d00*/  LDL.LU R213, [R1+0xec] ;  /* 0x0000ec0001d57983 */ /* 0x001f280000300800 */
[----:B-1----:R-:W4:Y:S04]  /*5d10*/  LDL.LU R212, [R1+0xf0] ;  /* 0x0000f00001d47983 */ /* 0x002f280000300800 */
[----:B------:R-:W4:Y:S01]  /*5d20*/  LDL.LU R0, [R1+0xf4] ;  /* 0x0000f40001007983 */ /* 0x000f220000300800 */
[----:B------:R-:W-:-:S01]  /*5d30*/  FADD R227, R77, R227 ;  /* 0x000000e34de37221 */ /* 0x000fc20000000000 */
[----:B------:R-:W-:-:S04]  /*5d40*/  FADD R226, R78, R226 ;  /* 0x000000e24ee27221 */ /* 0x000fc80000000000 */
[----:B------:R0:W-:Y:S01]  /*5d50*/  STL [R1+0xb4], R227 ;  /* 0x0000b4e301007387 */ /* 0x0001e20000100800 */
[----:B--2---:R-:W-:-:S03]  /*5d60*/  FADD R225, R79, R225 ;  /* 0x000000e14fe17221 */ /* 0x004fc60000000000 */
        /* <DEDUP_REMOVED lines=49> */
[----:B------:R-:W-:Y:S01]  /*6080*/  STL [R1+0xf8], R227 ;  /* 0x0000f8e301007387 */ /* 0x000fe20000100800 */
[----:B--2---:R-:W-:-:S03]  /*6090*/  FADD R225, R48, R225 ;  /* 0x000000e130e17221 */ /* 0x004fc60000000000 */
[----:B------:R-:W-:Y:S01]  /*60a0*/  STL [R1+0xfc], R226 ;  /* 0x0000fce201007387 */ /* 0x000fe20000100800 */
[----:B---3--:R-:W-:-:S03]  /*60b0*/  FADD R224, R49, R224 ;  /* 0x000000e031e07221 */ /* 0x008fc60000000000 */
[----:B------:R-:W-:Y:S01]  /*60c0*/  STL [R1+0x100], R225 ;  /* 0x000100e101007387 */ /* 0x000fe20000100800 */
[----:B----4-:R-:W-:-:S03]  /*60d0*/  FADD R223, R50, R223 ;  /* 0x000000df32df7221 */ /* 0x010fc60000000000 */
[----:B------:R-:W-:Y:S01]  /*60e0*/  STL [R1+0x104], R224 ;  /* 0x000104e001007387 */ /* 0x000fe20000100800 */
[----:B------:R-:W-:-:S03]  /*60f0*/  FADD R222, R51, R222 ;  /* 0x000000de33de7221 */ /* 0x000fc60000000000 */
        /* <DEDUP_REMOVED lines=17> */
[----:B------:R-:W-:-:S01]  /*6210*/  FADD R213, R44, R213 ;  /* 0x000000d52cd57221 */ /* 0x000fc20000000000 */
[----:B------:R-:W-:Y:S02]  /*6220*/  FADD R212, R45, R212 ;  /* 0x000000d42dd47221 */ /* 0x000fe40000000000 */
[----:B------:R-:W-:Y:S04]  /*6230*/  STL [R1+0x12c], R214 ;  /* 0x00012cd601007387 */ /* 0x000fe80000100800 */
[----:B------:R0:W-:Y:S01]  /*6240*/  STL [R1+0x134], R212 ;  /* 0x000134d401007387 */ /* 0x0001e20000100800 */
[----:B------:R-:W-:-:S03]  /*6250*/  FADD R0, R46, R0 ;  /* 0x000000002e007221 */ /* 0x000fc60000000000 */
[----:B------:R1:W-:Y:S04]  /*6260*/  STL [R1+0x130], R213 ;  /* 0x000130d501007387 */ /* 0x0003e80000100800 */
[----:B0-----:R-:W2:Y:S04]  /*6270*/  LDL.LU R212, [R1+0x13c] ;  /* 0x00013c0001d47983 */ /* 0x001ea80000300800 */
[----:B-1----:R-:W3:Y:S04]  /*6280*/  LDL.LU R213, [R1+0x140] ;  /* 0x0001400001d57983 */ /* 0x002ee80000300800 */
[----:B------:R-:W4:Y:S04]  /*6290*/  LDL.LU R214, [R1+0x144] ;  /* 0x0001440001d67983 */ /* 0x000f280000300800 */
[----:B------:R0:W-:Y:S04]  /*62a0*/  STL [R1+0x138], R0 ;  /* 0x0001380001007387 */ /* 0x0001e80000100800 */
        /* <DEDUP_REMOVED lines=13> */
[----:B0-----:R-:W4:Y:S01]  /*6380*/  LDL.LU R0, [R1+0x17c] ;  /* 0x00017c0001007983 */ /* 0x001f220000300800 */
[----:B--2---:R-:W-:-:S01]  /*6390*/  FADD R212, R47, R212 ;  /* 0x000000d42fd47221 */ /* 0x004fc20000000000 */
[----:B---3--:R-:W-:-:S04]  /*63a0*/  FADD R213, R32, R213 ;  /* 0x000000d520d57221 */ /* 0x008fc80000000000 */
[----:B------:R0:W-:Y:S01]  /*63b0*/  STL [R1+0x13c], R212 ;  /* 0x00013cd401007387 */ /* 0x0001e20000100800 */
[----:B----4-:R-:W-:-:S03]  /*63c0*/  FADD R214, R33, R214 ;  /* 0x000000d621d67221 */ /* 0x010fc60000000000 */
[----:B0-----:R1:W5:Y:S01]  /*63d0*/  LDL.LU R212, [R1+0x1d0] ;  /* 0x0001d00001d47983 */ /* 0x0013620000300800 */
[----:B------:R-:W-:-:S03]  /*63e0*/  FADD R215, R34, R215 ;  /* 0x000000d722d77221 */ /* 0x000fc60000000000 */
[----:B------:R0:W-:Y:S01]  /*63f0*/  STL [R1+0x140], R213 ;  /* 0x000140d501007387 */ /* 0x0001e20000100800 */
[----:B------:R-:W-:-:S01]  /*6400*/  FADD R216, R35, R216 ;  /* 0x000000d823d87221 */ /* 0x000fc20000000000 */
[----:B------:R-:W-:Y:S02]  /*6410*/  FADD R217, R36, R217 ;  /* 0x000000d924d97221 */ /* 0x000fe40000000000 */
[----:B0-----:R1:W5:Y:S01]  /*6420*/  LDL.LU R213, [R1+0x1cc] ;  /* 0x0001cc0001d57983 */ /* 0x0013620000300800 */
[----:B------:R-:W-:-:S03]  /*6430*/  FADD R218, R37, R218 ;  /* 0x000000da25da7221 */ /* 0x000fc60000000000 */
[----:B------:R0:W-:Y:S01]  /*6440*/  STL [R1+0x144], R214 ;  /* 0x000144d601007387 */ /* 0x0001e20000100800 */
[----:B------:R-:W-:-:S01]  /*6450*/  FADD R219, R38, R219 ;  /* 0x000000db26db7221 */ /* 0x000fc20000000000 */
[----:B------:R-:W-:Y:S02]  /*6460*/  FADD R220, R39, R220 ;  /* 0x000000dc27dc7221 */ /* 0x000fe40000000000 */
[----:B0-----:R1:W5:Y:S04]  /*6470*/  LDL.LU R214, [R1+0x1c8] ;  /* 0x0001c80001d67983 */ /* 0x0013680000300800 */
[----:B------:R0:W-:Y:S01]  /*6480*/  STL [R1+0x148], R215 ;  /* 0x000148d701007387 */ /* 0x0001e20000100800 */
[----:B------:R-:W-:-:S01]  /*6490*/  FADD R221, R24, R221 ;  /* 0x000000dd18dd7221 */ /* 0x000fc20000000000 */
[----:B------:R-:W-:-:S02]  /*64a0*/  FADD R222, R25, R222 ;  /* 0x000000de19de7221 */ /* 0x000fc40000000000 */
[----:B0-----:R1:W5:Y:S04]  /*64b0*/  LDL.LU R215, [R1+0x1c4] ;  /* 0x0001c40001d77983 */ /* 0x0013680000300800 */
[----:B------:R0:W-:Y:S01]  /*64c0*/  STL [R1+0x14c], R216 ;  /* 0x00014cd801007387 */ /* 0x0001e20000100800 */
[----:B------:R-:W-:-:S03]  /*64d0*/  FADD R223, R26, R223 ;  /* 0x000000df1adf7221 */ /* 0x000fc60000000000 */
        /* <DEDUP_REMOVED lines=16> */
[----:B------:R0:W-:Y:S04]  /*65e0*/  STL [R1+0x164], R222 ;  /* 0x000164de01007387 */ /* 0x0001e80000100800 */
        /* <DEDUP_REMOVED lines=12> */
[----:B0-----:R1:W5:Y:S01]  /*66b0*/  LDL.LU R0, [R1+0x190] ;  /* 0x0001900001007983 */ /* 0x0013620000300800 */
[----:B------:R-:W-:-:S05]  /*66c0*/  UMOV UR33, URZ ;  /* 0x0000003f00217c82 */ /* 0x000fca0008000000 */
.L_x_24:
[----:B------:R-:W-:Y:S05]  /*66d0*/  @!P1 BRA `(.L_x_25) ;  /* 0x0000000000049947 */ /* 0x000fea0003800000 */
[----:B------:R-:W-:Y:S01]  /*66e0*/  BPT.TRAP 0x1 ;  /* 0x000000040000795c */ /* 0x000fe20000300000 */
.L_x_25:
[----:B------:R-:W-:Y:S02]  /*66f0*/  UISETP.GT.U32.AND UP0, UPT, UR4, 0x1, UPT ;  /* 0x000000010400788c */ /* 0x000fe4000bf04070 */
[----:B------:R-:W-:-:S04]  /*6700*/  ULEA UR13, UR42, UR11, 0x3 ;  /* 0x0000000b2a0d7291 */ /* 0x000fc8000f8e183f */
[----:B------:R-:W-:Y:S01]  /*6710*/  UIADD3 UR13, UR13, 0x30, URZ ;  /* 0x000000300d0d7890 */ /* 0x000fe2000fffe03f */
[----:B------:R-:W-:-:S03]  /*6720*/  PLOP3.LUT P0, PT, PT, PT, UP0, 0x80, 0x0 ;  /* 0x000000000000781c */ /* 0x000fc60003f0f008 */
[----:B------:R-:W-:-:S09]  /*6730*/  UPRMT UR13, URZ, 0x654, UR13 ;  /* 0x000006543f0d7896 */ /* 0x000fd2000800000d */
[----:B------:R-:W-:Y:S01]  /*6740*/  SYNCS.ARRIVE.TRANS64.RED.A1T0 RZ, [UR13], RZ ;  /* 0x000000ffffff79a7 */ /* 0x000fe2000810040d */
[----:B------:R-:W-:Y:S05]  /*6750*/  @P0 BRA `(.L_x_26) ;  /* 0x0000000000040947 */ /* 0x000fea0003800000 */
[----:B------:R-:W-:Y:S01]  /*6760*/  BPT.TRAP 0x1 ;  /* 0x000000040000795c */ /* 0x000fe20000300000 */
.L_x_26:
[----:B------:R-:W-:Y:S01]  /*6770*/  UIADD3 UR43, UR43, 0x1, URZ ;  /* 0x000000012b2b7890 */ /* 0x000fe2000fffe03f */
[C---:B-----5:R-:W-:Y:S01]  /*6780*/  ISETP.GT.AND P0, PT, R227.reuse, 0x1, PT ;  /* 0x00000001e300780c */ /* 0x060fe20003f04270 */
[----:B------:R-:W-:Y:S01]  /*6790*/  UIADD3 UR42, UR42, 0x1, URZ ;  /* 0x000000012a2a7890 */ /* 0x000fe2000fffe03f */
[----:B------:R-:W-:Y:S01]  /*67a0*/  VIADD R227, R227, 0xffffffff ;  /* 0xffffffffe3e37836 */ /* 0x000fe20000000000 */
[----:B------:R-:W-:Y:S02]  /*67b0*/  UISETP.NE.AND UP0, UPT, UR43, 0x6, UPT ;  /* 0x000000062b00788c */ /* 0x000fe4000bf05270 */
[----:B------:R-:W-:Y:S02]  /*67c0*/  UISETP.NE.AND UP1, UPT, UR42, 0x6, UPT ;  /* 0x000000062a00788c */ /* 0x000fe4000bf25270 */
[----:B------:R-:W-:Y:S02]  /*67d0*/  USEL UR13, URZ, 0x1, UP0 ;  /* 0x000000013f0d7887 */ /* 0x000fe40008000000 */
[----:B------:R-:W-:-:S02]  /*67e0*/  USEL UR43, UR43, URZ, UP0 ;  /* 0x0000003f2b2b7287 */ /* 0x000fc40008000000 */
[----:B------:R-:W-:Y:S02]  /*67f0*/  USEL UR42, UR42, URZ, UP1 ;  /* 0x0000003f2a2a7287 */ /* 0x000fe40008800000 */
[----:B------:R-:W-:Y:S01]  /*6800*/  LOP3.LUT R226, R226, UR13, RZ, 0x3c, !PT ;  /* 0x0000000de2e27c12 */ /* 0x000fe2000f8e3cff */
[----:B------:R-:W-:Y:S01]  /*6810*/  UMOV UR13, 0x1 ;  /* 0x00000001000d7882 */ /* 0x000fe20000000000 */
[----:B------:R-:W-:Y:S08]  /*6820*/  @P0 BRA `(.L_x_27) ;  /* 0xffffffd800cc0947 */ /* 0x000ff0000383ffff */
.L_x_19:
[----:B------:R-:W-:-:S04]  /*6830*/  UISETP.NE.AND UP0, UPT, UR33, URZ, UPT ;  /* 0x0000003f2100728c */ /* 0x000fc8000bf05270 */
[----:B------:R-:W-:-:S06]  /*6840*/  USEL UR12, URZ, 0x1, !UP0 ;  /* 0x000000013f0c7887 */ /* 0x000fcc000c000000 */
[----:B------:R-:W-:-:S13]  /*6850*/  ISETP.NE.AND P0, PT, RZ, UR12, PT ;  /* 0x0000000cff007c0c */ /* 0x000fda000bf05270 */
[----:B------:R-:W-:Y:S05]  /*6860*/  @!P0 BRA `(.L_x_28) ;  /* 0x00000018006c8947 */ /* 0x000fea0003800000 */
[----:B------:R-:W2:Y:S04]  /*6870*/  LDL.LU R226, [R1+0x4] ;  /* 0x0000040001e27983 */ /* 0x000ea80000300800 */
[----:B------:R-:W3:Y:S04]  /*6880*/  LDL.LU R227, [R1+0x8] ;  /* 0x0000080001e37983 */ /* 0x000ee80000300800 */
[----:B------:R0:W-:Y:S04]  /*6890*/  STL [R1+0x190], R0 ;  /* 0x0001900001007387 */ /* 0x0001e80000100800 */
[----:B0-----:R-:W4:Y:S01]  /*68a0*/  LDL.LU R0, [R1] ;  /* 0x0000000001007983 */ /* 0x001f220000300800 */
[----:B------:R-:W-:-:S02]  /*68b0*/  WARPGROUP.DEPBAR.LE gsb0, 0x0 ;  /* 0x00008000000079c5 */ /* 0x000fc40000010000 */
[----:B------:R-:W-:Y:S01]  /*68c0*/  FADD R225, R176, R225 ;  /* 0x000000e1b0e17221 */ /* 0x000fe20000000000 */
[----:B------:R-:W-:Y:S01]  /*68d0*/  FADD R224, R177, R224 ;  /* 0x000000e0b1e07221 */ /* 0x000fe20000000000 */
[----:B------:R-:W-:Y:S01]  /*68e0*/  FADD R223, R178, R223 ;  /* 0x000000dfb2df7221 */ /* 0x000fe20000000000 */
[----:B------:R-:W-:Y:S01]  /*68f0*/  FADD R222, R179, R222 ;  /* 0x000000deb3de7221 */ /* 0x000fe20000000000 */
[----:B------:R-:W-:Y:S01]  /*6900*/  FADD R221, R180, R221 ;  /* 0x000000ddb4dd7221 */ /* 0x000fe20000000000 */
[----:B------:R-:W-:Y:S01]  /*6910*/  STL [R1+0x194], R225 ;  /* 0x000194e101007387 */ /* 0x000fe20000100800 */
        /* <DEDUP_REMOVED lines=77> */
[----:B------:R-:W-:-:S02]  /*6df0*/  FADD R2, R127, R2 ;  /* 0x000000027f027221 */ /* 0x000fc40000000000 */
        /* <DEDUP_REMOVED lines=8> */
[----:B0-----:R-:W4:Y:S01]  /*6e80*/  LDL.LU R198, [R1+0xc] ;  /* 0x00000c0001c67983 */ /* 0x001f220000300800 */
[----:B--2---:R-:W-:Y:S01]  /*6e90*/  FADD R226, R113, R226 ;  /* 0x000000e271e27221 */ /* 0x004fe20000000000 */
[----:B---3--:R-:W-:Y:S01]  /*6ea0*/  FADD R227, R114, R227 ;  /* 0x000000e372e37221 */ /* 0x008fe20000000000 */
[----:B----4-:R-:W-:-:S05]  /*6eb0*/  FADD R0, R112, R0 ;  /* 0x0000000070007221 */ /* 0x010fca0000000000 */
[----:B------:R0:W-:Y:S04]  /*6ec0*/  STL [R1], R0 ;  /* 0x0000000001007387 */ /* 0x0001e80000100800 */
[----:B------:R-:W2:Y:S04]  /*6ed0*/  LDL.LU R199, [R1+0x10] ;  /* 0x0000100001c77983 */ /* 0x000ea80000300800 */
[----:B------:R3:W-:Y:S04]  /*6ee0*/  STL [R1+0x4], R226 ;  /* 0x000004e201007387 */ /* 0x0007e80000100800 */
        /* <DEDUP_REMOVED lines=28> */
[----:B---3--:R-:W3:Y:S04]  /*70b0*/  LDL.LU R226, [R1+0x80] ;  /* 0x0000800001e27983 */ /* 0x008ee80000300800 */
[----:B-1----:R-:W3:Y:S01]  /*70c0*/  LDL.LU R227, [R1+0x84] ;  /* 0x0000840001e37983 */ /* 0x002ee20000300800 */
[----:B------:R-:W-:-:S05]  /*70d0*/  FADD R198, R115, R198 ;  /* 0x000000c673c67221 */ /* 0x000fca0000000000 */
[----:B------:R0:W-:Y:S01]  /*70e0*/  STL [R1+0xc], R198 ;  /* 0x00000cc601007387 */ /* 0x0001e20000100800 */
[----:B--2---:R-:W-:Y:S01]  /*70f0*/  FADD R199, R116, R199 ;  /* 0x000000c774c77221 */ /* 0x004fe20000000000 */
        /* <DEDUP_REMOVED lines=54> */
[----:B---3--:R-:W-:-:S03]  /*7460*/  FADD R226, R80, R226 ;  /* 0x000000e250e27221 */ /* 0x008fc60000000000 */
[----:B0-----:R-:W3:Y:S01]  /*7470*/  LDL.LU R198, [R1+0x88] ;  /* 0x0000880001c67983 */ /* 0x001ee20000300800 */
[----:B------:R-:W-:-:S03]  /*7480*/  FADD R227, R81, R227 ;  /* 0x000000e351e37221 */ /* 0x000fc60000000000 */
[----:B------:R0:W-:Y:S04]  /*7490*/  STL [R1+0x7c], R0 ;  /* 0x00007c0001007387 */ /* 0x0001e80000100800 */
[----:B-1----:R-:W3:Y:S04]  /*74a0*/  LDL.LU R199, [R1+0x8c] ;  /* 0x00008c0001c77983 */ /* 0x002ee80000300800 */
[----:B------:R1:W-:Y:S04]  /*74b0*/  STL [R1+0x80], R226 ;  /* 0x000080e201007387 */ /* 0x0003e80000100800 */
[----:B--2---:R-:W2:Y:S04]  /*74c0*/  LDL.LU R200, [R1+0x90] ;  /* 0x0000900001c87983 */ /* 0x004ea80000300800 */
[----:B------:R1:W-:Y:S04]  /*74d0*/  STL [R1+0x84], R227 ;  /* 0x000084e301007387 */ /* 0x0003e80000100800 */
        /* <DEDUP_REMOVED lines=28> */
[----:B---3--:R-:W-:Y:S01]  /*76a0*/  FADD R198, R82, R198 ;  /* 0x000000c652c67221 */ /* 0x008fe20000000000 */
[----:B------:R-:W-:-:S04]  /*76b0*/  FADD R199, R83, R199 ;  /* 0x000000c753c77221 */ /* 0x000fc80000000000 */
[----:B------:R0:W-:Y:S01]  /*76c0*/  STL [R1+0x88], R198 ;  /* 0x000088c601007387 */ /* 0x0001e20000100800 */
[----:B--2---:R-:W-:-:S03]  /*76d0*/  FADD R200, R84, R200 ;  /* 0x000000c854c87221 */ /* 0x004fc60000000000 */
        /* <DEDUP_REMOVED lines=89> */
[----:B------:R-:W-:-:S05]  /*7c70*/  FADD R198, R49, R198 ;  /* 0x000000c631c67221 */ /* 0x000fca0000000000 */
[----:B------:R0:W-:Y:S01]  /*7c80*/  STL [R1+0x104], R198 ;  /* 0x000104c601007387 */ /* 0x0001e20000100800 */
[----:B------:R-:W-:-:S03]  /*7c90*/  FADD R199, R50, R199 ;  /* 0x000000c732c77221 */ /* 0x000fc60000000000 */
[----:B0-----:R0:W5:Y:S01]  /*7ca0*/  LDL.LU R198, [R1+0x200] ;  /* 0x0002000001c67983 */ /* 0x0011620000300800 */
[----:B--2---:R-:W-:-:S03]  /*7cb0*/  FADD R200, R51, R200 ;  /* 0x000000c833c87221 */ /* 0x004fc60000000000 */
[----:B------:R1:W-:Y:S01]  /*7cc0*/  STL [R1+0x108], R199 ;  /* 0x000108c701007387 */ /* 0x0003e20000100800 */
[----:B---3--:R-:W-:Y:S01]  /*7cd0*/  FADD R201, R52, R201 ;  /* 0x000000c934c97221 */ /* 0x008fe20000000000 */
[----:B----4-:R-:W-:Y:S02]  /*7ce0*/  FADD R202, R53, R202 ;  /* 0x000000ca35ca7221 */ /* 0x010fe40000000000 */
[----:B-1----:R0:W5:Y:S01]  /*7cf0*/  LDL.LU R199, [R1+0x1fc] ;  /* 0x0001fc0001c77983 */ /* 0x0021620000300800 */
[----:B------:R-:W-:-:S03]  /*7d00*/  FADD R203, R54, R203 ;  /* 0x000000cb36cb7221 */ /* 0x000fc60000000000 */
[----:B------:R1:W-:Y:S01]  /*7d10*/  STL [R1+0x10c], R200 ;  /* 0x00010cc801007387 */ /* 0x0003e20000100800 */
[----:B------:R-:W-:-:S03]  /*7d20*/  FADD R204, R55, R204 ;  /* 0x000000cc37cc7221 */ /* 0x000fc60000000000 */
[----:B-1----:R0:W5:Y:S01]  /*7d30*/  LDL.LU R200, [R1+0x1f8] ;  /* 0x0001f80001c87983 */ /* 0x0021620000300800 */
[----:B------:R-:W-:-:S03]  /*7d40*/  FADD R205, R40, R205 ;  /* 0x000000cd28cd7221 */ /* 0x000fc60000000000 */
[----:B------:R1:W-:Y:S01]  /*7d50*/  STL [R1+0x110], R201 ;  /* 0x000110c901007387 */ /* 0x0003e20000100800 */
[----:B------:R-:W-:Y:S01]  /*7d60*/  FADD R206, R41, R206 ;  /* 0x000000ce29ce7221 */ /* 0x000fe20000000000 */
[----:B------:R-:W-:Y:S02]  /*7d70*/  FADD R207, R42, R207 ;  /* 0x000000cf2acf7221 */ /* 0x000fe40000000000 */
[----:B-1----:R0:W5:Y:S04]  /*7d80*/  LDL.LU R201, [R1+0x1f4] ;  /* 0x0001f40001c97983 */ /* 0x0021680000300800 */
[----:B------:R1:W-:Y:S01]  /*7d90*/  STL [R1+0x114], R202 ;  /* 0x000114ca01007387 */ /* 0x0003e20000100800 */
[----:B------:R-:W-:Y:S01]  /*7da0*/  FADD R208, R43, R208 ;  /* 0x000000d02bd07221 */ /* 0x000fe20000000000 */
[----:B------:R-:W-:-:S02]  /*7db0*/  FADD R209, R44, R209 ;  /* 0x000000d12cd17221 */ /* 0x000fc40000000000 */
[----:B-1----:R0:W5:Y:S04]  /*7dc0*/  LDL.LU R202, [R1+0x1f0] ;  /* 0x0001f00001ca7983 */ /* 0x0021680000300800 */
[----:B------:R1:W-:Y:S01]  /*7dd0*/  STL [R1+0x118], R203 ;  /* 0x000118cb01007387 */ /* 0x0003e20000100800 */
[----:B------:R-:W-:-:S03]  /*7de0*/  FADD R210, R45, R210 ;  /* 0x000000d22dd27221 */ /* 0x000fc60000000000 */
        /* <DEDUP_REMOVED lines=55> */
[----:B------:R1:W-:Y:S04]  /*8160*/  STL [R1+0x164], R222 ;  /* 0x000164de01007387 */ /* 0x0003e80000100800 */
        /* <DEDUP_REMOVED lines=10> */
[----:B------:R0:W-:Y:S02]  /*8210*/  STL [R1+0x178], R226 ;  /* 0x000178e201007387 */ /* 0x0001e40000100800 */
.L_x_28:
[----:B------:R-:W-:Y:S02]  /*8220*/  WARPGROUP.DEPBAR.LE gsb0, 0x0 ;  /* 0x00008000000079c5 */ /* 0x000fe40000010000 */
[----:B------:R-:W1:Y:S02]  /*8230*/  LDC R24, c[0x0][0x28c] ;  /* 0x0000a300ff187b82 */ /* 0x000e640000000800 */
[----:B-1----:R-:W-:-:S13]  /*8240*/  ISETP.GE.AND P0, PT, R24, 0x1, PT ;  /* 0x000000011800780c */ /* 0x002fda0003f06270 */
[----:B------:R-:W-:Y:S05]  /*8250*/  @!P0 BRA `(.L_x_29) ;  /* 0x0000000000488947 */ /* 0x000fea0003800000 */
[----:B------:R-:W-:-:S06]  /*8260*/  UISETP.NE.AND UP0, UPT, UR36, 0x3, UPT ;  /* 0x000000032400788c */ /* 0x000fcc000bf05270 */
[----:B------:R-:W-:-:S13]  /*8270*/  PLOP3.LUT P0, PT, PT, PT, UP0, 0x80, 0x0 ;  /* 0x000000000000781c */ /* 0x000fda0003f0f008 */
[----:B------:R-:W-:Y:S05]  /*8280*/  @!P0 BRA `(.L_x_30) ;  /* 0x0000000000048947 */ /* 0x000fea0003800000 */
[----:B------:R-:W-:Y:S01]  /*8290*/  BPT.TRAP 0x1 ;  /* 0x000000040000795c */ /* 0x000fe20000300000 */
.L_x_30:
[----:B------:R-:W-:-:S04]  /*82a0*/  UISETP.LT.AND UP0, UPT, UR37, 0x1, UPT ;  /* 0x000000012500788c */ /* 0x000fc8000bf01270 */
[----:B------:R-:W-:Y:S02]  /*82b0*/  USEL UR14, UR37, 0x1, UP0 ;  /* 0x00000001250e7887 */ /* 0x000fe40008000000 */
[----:B------:R-:W-:Y:S02]  /*82c0*/  UISETP.GT.U32.AND UP0, UPT, UR4, 0x1, UPT ;  /* 0x000000010400788c */ /* 0x000fe4000bf04070 */
[----:B------:R-:W-:-:S04]  /*82d0*/  UIADD3 UR14, UR34, UR37, -UR14 ;  /* 0x00000025220e7290 */ /* 0x000fc8000fffe80e */
[----:B------:R-:W-:Y:S01]  /*82e0*/  UIMAD.WIDE.U32 UR12, UR14, -0x55555555, URZ ;  /* 0xaaaaaaab0e0c78a5 */ /* 0x000fe2000f8e003f */
[----:B------:R-:W-:-:S03]  /*82f0*/  PLOP3.LUT P0, PT, PT, PT, UP0, 0x80, 0x0 ;  /* 0x000000000000781c */ /* 0x000fc60003f0f008 */
[----:B------:R-:W-:-:S04]  /*8300*/  USHF.R.U32.HI UR12, URZ, 0x2, UR13 ;  /* 0x000000023f0c7899 */ /* 0x000fc8000801160d */
[----:B------:R-:W-:-:S04]  /*8310*/  UIMAD UR14, UR12, -0x6, UR14 ;  /* 0xfffffffa0c0e78a4 */ /* 0x000fc8000f8e020e */
[----:B------:R-:W-:-:S04]  /*8320*/  ULEA UR14, UR14, UR11, 0x3 ;  /* 0x0000000b0e0e7291 */ /* 0x000fc8000f8e183f */
[----:B------:R-:W-:-:S04]  /*8330*/  UIADD3 UR14, UR14, 0x30, URZ ;  /* 0x000000300e0e7890 */ /* 0x000fc8000fffe03f */
[----:B------:R-:W-:-:S09]  /*8340*/  UPRMT UR14, URZ, 0x654, UR14 ;  /* 0x000006543f0e7896 */ /* 0x000fd2000800000e */
[----:B------:R-:W-:Y:S01]  /*8350*/  SYNCS.ARRIVE.TRANS64.RED.A1T0 RZ, [UR14], RZ ;  /* 0x000000ffffff79a7 */ /* 0x000fe2000810040e */
[----:B------:R-:W-:Y:S05]  /*8360*/  @P0 BRA `(.L_x_29) ;  /* 0x0000000000040947 */ /* 0x000fea0003800000 */
[----:B------:R-:W-:Y:S01]  /*8370*/  BPT.TRAP 0x1 ;  /* 0x000000040000795c */ /* 0x000fe20000300000 */
.L_x_29:
[----:B-----5:R1:W-:Y:S01]  /*8380*/  STL [R1+0x190], R0 ;  /* 0x0001900001007387 */ /* 0x0203e20000100800 */
[----:B------:R-:W2:Y:S01]  /*8390*/  LDC R30, c[0x0][0x288] ;  /* 0x0000a200ff1e7b82 */ /* 0x000ea20000000800 */
[----:B0-----:R-:W0:Y:S01]  /*83a0*/  S2R R227, SR_TID.X ;  /* 0x0000000000e37919 */ /* 0x001e220000002100 */
[----:B------:R-:W-:Y:S02]  /*83b0*/  UIADD3 UR34, UR37, UR34, URZ ;  /* 0x0000002225227290 */ /* 0x000fe4000fffe03f */
[----:B------:R-:W-:Y:S02]  /*83c0*/  UISETP.GE.U32.AND UP1, UPT, UR37, 0x6, UPT ;  /* 0x000000062500788c */ /* 0x000fe4000bf26070 */
[----:B------:R-:W-:Y:S01]  /*83d0*/  USHF.R.S32.HI UR14, URZ, 0x1f, UR40 ;  /* 0x0000001f3f0e7899 */ /* 0x000fe20008011428 */
[----:B-1----:R-:W3:Y:S01]  /*83e0*/  LDL.LU R0, [R1+0x184] ;  /* 0x0001840001007983 */ /* 0x002ee20000300800 */
[----:B------:R-:W-:Y:S01]  /*83f0*/  ULDC.64 UR12, c[0x0][0x5d0] ;  /* 0x00017400000c7ab9 */ /* 0x000fe20000000a00 */
[----:B------:R-:W-:-:S02]  /*8400*/  ULDC UR16, c[0x0][0x284] ;  /* 0x0000a10000107ab9 */ /* 0x000fc40000000800 */
[----:B------:R-:W4:Y:S01]  /*8410*/  LDL.LU R226, [R1+0x188] ;  /* 0x0001880001e27983 */ /* 0x000f220000300800 */
[----:B------:R-:W-:Y:S02]  /*8420*/  UISETP.GT.U32.AND UP0, UPT, UR34, 0x5, UPT ;  /* 0x000000052200788c */ /* 0x000fe4000bf04070 */
[----:B------:R-:W-:Y:S02]  /*8430*/  UIMAD UR11, UR14, UR12, URZ ;  /* 0x0000000c0e0b72a4 */ /* 0x000fe4000f8e023f */
[----:B------:R-:W-:Y:S02]  /*8440*/  UISETP.LT.U32.AND UP0, UPT, UR37, 0x6, UP0 ;  /* 0x000000062500788c */ /* 0x000fe40008701070 */
[----:B------:R-:W-:Y:S01]  /*8450*/  UIMAD UR11, UR40, UR13, UR11 ;  /* 0x0000000d280b72a4 */ /* 0x000fe2000f8e020b */
[----:B0-----:R-:W-:Y:S02]  /*8460*/  SHF.R.U32.HI R24, RZ, 0x2, R227 ;  /* 0x00000002ff187819 */ /* 0x001fe400000116e3 */
[----:B------:R-:W-:-:S02]  /*8470*/  LOP3.LUT R26, R227, 0x60, RZ, 0xc0, !PT ;  /* 0x00000060e31a7812 */ /* 0x000fc400078ec0ff */
[----:B------:R-:W-:Y:S01]  /*8480*/  SHF.R.U32.HI R27, RZ, 0x7, R227 ;  /* 0x00000007ff1b7819 */ /* 0x000fe200000116e3 */
[----:B------:R-:W-:Y:S01]  /*8490*/  IMAD.SHL.U32 R28, R227, 0x2, RZ ;  /* 0x00000002e31c7824 */ /* 0x000fe200078e00ff */
[----:B------:R-:W-:Y:S02]  /*84a0*/  LOP3.LUT R25, R24, 0x7, RZ, 0xc0, !PT ;  /* 0x0000000718197812 */ /* 0x000fe400078ec0ff */
[----:B------:R-:W-:Y:S02]  /*84b0*/  SHF.R.U32.HI R52, RZ, 0x1, R26 ;  /* 0x00000001ff347819 */ /* 0x000fe4000001161a */
[----:B------:R-:W-:Y:S02]  /*84c0*/  LOP3.LUT R24, R27, 0x1, RZ, 0xc0, !PT ;  /* 0x000000011b187812 */ /* 0x000fe400078ec0ff */
[----:B------:R-:W-:Y:S01]  /*84d0*/  IADD3 R27, RZ, -R52, -R25 ;  /* 0x80000034ff1b7210 */ /* 0x000fe20007ffe819 */
[----:B---3--:R-:W-:Y:S02]  /*84e0*/  IMAD R31, R0, 0x50, RZ ;  /* 0x00000050001f7824 */ /* 0x008fe400078e02ff */
[----:B------:R0:W5:Y:S01]  /*84f0*/  LDL.LU R0, [R1+0x190] ;  /* 0x0001900001007983 */ /* 0x0001620000300800 */
[----:B------:R-:W-:-:S02]  /*8500*/  IMAD.SHL.U32 R26, R24, 0x40, RZ ;  /* 0x00000040181a7824 */ /* 0x000fc400078e00ff */
[----:B----4-:R-:W-:Y:S01]  /*8510*/  IMAD.SHL.U32 R33, R226, 0x200, RZ ;  /* 0x00000200e2217824 */ /* 0x010fe200078e00ff */
[C---:B--2---:R-:W-:Y:S01]  /*8520*/  ISETP.GE.AND P0, PT, R31.reuse, R30, PT ;  /* 0x0000001e1f00720c */ /* 0x044fe20003f06270 */
[----:B------:R-:W-:Y:S01]  /*8530*/  IMAD R46, R24, -0x40, R27 ;  /* 0xffffffc0182e7824 */ /* 0x000fe200078e021b */
[----:B------:R-:W-:Y:S01]  /*8540*/  LOP3.LUT R28, R31, 0x6, R28, 0xf8, !PT ;  /* 0x000000061f1c7812 */ /* 0x000fe200078ef81c */
[----:B------:R-:W-:Y:S01]  /*8550*/  IMAD.U32 R27, RZ, RZ, UR12 ;  /* 0x0000000cff1b7e24 */ /* 0x000fe2000f8e00ff */
[----:B------:R-:W-:Y:S01]  /*8560*/  ISETP.GE.OR P0, PT, R33, UR16, P0 ;  /* 0x0000001021007c0c */ /* 0x000fe20008706670 */
[----:B------:R-:W-:Y:S01]  /*8570*/  @UP1 UIMAD.WIDE.U32 UR12, UR34, -0x55555555, URZ ;  /* 0xaaaaaaab220c18a5 */ /* 0x000fe2000f8e003f */
[--C-:B------:R-:W-:Y:S01]  /*8580*/  SHF.R.S32.HI R29, RZ, 0x1f, R28.reuse ;  /* 0x0000001fff1d7819 */ /* 0x100fe2000001141c */
[----:B------:R-:W-:Y:S01]  /*8590*/  USEL UR15, URZ, 0x1, !UP0 ;  /* 0x000000013f0f7887 */ /* 0x000fe2000c000000 */
[----:B------:R-:W-:Y:S01]  /*85a0*/  LOP3.LUT R24, R227, 0x3, RZ, 0xc0, !PT ;  /* 0x00000003e3187812 */ /* 0x000fe200078ec0ff */
[----:B------:R-:W-:Y:S01]  /*85b0*/  @UP1 USHF.R.U32.HI UR12, URZ, 0x2, UR13 ;  /* 0x000000023f0c1899 */ /* 0x000fe2000801160d */
[----:B------:R-:W-:Y:S01]  /*85c0*/  LOP3.LUT R25, R26, 0x40, R25, 0xe2, !PT ;  /* 0x000000401a197812 */ /* 0x000fe200078ee219 */
[----:B------:R-:W-:Y:S01]  /*85d0*/  ULOP3.LUT UR35, UR35, UR15, URZ, 0x3c, !UPT ;  /* 0x0000000f23237292 */ /* 0x000fe2000f8e3c3f */
[----:B------:R-:W-:Y:S01]  /*85e0*/  IMAD.WIDE.U32 R26, R27, UR40, R28 ;  /* 0x000000281b1a7c25 */ /* 0x000fe2000f8e001c */
[----:B------:R-:W-:-:S03]  /*85f0*/  IADD3 R46, -R33, UR16, R46 ;  /* 0x00000010212e7c10 */ /* 0x000fc6000fffe12e */
[----:B------:R-:W-:Y:S01]  /*8600*/  IMAD.WIDE R80, R226, 0x200, RZ ;  /* 0x00000200e2507825 */ /* 0x000fe200078e02ff */
[----:B------:R-:W-:-:S03]  /*8610*/  @UP1 ULOP3.LUT UR35, UR35, 0x1, UR12, 0x78, !UPT ;  /* 0x0000000123231892 */ /* 0x000fc6000f8e780c */
[----:B------:R-:W-:Y:S02]  /*8620*/  IMAD R24, R24, -0x2, R30 ;  /* 0xfffffffe18187824 */ /* 0x000fe400078e021e */
[----:B------:R-:W-:Y:S01]  /*8630*/  VIADD R27, R27, UR11 ;  /* 0x0000000b1b1b7c36 */ /* 0x000fe20008000000 */
[----:B------:R-:W-:Y:S01]  /*8640*/  LOP3.LUT R52, R80, R25, R52, 0xfe, !PT ;  /* 0x0000001950347212 */ /* 0x000fe200078efe34 */
[----:B------:R-:W-:Y:S02]  /*8650*/  IMAD.IADD R44, R24, 0x1, -R31 ;  /* 0x00000001182c7824 */ /* 0x000fe400078e0a1f */
[----:B------:R-:W-:Y:S01]  /*8660*/  IMAD.MOV.U32 R146, RZ, RZ, -0x1 ;  /* 0xffffffffff927424 */ /* 0x000fe200078e00ff */
[----:B0-----:R-:W-:Y:S06]  /*8670*/  @P0 BRA `(.L_x_31) ;  /* 0x00000130005c0947 */ /* 0x001fec0003800000 */
[----:B------:R-:W0:Y:S01]  /*8680*/  LDC.64 R24, c[0x0][0x5c8] ;  /* 0x00017200ff187b82 */ /* 0x000e220000000a00 */
[----:B------:R-:W-:Y:S01]  /*8690*/  FSETP.NEU.AND P0, PT, RZ, UR38, PT ;  /* 0x00000026ff007c0b */ /* 0x000fe2000bf0d000 */
[----:B------:R-:W-:Y:S01]  /*86a0*/  BSSY B0, `(.L_x_31) ;  /* 0x0001314000007945 */ /* 0x000fe20003800000 */
[-C--:B0-----:R-:W-:Y:S02]  /*86b0*/  IMAD R30, R81, R24.reuse, RZ ;  /* 0x00000018511e7224 */ /* 0x081fe400078e02ff */
[----:B------:R-:W-:-:S04]  /*86c0*/  IMAD.WIDE.U32 R26, R52, R24, R26 ;  /* 0x00000018341a7225 */ /* 0x000fc800078e001a */
[----:B------:R-:W-:-:S04]  /*86d0*/  IMAD R45, R52, R25, R30 ;  /* 0x00000019342d7224 */ /* 0x000fc800078e021e */
[----:B------:R-:W-:Y:S01]  /*86e0*/  IMAD.IADD R45, R27, 0x1, R45 ;  /* 0x000000011b2d7824 */ /* 0x000fe200078e022d */
[----:B------:R-:W-:Y:S06]  /*86f0*/  @!P0 BRA `(.L_x_32) ;  /* 0x000000b4005c8947 */ /* 0x000fec0003800000 */
[----:B------:R-:W-:Y:S01]  /*8700*/  ISETP.GE.AND P2, PT, R46, 0x189, PT ;  /* 0x000001892e00780c */ /* 0x000fe20003f46270 */
[----:B------:R-:W-:Y:S01]  /*8710*/  ULDC.64 UR12, c[0x0][0x5b8] ;  /* 0x00016e00000c7ab9 */ /* 0x000fe20000000a00 */
[----:B------:R-:W2:Y:S02]  /*8720*/  LDL.LU R226, [R1] ;  /* 0x0000000001e27983 */ /* 0x000ea40000300800 */
[C---:B------:R-:W-:Y:S02]  /*8730*/  ISETP.LT.OR P5, PT, R44.reuse, 0x1, !P2 ;  /* 0x000000012c00780c */ /* 0x040fe400057a1670 */
[C---:B------:R-:W-:Y:S02]  /*8740*/  ISETP.LT.OR P4, PT, R44.reuse, 0x2, !P2 ;  /* 0x000000022c00780c */ /* 0x040fe40005781670 */
[----:B------:R-:W-:Y:S02]  /*8750*/  ISETP.LT.OR P3, PT, R44, 0x9, !P2 ;  /* 0x000000092c00780c */ /* 0x000fe40005761670 */
[----:B------:R-:W-:-:S02]  /*8760*/  LOP3.LUT R229, R229, 0xfffffeff, RZ, 0xc0, !PT ;  /* 0xfffffeffe5e57812 */ /* 0x000fc400078ec0ff */
[----:B------:R-:W-:Y:S02]  /*8770*/  LOP3.LUT R47, R47, 0xfffffff7, RZ, 0xc0, !PT ;  /* 0xfffffff72f2f7812 */ /* 0x000fe400078ec0ff */
[----:B-----5:R-:W-:Y:S01]  /*8780*/  LOP3.LUT R0, R0, 0xfffffffb, RZ, 0xc0, !PT ;  /* 0xfffffffb00007812 */ /* 0x020fe200078ec0ff */
[----:B------:R-:W-:Y:S01]  /*8790*/  UIMAD UR11, UR14, UR12, URZ ;  /* 0x0000000c0e0b72a4 */ /* 0x000fe2000f8e023f */
[----:B------:R-:W3:Y:S01]  /*87a0*/  LDL.LU R227, [R1+0x4] ;  /* 0x0000040001e37983 */ /* 0x000ee20000300800 */
[----:B------:R-:W0:Y:S01]  /*87b0*/  @!P5 LDC.64 R32, c[0x0][0x5c0] ;  /* 0x00017000ff20db82 */ /* 0x000e220000000a00 */
[----:B------:R-:W-:Y:S01]  /*87c0*/  @!P5 IMAD.MOV.U32 R30, RZ, RZ, R26 ;  /* 0x000000ffff1ed224 */ /* 0x000fe200078e001a */
[----:B------:R-:W-:Y:S01]  /*87d0*/  @P5 LOP3.LUT R229, R229, 0x100, RZ, 0xfc, !PT ;  /* 0x00000100e5e55812 */ /* 0x000fe200078efcff */
[----:B------:R-:W-:Y:S01]  /*87e0*/  @!P5 IMAD.MOV.U32 R31, RZ, RZ, R45 ;  /* 0x000000ffff1fd224 */ /* 0x000fe200078e002d */
[----:B------:R-:W-:Y:S01]  /*87f0*/  UIMAD UR11, UR40, UR13, UR11 ;  /* 0x0000000d280b72a4 */ /* 0x000fe2000f8e020b */
[----:B------:R-:W-:Y:S01]  /*8800*/  @!P5 IMAD R39, R25, 0x180, RZ ;  /* 0x000001801927d824 */ /* 0x000fe200078e02ff */
[----:B------:R-:W-:Y:S01]  /*8810*/  LOP3.LUT R229, R229, 0xffffffef, RZ, 0xc0, !PT ;  /* 0xffffffefe5e57812 */ /* 0x000fe200078ec0ff */
[----:B------:R-:W-:Y:S01]  /*8820*/  @!P5 IMAD.WIDE.U32 R30, R24, 0x180, R30 ;  /* 0x00000180181ed825 */ /* 0x000fe200078e001e */
[----:B------:R-:W1:Y:S01]  /*8830*/  @!P4 LDC.64 R36, c[0x0][0x5c0] ;  /* 0x00017000ff24cb82 */ /* 0x000e620000000a00 */
[----:B------:R-:W-:Y:S01]  /*8840*/  ULDC.64 UR14, c[0x0][0x5a8] ;  /* 0x00016a00000e7ab9 */ /* 0x000fe20000000a00 */
[----:B------:R-:W-:Y:S01]  /*8850*/  @P4 LOP3.LUT R229, R229, 0x10, RZ, 0xfc, !PT ;  /* 0x00000010e5e54812 */ /* 0x000fe200078efcff */
[----:B------:R-:W-:-:S02]  /*8860*/  @!P5 IMAD.IADD R38, R31, 0x1, R39 ;  /* 0x000000011f26d824 */ /* 0x000fc400078e0227 */
[----:B------:R-:W-:Y:S01]  /*8870*/  @!P4 IMAD.MOV.U32 R31, RZ, RZ, R45 ;  /* 0x000000ffff1fc224 */ /* 0x000fe200078e002d */
[----:B------:R-:W-:Y:S01]  /*8880*/  LOP3.LUT R229, R229, 0xfffffbff, RZ, 0xc0, !PT ;  /* 0xfffffbffe5e57812 */ /* 0x000fe200078ec0ff */
[----:B------:R-:W-:Y:S01]  /*8890*/  @!P4 IMAD R39, R25, 0x180, RZ ;  /* 0x000001801927c824 */ /* 0x000fe200078e02ff */
[----:B------:R-:W4:Y:S02]  /*88a0*/  @!P3 LDC.64 R34, c[0x0][0x5c0] ;  /* 0x00017000ff22bb82 */ /* 0x000f240000000a00 */
[----:B------:R-:W-:-:S04]  /*88b0*/  @P3 LOP3.LUT R229, R229, 0x400, RZ, 0xfc, !PT ;  /* 0x00000400e5e53812 */ /* 0x000fc800078efcff */
[----:B------:R-:W-:Y:S02]  /*88c0*/  LOP3.LUT R229, R229, 0xfffffdff, RZ, 0xc0, !PT ;  /* 0xfffffdffe5e57812 */ /* 0x000fe400078ec0ff */
[----:B0-----:R-:W-:Y:S01]  /*88d0*/  @!P5 IADD3 R74, P0, P1, R30, UR8, R32 ;  /* 0x000000081e4adc10 */ /* 0x001fe2000f91e020 */
[----:B------:R-:W-:-:S03]  /*88e0*/  @!P4 IMAD.MOV.U32 R30, RZ, RZ, R26 ;  /* 0x000000ffff1ec224 */ /* 0x000fc600078e001a */
[----:B------:R-:W-:Y:S01]  /*88f0*/  @!P5 IADD3.X R75, R38, UR7, R33, P0, P1 ;  /* 0x00000007264bdc10 */ /* 0x000fe200087e2421 */
[----:B------:R-:W-:-:S04]  /*8900*/  @!P4 IMAD.WIDE.U32 R30, R24, 0x180, R30 ;  /* 0x00000180181ec825 */ /* 0x000fc800078e001e */
[----:B------:R-:W-:Y:S01]  /*8910*/  @!P4 IMAD.IADD R32, R31, 0x1, R39 ;  /* 0x000000011f20c824 */ /* 0x000fe200078e0227 */
[----:B-1----:R-:W-:Y:S01]  /*8920*/  @!P4 IADD3 R72, P0, P1, R30, UR8, R36 ;  /* 0x000000081e48cc10 */ /* 0x002fe2000f91e024 */
[----:B------:R-:W-:Y:S02]  /*8930*/  @!P3 IMAD.MOV.U32 R30, RZ, RZ, R26 ;  /* 0x000000ffff1eb224 */ /* 0x000fe400078e001a */
[----:B------:R-:W-:Y:S01]  /*8940*/  @!P3 IMAD.MOV.U32 R31, RZ, RZ, R45 ;  /* 0x000000ffff1fb224 */ /* 0x000fe200078e002d */
[----:B------:R-:W-:Y:S01]  /*8950*/  @!P4 IADD3.X R73, R32, UR7, R37, P0, P1 ;  /* 0x000000072049cc10 */ /* 0x000fe200087e2425 */
[----:B------:R-:W-:Y:S02]  /*8960*/  @!P3 IMAD R33, R25, 0x180, RZ ;  /* 0x000001801921b824 */ /* 0x000fe400078e02ff */
[----:B------:R-:W-:-:S04]  /*8970*/  @!P3 IMAD.WIDE.U32 R30, R24, 0x180, R30 ;  /* 0x00000180181eb825 */ /* 0x000fc800078e001e */
[----:B------:R-:W-:Y:S01]  /*8980*/  @!P3 IMAD.IADD R32, R31, 0x1, R33 ;  /* 0x000000011f20b824 */ /* 0x000fe200078e0221 */
[----:B----4-:R-:W-:-:S04]  /*8990*/  @!P3 IADD3 R78, P0, P1, R30, UR8, R34 ;  /* 0x000000081e4ebc10 */ /* 0x010fc8000f91e022 */
[----:B------:R-:W-:Y:S02]  /*89a0*/  @!P3 IADD3.X R79, R32, UR7, R35, P0, P1 ;  /* 0x00000007204fbc10 */ /* 0x000fe400087e2423 */
[----:B------:R-:W-:-:S13]  /*89b0*/  ISETP.LT.OR P3, PT, R44, 0xa, !P2 ;  /* 0x0000000a2c00780c */ /* 0x000fda0005761670 */
[----:B------:R-:W0:Y:S01]  /*89c0*/  @!P3 LDC.64 R30, c[0x0][0x5c0] ;  /* 0x00017000ff1ebb82 */ /* 0x000e220000000a00 */
[----:B------:R-:W-:Y:S01]  /*89d0*/  @!P3 IMAD.MOV.U32 R32, RZ, RZ, R26 ;  /* 0x000000ffff20b224 */ /* 0x000fe200078e001a */
[----:B------:R-:W-:Y:S01]  /*89e0*/  @P3 LOP3.LUT R229, R229, 0x200, RZ, 0xfc, !PT ;  /* 0x00000200e5e53812 */ /* 0x000fe200078efcff */
[----:B------:R-:W-:Y:S02]  /*89f0*/  @!P3 IMAD.MOV.U32 R33, RZ, RZ, R45 ;  /* 0x000000ffff21b224 */ /* 0x000fe400078e002d */
[----:B------:R-:W-:Y:S01]  /*8a00*/  @!P3 IMAD R35, R25, 0x180, RZ ;  /* 0x000001801923b824 */ /* 0x000fe200078e02ff */
[----:B------:R-:W-:Y:S01]  /*8a10*/  LOP3.LUT R229, R229, 0xdfffffff, RZ, 0xc0, !PT ;  /* 0xdfffffffe5e57812 */ /* 0x000fe200078ec0ff */
[----:B------:R-:W-:-:S04]  /*8a20*/  @!P3 IMAD.WIDE.U32 R32, R24, 0x180, R32 ;  /* 0x000001801820b825 */ /* 0x000fc800078e0020 */
[----:B------:R-:W-:Y:S01]  /*8a30*/  @!P3 IMAD.IADD R34, R33, 0x1, R35 ;  /* 0x000000012122b824 */ /* 0x000fe200078e0223 */
[----:B0-----:R-:W-:-:S04]  /*8a40*/  @!P3 IADD3 R76, P0, P1, R32, UR8, R30 ;  /* 0x00000008204cbc10 */ /* 0x001fc8000f91e01e */
        /* <DEDUP_REMOVED lines=111> */
[C---:B------:R-:W-:Y:S02]  /*9140*/  ISETP.LT.OR P3, PT, R44.reuse, 0x39, !P2 ;  /* 0x000000392c00780c */ /* 0x040fe40005761670 */
[----:B------:R-:W-:-:S11]  /*9150*/  ISETP.LT.OR P2, PT, R44, 0x3a, !P2 ;  /* 0x0000003a2c00780c */ /* 0x000fd60005741670 */
[----:B------:R-:W0:Y:S01]  /*9160*/  @!P3 LDC.64 R30, c[0x0][0x5c0] ;  /* 0x00017000ff1ebb82 */ /* 0x000e220000000a00 */
[----:B------:R-:W-:Y:S01]  /*9170*/  @!P3 IMAD.MOV.U32 R32, RZ, RZ, R26 ;  /* 0x000000ffff20b224 */ /* 0x000fe200078e001a */
[----:B------:R-:W-:Y:S01]  /*9180*/  @P2 LOP3.LUT R47, R47, 0x80000000, RZ, 0xfc, !PT ;  /* 0x800000002f2f2812 */ /* 0x000fe200078efcff */
[----:B------:R-:W-:Y:S01]  /*9190*/  @!P3 IMAD.MOV.U32 R33, RZ, RZ, R45 ;  /* 0x000000ffff21b224 */ /* 0x000fe200078e002d */
[----:B------:R-:W-:Y:S01]  /*91a0*/  @P3 LOP3.LUT R0, R0, 0x2, RZ, 0xfc, !PT ;  /* 0x0000000200003812 */ /* 0x000fe200078efcff */
[----:B------:R-:W-:Y:S02]  /*91b0*/  @!P3 IMAD R35, R25, 0x180, RZ ;  /* 0x000001801923b824 */ /* 0x000fe400078e02ff */
[----:B------:R-:W-:-:S04]  /*91c0*/  @!P3 IMAD.WIDE.U32 R32, R24, 0x180, R32 ;  /* 0x000001801820b825 */ /* 0x000fc800078e0020 */
[----:B------:R-:W-:Y:S02]  /*91d0*/  @!P3 IMAD.IADD R34, R33, 0x1, R35 ;  /* 0x000000012122b824 */ /* 0x000fe400078e0223 */
[----:B------:R-:W-:Y:S02]  /*91e0*/  @!P2 IMAD.MOV.U32 R33, RZ, RZ, R45 ;  /* 0x000000ffff21a224 */ /* 0x000fe400078e002d */
[----:B------:R-:W-:Y:S01]  /*91f0*/  @!P2 IMAD R35, R25, 0x180, RZ ;  /* 0x000001801923a824 */ /* 0x000fe200078e02ff */
[----:B0-----:R-:W-:Y:S01]  /*9200*/  @!P3 IADD3 R134, P0, P1, R32, UR8, R30 ;  /* 0x000000082086bc10 */ /* 0x001fe2000f91e01e */
[----:B------:R-:W-:-:S03]  /*9210*/  @!P2 IMAD.MOV.U32 R32, RZ, RZ, R26 ;  /* 0x000000ffff20a224 */ /* 0x000fc600078e001a */
[----:B------:R-:W-:Y:S01]  /*9220*/  @!P3 IADD3.X R135, R34, UR7, R31, P0, P1 ;  /* 0x000000072287bc10 */ /* 0x000fe200087e241f */
[----:B------:R-:W-:Y:S01]  /*9230*/  @!P2 IMAD.WIDE.U32 R32, R24, 0x180, R32 ;  /* 0x000001801820a825 */ /* 0x000fe200078e0020 */
[----:B------:R-:W0:Y:S03]  /*9240*/  @!P2 LDC.64 R30, c[0x0][0x5c0] ;  /* 0x00017000ff1eab82 */ /* 0x000e260000000a00 */
[----:B------:R-:W-:Y:S01]  /*9250*/  @!P2 IMAD.IADD R34, R33, 0x1, R35 ;  /* 0x000000012122a824 */ /* 0x000fe200078e0223 */
[----:B0-----:R-:W-:-:S04]  /*9260*/  @!P2 IADD3 R128, P0, P1, R32, UR8, R30 ;  /* 0x000000082080ac10 */ /* 0x001fc8000f91e01e */
[----:B------:R-:W-:Y:S02]  /*9270*/  @!P2 IADD3.X R129, R34, UR7, R31, P0, P1 ;  /* 0x000000072281ac10 */ /* 0x000fe400087e241f */
[----:B------:R-:W-:-:S04]  /*9280*/  ISETP.GE.AND P2, PT, R46, 0x9, PT ;  /* 0x000000092e00780c */ /* 0x000fc80003f46270 */
[C---:B------:R-:W-:Y:S02]  /*9290*/  ISETP.LT.OR P3, PT, R44.reuse, 0x1, !P2 ;  /* 0x000000012c00780c */ /* 0x040fe40005761670 */
[C---:B------:R-:W-:Y:S02]  /*92a0*/  ISETP.LT.OR P5, PT, R44.reuse, 0x2, !P2 ;  /* 0x000000022c00780c */ /* 0x040fe400057a1670 */
[----:B------:R-:W-:Y:S02]  /*92b0*/  ISETP.LT.OR P4, PT, R44, 0x9, !P2 ;  /* 0x000000092c00780c */ /* 0x000fe40005781670 */
[----:B------:R-:W-:-:S07]  /*92c0*/  P2R R32, PR, RZ, 0x8 ;  /* 0x00000008ff207803 */ /* 0x000fce0000000000 */
[----:B------:R-:W0:Y:S02]  /*92d0*/  @!P3 LDC.64 R30, c[0x0][0x5c0] ;  /* 0x00017000ff1ebb82 */ /* 0x000e240000000a00 */
[----:B0-----:R-:W-:-:S04]  /*92e0*/  @!P3 IADD3 R36, P0, P1, R26, UR8, R30 ;  /* 0x000000081a24bc10 */ /* 0x001fc8000f91e01e */
[----:B------:R-:W-:Y:S02]  /*92f0*/  @!P3 IADD3.X R37, R45, UR7, R31, P0, P1 ;  /* 0x000000072d25bc10 */ /* 0x000fe400087e241f */
[----:B------:R-:W0:Y:S01]  /*9300*/  @!P5 LDC.64 R30, c[0x0][0x5c0] ;  /* 0x00017000ff1edb82 */ /* 0x000e220000000a00 */
[----:B------:R-:W-:Y:S02]  /*9310*/  ISETP.LT.OR P3, PT, R44, 0xa, !P2 ;  /* 0x0000000a2c00780c */ /* 0x000fe40005761670 */
[----:B0-----:R-:W-:-:S04]  /*9320*/  @!P5 IADD3 R34, P0, P1, R26, UR8, R30 ;  /* 0x000000081a22dc10 */ /* 0x001fc8000f91e01e */
[----:B------:R-:W-:Y:S02]  /*9330*/  @!P5 IADD3.X R35, R45, UR7, R31, P0, P1 ;  /* 0x000000072d23dc10 */ /* 0x000fe400087e241f */
[----:B------:R-:W0:Y:S02]  /*9340*/  @!P4 LDC.64 R30, c[0x0][0x5c0] ;  /* 0x00017000ff1ecb82 */ /* 0x000e240000000a00 */
[----:B0-----:R-:W-:-:S04]  /*9350*/  @!P4 IADD3 R48, P0, P1, R26, UR8, R30 ;  /* 0x000000081a30cc10 */ /* 0x001fc8000f91e01e */
[----:B------:R-:W-:Y:S02]  /*9360*/  @!P4 IADD3.X R49, R45, UR7, R31, P0, P1 ;  /* 0x000000072d31cc10 */ /* 0x000fe400087e241f */
[----:B------:R-:W0:Y:S02]  /*9370*/  @!P3 LDC.64 R30, c[0x0][0x5c0] ;  /* 0x00017000ff1ebb82 */ /* 0x000e240000000a00 */
[----:B0-----:R-:W-:-:S04]  /*9380*/  @!P3 IADD3 R38, P0, P1, R26, UR8, R30 ;  /* 0x000000081a26bc10 */ /* 0x001fc8000f91e01e */
[----:B------:R-:W-:Y:S02]  /*9390*/  @!P3 IADD3.X R39, R45, UR7, R31, P0, P1 ;  /* 0x000000072d27bc10 */ /* 0x000fe400087e241f */
[----:B------:R-:W-:-:S04]  /*93a0*/  ISETP.GE.AND P1, PT, R46, 0x81, PT ;  /* 0x000000812e00780c */ /* 0x000fc80003f26270 */
[C---:B------:R-:W-:Y:S02]  /*93b0*/  ISETP.LT.OR P4, PT, R44.reuse, 0x1, !P1 ;  /* 0x000000012c00780c */ /* 0x040fe40004f81670 */
[----:B------:R-:W-:-:S11]  /*93c0*/  ISETP.LT.OR P3, PT, R44, 0x2, !P1 ;  /* 0x000000022c00780c */ /* 0x000fd60004f61670 */
[----:B------:R-:W0:Y:S02]  /*93d0*/  @!P4 LDC.64 R30, c[0x0][0x5c0] ;  /* 0x00017000ff1ecb82 */ /* 0x000e240000000a00 */
[----:B------:R-:W-:Y:S02]  /*93e0*/  @P3 LOP3.LUT R229, R229, 0x8, RZ, 0xfc, !PT ;  /* 0x00000008e5e53812 */ /* 0x000fe400078efcff */
[----:B0-----:R-:W-:-:S04]  /*93f0*/  @!P4 IADD3 R58, P0, P6, R26, UR6, R30 ;  /* 0x000000061a3acc10 */ /* 0x001fc8000fe1e01e */
[----:B------:R-:W-:Y:S02]  /*9400*/  @!P4 IADD3.X R59, R45, UR5, R31, P0, P6 ;  /* 0x000000052d3bcc10 */ /* 0x000fe400087ec41f */
[----:B------:R-:W0:Y:S02]  /*9410*/  @!P3 LDC.64 R30, c[0x0][0x5c0] ;  /* 0x00017000ff1ebb82 */ /* 0x000e240000000a00 */
[----:B0-----:R-:W-:-:S04]  /*9420*/  @!P3 IADD3 R54, P0, P6, R26, UR6, R30 ;  /* 0x000000061a36bc10 */ /* 0x001fc8000fe1e01e */
[----:B------:R-:W-:Y:S02]  /*9430*/  @!P3 IADD3.X R55, R45, UR5, R31, P0, P6 ;  /* 0x000000052d37bc10 */ /* 0x000fe400087ec41f */
[----:B------:R-:W-:-:S13]  /*9440*/  ISETP.LT.OR P3, PT, R44, 0x9, !P1 ;  /* 0x000000092c00780c */ /* 0x000fda0004f61670 */
[----:B------:R-:W0:Y:S02]  /*9450*/  @!P3 LDC.64 R30, c[0x0][0x5c0] ;  /* 0x00017000ff1ebb82 */ /* 0x000e240000000a00 */
[----:B0-----:R-:W-:-:S04]  /*9460*/  @!P3 IADD3 R64, P0, P6, R26, UR6, R30 ;  /* 0x000000061a40bc10 */ /* 0x001fc8000fe1e01e */
[----:B------:R-:W-:Y:S01]  /*9470*/  @!P3 IADD3.X R65, R45, UR5, R31, P0, P6 ;  /* 0x000000052d41bc10 */ /* 0x000fe200087ec41f */
[----:B------:R-:W-:Y:S01]  /*9480*/  IMAD.U32 R31, RZ, RZ, UR12 ;  /* 0x0000000cff1f7e24 */ /* 0x000fe2000f8e00ff */
[----:B------:R-:W-:Y:S01]  /*9490*/  ULDC.64 UR12, c[0x0][0x5b0] ;  /* 0x00016c00000c7ab9 */ /* 0x000fe20000000a00 */
[----:B------:R-:W-:Y:S02]  /*94a0*/  ISETP.GE.AND P6, PT, R46, 0x1, PT ;  /* 0x000000012e00780c */ /* 0x000fe40003fc6270 */
[----:B------:R-:W-:Y:S01]  /*94b0*/  IMAD.WIDE.U32 R28, R31, UR40, R28 ;  /* 0x000000281f1c7c25 */ /* 0x000fe2000f8e001c */
[----:B------:R-:W-:-:S03]  /*94c0*/  ISETP.NE.AND P3, PT, R32, RZ, PT ;  /* 0x000000ff2000720c */ /* 0x000fc60003f65270 */
[----:B------:R-:W-:Y:S02]  /*94d0*/  VIADD R43, R29, UR11 ;  /* 0x0000000b1d2b7c36 */ /* 0x000fe40008000000 */
[----:B------:R-:W-:Y:S02]  /*94e0*/  IMAD.MOV.U32 R42, RZ, RZ, R28 ;  /* 0x000000ffff2a7224 */ /* 0x000fe400078e001c */
[----:B------:R-:W-:Y:S02]  /*94f0*/  IMAD R31, R81, UR12, RZ ;  /* 0x0000000c511f7c24 */ /* 0x000fe4000f8e02ff */
[----:B------:R-:W-:-:S04]  /*9500*/  IMAD.WIDE.U32 R28, R52, UR12, R42 ;  /* 0x0000000c341c7c25 */ /* 0x000fc8000f8e002a */
[----:B------:R-:W-:Y:S01]  /*9510*/  IMAD R30, R52, UR13, R31 ;  /* 0x0000000d341e7c24 */ /* 0x000fe2000f8e021f */
[----:B------:R-:W-:-:S04]  /*9520*/  IADD3 R28, P0, R28, UR14, RZ ;  /* 0x0000000e1c1c7c10 */ /* 0x000fc8000ff1e0ff */
[--C-:B------:R-:W-:Y:S02]  /*9530*/  IADD3.X R29, R29, UR15, R30.reuse, P0, !PT ;  /* 0x0000000f1d1d7c10 */ /* 0x100fe400087fe41e */
[----:B------:R-:W-:Y:S02]  /*9540*/  ISETP.LT.OR P0, PT, R44, 0x1, !P6 ;  /* 0x000000012c00780c */ /* 0x000fe40007701670 */
[----:B------:R-:W-:-:S11]  /*9550*/  PRMT R30, RZ, 0x7610, R30 ;  /* 0x00007610ff1e7816 */ /* 0x000fd6000000001e */
[----:B------:R-:W4:Y:S01]  /*9560*/  @!P0 LDG.E.U8 R30, desc[UR44][R28.64] ;  /* 0x0000002c1c1e8981 */ /* 0x000f22000c1e1100 */
[----:B------:R-:W-:Y:S02]  /*9570*/  PRMT R32, RZ, 0x7610, R32 ;  /* 0x00007610ff207816 */ /* 0x000fe40000000020 */
[----:B----4-:R-:W-:-:S04]  /*9580*/  LOP3.LUT R30, R30, 0xff, RZ, 0xc0, !PT ;  /* 0x000000ff1e1e7812 */ /* 0x010fc800078ec0ff */
[----:B------:R-:W-:-:S05]  /*9590*/  F2FP.F16.E4M3.UNPACK_B R30, R30 ;  /* 0x0000001eff1e723e */ /* 0x000fca00020006ff */
[----:B------:R-:W-:-:S05]  /*95a0*/  HADD2.F32 R30, -RZ, R30.H0_H0 ;  /* 0x2000001eff1e7230 */ /* 0x000fca0000004100 */
[----:B------:R-:W-:-:S04]  /*95b0*/  FMUL R30, R30, UR38 ;  /* 0x000000261e1e7c20 */ /* 0x000fc80008400000 */
[----:B------:R-:W-:Y:S02]  /*95c0*/  FFMA R225, R225, UR39, R30 ;  /* 0x00000027e1e17c23 */ /* 0x000fe4000800001e */
[----:B------:R-:W0:Y:S03]  /*95d0*/  @!P0 LDC.64 R30, c[0x0][0x5c0] ;  /* 0x00017000ff1e8b82 */ /* 0x000e260000000a00 */
[----:B------:R-:W-:Y:S02]  /*95e0*/  F2FP.SATFINITE.E4M3.F32.PACK_AB_MERGE_C R225, RZ, R225, RZ ;  /* 0x000000e1ffe1723e */ /* 0x000fe400048070ff */
[----:B0-----:R-:W-:-:S05]  /*95f0*/  @!P0 IADD3 R30, P6, R26, R30, RZ ;  /* 0x0000001e1a1e8210 */ /* 0x001fca0007fde0ff */
[----:B------:R-:W-:Y:S01]  /*9600*/  @!P0 IMAD.X R31, R45, 0x1, R31, P6 ;  /* 0x000000012d1f8824 */ /* 0x000fe200030e061f */
[----:B------:R-:W-:-:S04]  /*9610*/  ISETP.GE.AND P6, PT, R46, 0x1, PT ;  /* 0x000000012e00780c */ /* 0x000fc80003fc6270 */
[----:B------:R0:W-:Y:S01]  /*9620*/  @!P0 STG.E.U8 desc[UR44][R30.64], R225 ;  /* 0x000000e11e008986 */ /* 0x0001e2000c10112c */
[----:B------:R-:W-:-:S13]  /*9630*/  ISETP.LT.OR P0, PT, R44, 0x2, !P6 ;  /* 0x000000022c00780c */ /* 0x000fda0007701670 */
[----:B------:R-:W4:Y:S01]  /*9640*/  @!P0 LDG.E.U8 R32, desc[UR44][R28.64+0x1] ;  /* 0x0000012c1c208981 */ /* 0x000f22000c1e1100 */
[----:B0-----:R-:W0:Y:S02]  /*9650*/  @!P0 LDC.64 R30, c[0x0][0x5c0] ;  /* 0x00017000ff1e8b82 */ /* 0x001e240000000a00 */
[----:B0-----:R-:W-:-:S05]  /*9660*/  @!P0 IADD3 R30, P6, R26, R30, RZ ;  /* 0x0000001e1a1e8210 */ /* 0x001fca0007fde0ff */
[----:B------:R-:W-:Y:S01]  /*9670*/  @!P0 IMAD.X R31, R45, 0x1, R31, P6 ;  /* 0x000000012d1f8824 */ /* 0x000fe200030e061f */
[----:B----4-:R-:W-:-:S04]  /*9680*/  LOP3.LUT R32, R32, 0xff, RZ, 0xc0, !PT ;  /* 0x000000ff20207812 */ /* 0x010fc800078ec0ff */
[----:B------:R-:W-:-:S05]  /*9690*/  F2FP.F16.E4M3.UNPACK_B R32, R32 ;  /* 0x00000020ff20723e */ /* 0x000fca00020006ff */
[----:B------:R-:W-:-:S05]  /*96a0*/  HADD2.F32 R32, -RZ, R32.H0_H0 ;  /* 0x20000020ff207230 */ /* 0x000fca0000004100 */
[----:B------:R-:W-:-:S04]  /*96b0*/  FMUL R32, R32, UR38 ;  /* 0x0000002620207c20 */ /* 0x000fc80008400000 */
[----:B------:R-:W-:-:S05]  /*96c0*/  FFMA R32, R224, UR39, R32 ;  /* 0x00000027e0207c23 */ /* 0x000fca0008000020 */
[----:B------:R-:W-:-:S05]  /*96d0*/  F2FP.SATFINITE.E4M3.F32.PACK_AB_MERGE_C R41, RZ, R32, RZ ;  /* 0x00000020ff29723e */ /* 0x000fca00048070ff */
[----:B------:R0:W-:Y:S01]  /*96e0*/  @!P0 STG.E.U8 desc[UR44][R30.64+0x1], R41 ;  /* 0x000001291e008986 */ /* 0x0001e2000c10112c */
[----:B------:R-:W-:-:S05]  /*96f0*/  IADD3 R33, P0, R52, 0x8, RZ ;  /* 0x0000000834217810 */ /* 0x000fca0007f1e0ff */
[----:B------:R-:W-:-:S04]  /*9700*/  IMAD.X R32, RZ, RZ, R81, P0 ;  /* 0x000000ffff207224 */ /* 0x000fc800000e0651 */
[----:B------:R-:W-:Y:S02]  /*9710*/  IMAD R32, R32, UR12, RZ ;  /* 0x0000000c20207c24 */ /* 0x000fe4000f8e02ff */
[----:B0-----:R-:W-:-:S04]  /*9720*/  IMAD.WIDE.U32 R30, R33, UR12, R42 ;  /* 0x0000000c211e7c25 */ /* 0x001fc8000f8e002a */
[----:B------:R-:W-:Y:S01]  /*9730*/  IMAD R32, R33, UR13, R32 ;  /* 0x0000000d21207c24 */ /* 0x000fe2000f8e0220 */
[----:B------:R-:W-:-:S04]  /*9740*/  IADD3 R30, P0, R30, UR14, RZ ;  /* 0x0000000e1e1e7c10 */ /* 0x000fc8000ff1e0ff */
[--C-:B------:R-:W-:Y:S02]  /*9750*/  IADD3.X R31, R31, UR15, R32.reuse, P0, !PT ;  /* 0x0000000f1f1f7c10 */ /* 0x100fe400087fe420 */
[----:B------:R-:W-:-:S06]  /*9760*/  PRMT R32, RZ, 0x7610, R32 ;  /* 0x00007610ff207816 */ /* 0x000fcc0000000020 */
[----:B------:R-:W4:Y:S01]  /*9770*/  @!P3 LDG.E.U8 R32, desc[UR44][R30.64] ;  /* 0x0000002c1e20b981 */ /* 0x000f22000c1e1100 */
[----:B------:R-:W-:Y:S02]  /*9780*/  ISETP.LT.OR P0, PT, R44, 0xa, !P1 ;  /* 0x0000000a2c00780c */ /* 0x000fe40004f01670 */
[----:B------:R-:W-:-:S04]  /*9790*/  LOP3.LUT R0, R0, 0xffbfffff, RZ, 0xc0, !PT ;  /* 0xffbfffff00007812 */ /* 0x000fc800078ec0ff */
[----:B------:R-:W-:-:S04]  /*97a0*/  @P1 LOP3.LUT R0, R0, 0x400000, RZ, 0xfc, !PT ;  /* 0x0040000000001812 */ /* 0x000fc800078efcff */
[----:B------:R-:W-:-:S04]  /*97b0*/  LOP3.LUT R0, R0, 0xffdfffff, RZ, 0xc0, !PT ;  /* 0xffdfffff00007812 */ /* 0x000fc800078ec0ff */
[----:B------:R-:W-:Y:S02]  /*97c0*/  @P0 LOP3.LUT R0, R0, 0x200000, RZ, 0xfc, !PT ;  /* 0x0020000000000812 */ /* 0x000fe400078efcff */
[----:B----4-:R-:W-:-:S04]  /*97d0*/  LOP3.LUT R32, R32, 0xff, RZ, 0xc0, !PT ;  /* 0x000000ff20207812 */ /* 0x010fc800078ec0ff */
[----:B------:R-:W-:-:S05]  /*97e0*/  F2FP.F16.E4M3.UNPACK_B R32, R32 ;  /* 0x00000020ff20723e */ /* 0x000fca00020006ff */
[----:B------:R-:W-:-:S05]  /*97f0*/  HADD2.F32 R32, -RZ, R32.H0_H0 ;  /* 0x20000020ff207230 */ /* 0x000fca0000004100 */
[----:B------:R-:W-:-:S04]  /*9800*/  FMUL R32, R32, UR38 ;  /* 0x0000002620207c20 */ /* 0x000fc80008400000 */
[----:B------:R-:W-:Y:S02]  /*9810*/  FFMA R223, R223, UR39, R32 ;  /* 0x00000027dfdf7c23 */ /* 0x000fe40008000020 */
[----:B------:R-:W0:Y:S02]  /*9820*/  @!P0 LDC.64 R32, c[0x0][0x5c0] ;  /* 0x00017000ff208b82 */ /* 0x000e240000000a00 */
[----:B0-----:R-:W-:-:S04]  /*9830*/  @!P0 IADD3 R40, P1, P6, R26, UR6, R32 ;  /* 0x000000061a288c10 */ /* 0x001fc8000fe3e020 */
[----:B------:R-:W-:Y:S02]  /*9840*/  @!P0 IADD3.X R41, R45, UR5, R33, P1, P6 ;  /* 0x000000052d298c10 */ /* 0x000fe40008fec421 */
[----:B------:R-:W-:-:S04]  /*9850*/  ISETP.GE.AND P0, PT, R46, 0x101, PT ;  /* 0x000001012e00780c */ /* 0x000fc80003f06270 */
[----:B------:R-:W-:-:S13]  /*9860*/  ISETP.LT.OR P1, PT, R44, 0x1, !P0 ;  /* 0x000000012c00780c */ /* 0x000fda0004721670 */
[----:B------:R-:W0:Y:S01]  /*9870*/  @!P1 LDC.64 R32, c[0x0][0x5c0] ;  /* 0x00017000ff209b82 */ /* 0x000e220000000a00 */
[----:B------:R-:W-:-:S05]  /*9880*/  F2FP.SATFINITE.E4M3.F32.PACK_AB_MERGE_C R223, RZ, R223, RZ ;  /* 0x000000dfffdf723e */ /* 0x000fca00048070ff */
[----:B------:R1:W-:Y:S01]  /*9890*/  @!P3 STG.E.U8 desc[UR44][R36.64], R223 ;  /* 0x000000df2400b986 */ /* 0x0003e2000c10112c */
[--C-:B0-----:R-:W-:Y:S02]  /*98a0*/  @!P1 IADD3 R62, P3, P6, R26, UR10, R32.reuse ;  /* 0x0000000a1a3e9c10 */ /* 0x101fe4000fe7e020 */
[----:B------:R-:W-:-:S06]  /*98b0*/  PRMT R32, RZ, 0x7610, R32 ;  /* 0x00007610ff207816 */ /* 0x000fcc0000000020 */
[----:B------:R-:W4:Y:S01]  /*98c0*/  @!P5 LDG.E.U8 R32, desc[UR44][R30.64+0x1] ;  /* 0x0000012c1e20d981 */ /* 0x000f22000c1e1100 */
[----:B------:R-:W-:Y:S02]  /*98d0*/  @!P1 IADD3.X R63, R45, UR9, R33, P3, P6 ;  /* 0x000000092d3f9c10 */ /* 0x000fe40009fec421 */
[----:B------:R-:W-:Y:S02]  /*98e0*/  ISETP.LT.OR P6, PT, R44, 0x2, !P0 ;  /* 0x000000022c00780c */ /* 0x000fe400047c1670 */
[----:B------:R-:W-:-:S04]  /*98f0*/  LOP3.LUT R229, R229, 0xffffffbf, RZ, 0xc0, !PT ;  /* 0xffffffbfe5e57812 */ /* 0x000fc800078ec0ff */
[----:B------:R-:W-:Y:S02]  /*9900*/  @P1 LOP3.LUT R229, R229, 0x40, RZ, 0xfc, !PT ;  /* 0x00000040e5e51812 */ /* 0x000fe400078efcff */
[----:B------:R-:W-:Y:S02]  /*9910*/  ISETP.GE.AND P1, PT, R46, 0x1, PT ;  /* 0x000000012e00780c */ /* 0x000fe40003f26270 */
[----:B----4-:R-:W-:-:S04]  /*9920*/  LOP3.LUT R32, R32, 0xff, RZ, 0xc0, !PT ;  /* 0x000000ff20207812 */ /* 0x010fc800078ec0ff */
[----:B------:R-:W-:-:S05]  /*9930*/  F2FP.F16.E4M3.UNPACK_B R32, R32 ;  /* 0x00000020ff20723e */ /* 0x000fca00020006ff */
[----:B------:R-:W-:-:S05]  /*9940*/  HADD2.F32 R32, -RZ, R32.H0_H0 ;  /* 0x20000020ff207230 */ /* 0x000fca0000004100 */
[----:B------:R-:W-:-:S04]  /*9950*/  FMUL R32, R32, UR38 ;  /* 0x0000002620207c20 */ /* 0x000fc80008400000 */
[----:B------:R-:W-:-:S05]  /*9960*/  FFMA R32, R222, UR39, R32 ;  /* 0x00000027de207c23 */ /* 0x000fca0008000020 */
[----:B-1----:R-:W-:Y:S02]  /*9970*/  F2FP.SATFINITE.E4M3.F32.PACK_AB_MERGE_C R37, RZ, R32, RZ ;  /* 0x00000020ff25723e */ /* 0x002fe400048070ff */
[----:B------:R-:W0:Y:S03]  /*9980*/  @!P6 LDC.64 R32, c[0x0][0x5c0] ;  /* 0x00017000ff20eb82 */ /* 0x000e260000000a00 */
[----:B------:R1:W-:Y:S01]  /*9990*/  @!P5 STG.E.U8 desc[UR44][R34.64+0x1], R37 ;  /* 0x000001252200d986 */ /* 0x0003e2000c10112c */
[----:B0-----:R-:W-:-:S04]  /*99a0*/  @!P6 IADD3 R50, P3, P5, R26, UR10, R32 ;  /* 0x0000000a1a32ec10 */ /* 0x001fc8000fd7e020 */
[----:B------:R-:W-:Y:S02]  /*99b0*/  @!P6 IADD3.X R51, R45, UR9, R33, P3, P5 ;  /* 0x000000092d33ec10 */ /* 0x000fe40009fea421 */
[----:B------:R-:W-:Y:S02]  /*99c0*/  ISETP.LT.OR P3, PT, R44, 0x9, !P1 ;  /* 0x000000092c00780c */ /* 0x000fe40004f61670 */
[----:B------:R-:W-:-:S11]  /*99d0*/  PRMT R32, RZ, 0x7610, R32 ;  /* 0x00007610ff207816 */ /* 0x000fd60000000020 */
[----:B------:R-:W4:Y:S01]  /*99e0*/  @!P3 LDG.E.U8 R32, desc[UR44][R28.64+0x8] ;  /* 0x0000082c1c20b981 */ /* 0x000f22000c1e1100 */
[----:B-1----:R-:W-:Y:S02]  /*99f0*/  PRMT R34, RZ, 0x7610, R34 ;  /* 0x00007610ff227816 */ /* 0x002fe40000000022 */
        /* <DEDUP_REMOVED lines=8> */
[----:B------:R-:W-:-:S05]  /*9a80*/  @!P3 IMAD.X R33, R45, 0x1, R33, P5 ;  /* 0x000000012d21b824 */ /* 0x000fca00028e0621 */
[----:B------:R0:W-:Y:S01]  /*9a90*/  @!P3 STG.E.U8 desc[UR44][R32.64+0x8], R221 ;  /* 0x000008dd2000b986 */ /* 0x0001e2000c10112c */
[----:B------:R-:W-:-:S13]  /*9aa0*/  ISETP.LT.OR P3, PT, R44, 0xa, !P1 ;  /* 0x0000000a2c00780c */ /* 0x000fda0004f61670 */
[----:B------:R-:W4:Y:S01]  /*9ab0*/  @!P3 LDG.E.U8 R34, desc[UR44][R28.64+0x9] ;  /* 0x0000092c1c22b981 */ /* 0x000f22000c1e1100 */
[----:B0-----:R-:W0:Y:S01]  /*9ac0*/  @!P3 LDC.64 R32, c[0x0][0x5c0] ;  /* 0x00017000ff20bb82 */ /* 0x001e220000000a00 */
[----:B------:R-:W-:Y:S02]  /*9ad0*/  ISETP.LT.OR P1, PT, R44, 0x9, !P2 ;  /* 0x000000092c00780c */ /* 0x000fe40005721670 */
[----:B0-----:R-:W-:-:S05]  /*9ae0*/  @!P3 IADD3 R32, P5, R26, R32, RZ ;  /* 0x000000201a20b210 */ /* 0x001fca0007fbe0ff */
[----:B------:R-:W-:Y:S01]  /*9af0*/  @!P3 IMAD.X R33, R45, 0x1, R33, P5 ;  /* 0x000000012d21b824 */ /* 0x000fe200028e0621 */
[----:B----4-:R-:W-:-:S04]  /*9b00*/  LOP3.LUT R34, R34, 0xff, RZ, 0xc0, !PT ;  /* 0x000000ff22227812 */ /* 0x010fc800078ec0ff */
[----:B------:R-:W-:-:S05]  /*9b10*/  F2FP.F16.E4M3.UNPACK_B R34, R34 ;  /* 0x00000022ff22723e */ /* 0x000fca00020006ff */
[----:B------:R-:W-:-:S05]  /*9b20*/  HADD2.F32 R34, -RZ, R34.H0_H0 ;  /* 0x20000022ff227230 */ /* 0x000fca0000004100 */
[----:B------:R-:W-:-:S04]  /*9b30*/  FMUL R34, R34, UR38 ;  /* 0x0000002622227c20 */ /* 0x000fc80008400000 */
[----:B------:R-:W-:-:S05]  /*9b40*/  FFMA R34, R220, UR39, R34 ;  /* 0x00000027dc227c23 */ /* 0x000fca0008000022 */
[----:B------:R-:W-:Y:S02]  /*9b50*/  F2FP.SATFINITE.E4M3.F32.PACK_AB_MERGE_C R35, RZ, R34, RZ ;  /* 0x00000022ff23723e */ /* 0x000fe400048070ff */
[----:B------:R-:W-:-:S03]  /*9b60*/  PRMT R34, RZ, 0x7610, R34 ;  /* 0x00007610ff227816 */ /* 0x000fc60000000022 */
[----:B------:R0:W-:Y:S04]  /*9b70*/  @!P3 STG.E.U8 desc[UR44][R32.64+0x9], R35 ;  /* 0x000009232000b986 */ /* 0x0001e8000c10112c */
[----:B------:R-:W4:Y:S01]  /*9b80*/  @!P1 LDG.E.U8 R34, desc[UR44][R30.64+0x8] ;  /* 0x0000082c1e229981 */ /* 0x000f22000c1e1100 */
[----:B------:R-:W-:-:S04]  /*9b90*/  LOP3.LUT R229, R229, 0xfffffffd, RZ, 0xc0, !PT ;  /* 0xfffffffde5e57812 */ /* 0x000fc800078ec0ff */
[----:B------:R-:W-:Y:S02]  /*9ba0*/  @P6 LOP3.LUT R229, R229, 0x2, RZ, 0xfc, !PT ;  /* 0x00000002e5e56812 */ /* 0x000fe400078efcff */
[----:B------:R-:W-:-:S13]  /*9bb0*/  ISETP.LT.OR P6, PT, R44, 0x9, !P0 ;  /* 0x000000092c00780c */ /* 0x000fda00047c1670 */
[----:B0-----:R-:W0:Y:S02]  /*9bc0*/  @!P6 LDC.64 R32, c[0x0][0x5c0] ;  /* 0x00017000ff20eb82 */ /* 0x001e240000000a00 */
[----:B0-----:R-:W-:-:S04]  /*9bd0*/  @!P6 IADD3 R60, P3, P5, R26, UR10, R32 ;  /* 0x0000000a1a3cec10 */ /* 0x001fc8000fd7e020 */
[----:B------:R-:W-:Y:S02]  /*9be0*/  @!P6 IADD3.X R61, R45, UR9, R33, P3, P5 ;  /* 0x000000092d3dec10 */ /* 0x000fe40009fea421 */
[----:B------:R-:W-:-:S13]  /*9bf0*/  ISETP.LT.OR P3, PT, R44, 0xa, !P0 ;  /* 0x0000000a2c00780c */ /* 0x000fda0004761670 */
[----:B------:R-:W0:Y:S01]  /*9c00*/  @!P3 LDC.64 R32, c[0x0][0x5c0] ;  /* 0x00017000ff20bb82 */ /* 0x000e220000000a00 */
[----:B------:R-:W-:-:S04]  /*9c10*/  LOP3.LUT R229, R229, 0xffffff7f, RZ, 0xc0, !PT ;  /* 0xffffff7fe5e57812 */ /* 0x000fc800078ec0ff */
[----:B------:R-:W-:Y:S02]  /*9c20*/  @P6 LOP3.LUT R229, R229, 0x80, RZ, 0xfc, !PT ;  /* 0x00000080e5e56812 */ /* 0x000fe400078efcff */
[----:B0-----:R-:W-:-:S04]  /*9c30*/  @!P3 IADD3 R56, P5, P6, R26, UR10, R32 ;  /* 0x0000000a1a38bc10 */ /* 0x001fc8000febe020 */
[----:B------:R-:W-:Y:S02]  /*9c40*/  @!P3 IADD3.X R57, R45, UR9, R33, P5, P6 ;  /* 0x000000092d39bc10 */ /* 0x000fe4000afec421 */
[----:B------:R-:W-:Y:S02]  /*9c50*/  ISETP.LT.OR P0, PT, R44, 0xa, !P2 ;  /* 0x0000000a2c00780c */ /* 0x000fe40005701670 */
[----:B----4-:R-:W-:-:S04]  /*9c60*/  LOP3.LUT R34, R34, 0xff, RZ, 0xc0, !PT ;  /* 0x000000ff22227812 */ /* 0x010fc800078ec0ff */
[----:B------:R-:W-:-:S05]  /*9c70*/  F2FP.F16.E4M3.UNPACK_B R34, R34 ;  /* 0x00000022ff22723e */ /* 0x000fca00020006ff */
[----:B------:R-:W-:-:S05]  /*9c80*/  HADD2.F32 R34, -RZ, R34.H0_H0 ;  /* 0x20000022ff227230 */ /* 0x000fca0000004100 */
[----:B------:R-:W-:-:S04]  /*9c90*/  FMUL R34, R34, UR38 ;  /* 0x0000002622227c20 */ /* 0x000fc80008400000 */
[----:B------:R-:W-:-:S05]  /*9ca0*/  FFMA R219, R219, UR39, R34 ;  /* 0x00000027dbdb7c23 */ /* 0x000fca0008000022 */
[----:B------:R-:W-:-:S05]  /*9cb0*/  F2FP.SATFINITE.E4M3.F32.PACK_AB_MERGE_C R219, RZ, R219, RZ ;  /* 0x000000dbffdb723e */ /* 0x000fca00048070ff */
[----:B------:R-:W-:Y:S01]  /*9cc0*/  @!P1 STG.E.U8 desc[UR44][R48.64+0x8], R219 ;  /* 0x000008db30009986 */ /* 0x000fe2000c10112c */
[----:B------:R-:W-:-:S13]  /*9cd0*/  ISETP.LT.OR P1, PT, R44, 0x11, !P2 ;  /* 0x000000112c00780c */ /* 0x000fda0005721670 */
[----:B------:R-:W0:Y:S02]  /*9ce0*/  @!P1 LDC.64 R32, c[0x0][0x5c0] ;  /* 0x00017000ff209b82 */ /* 0x000e240000000a00 */
[--C-:B0-----:R-:W-:Y:S02]  /*9cf0*/  @!P1 IADD3 R70, P5, P6, R26, UR8, R32.reuse ;  /* 0x000000081a469c10 */ /* 0x101fe4000febe020 */
[----:B------:R-:W-:-:S06]  /*9d00*/  PRMT R32, RZ, 0x7610, R32 ;  /* 0x00007610ff207816 */ /* 0x000fcc0000000020 */
[----:B------:R-:W4:Y:S01]  /*9d10*/  @!P0 LDG.E.U8 R32, desc[UR44][R30.64+0x9] ;  /* 0x0000092c1e208981 */ /* 0x000f22000c1e1100 */
[----:B------:R-:W-:Y:S02]  /*9d20*/  @!P1 IADD3.X R71, R45, UR7, R33, P5, P6 ;  /* 0x000000072d479c10 */ /* 0x000fe4000afec421 */
[----:B------:R-:W-:Y:S02]  /*9d30*/  IADD3 R33, P5, R52, 0x80, RZ ;  /* 0x0000008034217810 */ /* 0x000fe40007fbe0ff */
[----:B----4-:R-:W-:-:S04]  /*9d40*/  LOP3.LUT R32, R32, 0xff, RZ, 0xc0, !PT ;  /* 0x000000ff20207812 */ /* 0x010fc800078ec0ff */
[----:B------:R-:W-:-:S05]  /*9d50*/  F2FP.F16.E4M3.UNPACK_B R32, R32 ;  /* 0x00000020ff20723e */ /* 0x000fca00020006ff */
[----:B------:R-:W-:-:S05]  /*9d60*/  HADD2.F32 R32, -RZ, R32.H0_H0 ;  /* 0x20000020ff207230 */ /* 0x000fca0000004100 */
[----:B------:R-:W-:-:S04]  /*9d70*/  FMUL R32, R32, UR38 ;  /* 0x0000002620207c20 */ /* 0x000fc80008400000 */
[----:B------:R-:W-:-:S05]  /*9d80*/  FFMA R32, R218, UR39, R32 ;  /* 0x00000027da207c23 */ /* 0x000fca0008000020 */
[----:B------:R-:W-:Y:S01]  /*9d90*/  F2FP.SATFINITE.E4M3.F32.PACK_AB_MERGE_C R35, RZ, R32, RZ ;  /* 0x00000020ff23723e */ /* 0x000fe200048070ff */
[----:B------:R-:W-:-:S04]  /*9da0*/  IMAD.X R32, RZ, RZ, R81, P5 ;  /* 0x000000ffff207224 */ /* 0x000fc800028e0651 */
[----:B------:R-:W-:-:S04]  /*9db0*/  IMAD R32, R32, UR12, RZ ;  /* 0x0000000c20207c24 */ /* 0x000fc8000f8e02ff */
[C---:B------:R-:W-:Y:S02]  /*9dc0*/  IMAD R34, R33.reuse, UR13, R32 ;  /* 0x0000000d21227c24 */ /* 0x040fe4000f8e0220 */
[----:B------:R-:W-:-:S03]  /*9dd0*/  IMAD.WIDE.U32 R32, R33, UR12, R42 ;  /* 0x0000000c21207c25 */ /* 0x000fc6000f8e002a */
[----:B------:R-:W-:-:S04]  /*9de0*/  IADD3 R32, P5, R32, UR14, RZ ;  /* 0x0000000e20207c10 */ /* 0x000fc8000ffbe0ff */
[--C-:B------:R-:W-:Y:S02]  /*9df0*/  IADD3.X R33, R33, UR15, R34.reuse, P5, !PT ;  /* 0x0000000f21217c10 */ /* 0x100fe4000affe422 */
[----:B------:R-:W-:Y:S01]  /*9e00*/  PRMT R34, RZ, 0x7610, R34 ;  /* 0x00007610ff227816 */ /* 0x000fe20000000022 */
[----:B------:R0:W-:Y:S05]  /*9e10*/  @!P0 STG.E.U8 desc[UR44][R38.64+0x9], R35 ;  /* 0x0000092326008986 */ /* 0x0001ea000c10112c */
[----:B------:R-:W4:Y:S01]  /*9e20*/  @!P4 LDG.E.U8 R34, desc[UR44][R32.64] ;  /* 0x0000002c2022c981 */ /* 0x000f22000c1e1100 */
[----:B------:R-:W-:Y:S02]  /*9e30*/  ISETP.LT.OR P0, PT, R44, 0x12, !P2 ;  /* 0x000000122c00780c */ /* 0x000fe40005701670 */
[----:B------:R-:W-:-:S02]  /*9e40*/  LOP3.LUT P1, RZ, R229, 0x8, RZ, 0xc0, !PT ;  /* 0x00000008e5ff7812 */ /* 0x000fc4000782c0ff */
[----:B----4-:R-:W-:-:S04]  /*9e50*/  LOP3.LUT R34, R34, 0xff, RZ, 0xc0, !PT ;  /* 0x000000ff22227812 */ /* 0x010fc800078ec0ff */
[----:B------:R-:W-:-:S05]  /*9e60*/  F2FP.F16.E4M3.UNPACK_B R34, R34 ;  /* 0x00000022ff22723e */ /* 0x000fca00020006ff */
[----:B------:R-:W-:-:S05]  /*9e70*/  HADD2.F32 R34, -RZ, R34.H0_H0 ;  /* 0x20000022ff227230 */ /* 0x000fca0000004100 */
[----:B------:R-:W-:-:S04]  /*9e80*/  FMUL R34, R34, UR38 ;  /* 0x0000002622227c20 */ /* 0x000fc80008400000 */
[----:B------:R-:W-:Y:S02]  /*9e90*/  FFMA R217, R217, UR39, R34 ;  /* 0x00000027d9d97c23 */ /* 0x000fe40008000022 */
[----:B0-----:R-:W0:Y:S03]  /*9ea0*/  @!P0 LDC.64 R34, c[0x0][0x5c0] ;  /* 0x00017000ff228b82 */ /* 0x001e260000000a00 */
[----:B------:R-:W-:-:S05]  /*9eb0*/  F2FP.SATFINITE.E4M3.F32.PACK_AB_MERGE_C R217, RZ, R217, RZ ;  /* 0x000000d9ffd9723e */ /* 0x000fca00048070ff */
[----:B------:R-:W-:Y:S01]  /*9ec0*/  @!P4 STG.E.U8 desc[UR44][R58.64], R217 ;  /* 0x000000d93a00c986 */ /* 0x000fe2000c10112c */
[--C-:B0-----:R-:W-:Y:S02]  /*9ed0*/  @!P0 IADD3 R66, P5, P6, R26, UR8, R34.reuse ;  /* 0x000000081a428c10 */ /* 0x101fe4000febe022 */
[----:B------:R-:W-:-:S06]  /*9ee0*/  PRMT R34, RZ, 0x7610, R34 ;  /* 0x00007610ff227816 */ /* 0x000fcc0000000022 */
[----:B------:R-:W4:Y:S01]  /*9ef0*/  @!P1 LDG.E.U8 R34, desc[UR44][R32.64+0x1] ;  /* 0x0000012c20229981 */ /* 0x000f22000c1e1100 */
[----:B------:R-:W-:-:S04]  /*9f00*/  LOP3.LUT R0, R0, 0xffefffff, RZ, 0xc0, !PT ;  /* 0xffefffff00007812 */ /* 0x000fc800078ec0ff */
[----:B------:R-:W-:Y:S02]  /*9f10*/  @P3 LOP3.LUT R0, R0, 0x100000, RZ, 0xfc, !PT ;  /* 0x0010000000003812 */ /* 0x000fe400078efcff */
[----:B------:R-:W-:Y:S02]  /*9f20*/  ISETP.GE.AND P3, PT, R46, 0x89, PT ;  /* 0x000000892e00780c */ /* 0x000fe40003f66270 */
[----:B------:R-:W-:Y:S02]  /*9f30*/  @!P0 IADD3.X R67, R45, UR7, R35, P5, P6 ;  /* 0x000000072d438c10 */ /* 0x000fe4000afec423 */
[----:B------:R-:W-:Y:S01]  /*9f40*/  ISETP.LT.OR P5, PT, R44, 0x1, !P3 ;  /* 0x000000012c00780c */ /* 0x000fe20005fa1670 */
[----:B------:R-:W-:Y:S02]  /*9f50*/  IMAD.U32 R39, RZ, RZ, UR8 ;  /* 0x00000008ff277e24 */ /* 0x000fe4000f8e00ff */
[----:B------:R-:W-:-:S10]  /*9f60*/  IMAD.U32 R38, RZ, RZ, UR7 ;  /* 0x00000007ff267e24 */ /* 0x000fd4000f8e00ff */
[----:B------:R-:W-:-:S04]  /*9f70*/  @!P5 IADD3 R39, P4, P6, R39, UR6, R26 ;  /* 0x000000062727dc10 */ /* 0x000fc8000fe9e01a */
        /* <DEDUP_REMOVED lines=13> */
[----:B------:R-:W-:Y:S02]  /*a050*/  IADD3.X R35, R35, UR15, R36, P4, !PT ;  /* 0x0000000f23237c10 */ /* 0x000fe4000a7fe424 */
[----:B------:R-:W0:Y:S01]  /*a060*/  @!P5 LDC.64 R36, c[0x0][0x5c0] ;  /* 0x00017000ff24db82 */ /* 0x000e220000000a00 */
[----:B------:R1:W-:Y:S01]  /*a070*/  @!P1 STG.E.U8 desc[UR44][R54.64+0x1], R49 ;  /* 0x0000013136009986 */ /* 0x0003e2000c10112c */
[----:B0-----:R-:W-:-:S05]  /*a080*/  @!P5 IADD3 R36, P4, R39, R36, RZ ;  /* 0x000000242724d210 */ /* 0x001fca0007f9e0ff */
[----:B------:R-:W-:Y:S01]  /*a090*/  @!P5 IMAD.X R37, R38, 0x1, R37, P4 ;  /* 0x000000012625d824 */ /* 0x000fe200020e0625 */
[----:B------:R-:W-:-:S06]  /*a0a0*/  PRMT R38, RZ, 0x7610, R38 ;  /* 0x00007610ff267816 */ /* 0x000fcc0000000026 */
[----:B------:R-:W4:Y:S01]  /*a0b0*/  @!P5 LDG.E.U8 R38, desc[UR44][R34.64] ;  /* 0x0000002c2226d981 */ /* 0x000f22000c1e1100 */
[C---:B------:R-:W-:Y:S02]  /*a0c0*/  ISETP.LT.OR P1, PT, R44.reuse, 0x19, !P2 ;  /* 0x000000192c00780c */ /* 0x040fe40005721670 */
[----:B------:R-:W-:Y:S01]  /*a0d0*/  ISETP.LT.OR P4, PT, R44, 0x2, !P3 ;  /* 0x000000022c00780c */ /* 0x000fe20005f81670 */
[----:B-1----:R-:W-:Y:S02]  /*a0e0*/  IMAD.U32 R49, RZ, RZ, UR8 ;  /* 0x00000008ff317e24 */ /* 0x002fe4000f8e00ff */
[----:B------:R-:W-:-:S10]  /*a0f0*/  IMAD.U32 R48, RZ, RZ, UR7 ;  /* 0x00000007ff307e24 */ /* 0x000fd4000f8e00ff */
[----:B------:R-:W-:-:S04]  /*a100*/  @!P4 IADD3 R49, P0, P6, R49, UR6, R26 ;  /* 0x000000063131cc10 */ /* 0x000fc8000fe1e01a */
[----:B------:R-:W-:Y:S02]  /*a110*/  @!P4 IADD3.X R48, R48, UR5, R45, P0, P6 ;  /* 0x000000053030cc10 */ /* 0x000fe400087ec42d */
[----:B----4-:R-:W-:-:S04]  /*a120*/  LOP3.LUT R38, R38, 0xff, RZ, 0xc0, !PT ;  /* 0x000000ff26267812 */ /* 0x010fc800078ec0ff */
[----:B------:R-:W-:-:S05]  /*a130*/  F2FP.F16.E4M3.UNPACK_B R38, R38 ;  /* 0x00000026ff26723e */ /* 0x000fca00020006ff */
[----:B------:R-:W-:-:S05]  /*a140*/  HADD2.F32 R38, -RZ, R38.H0_H0 ;  /* 0x20000026ff267230 */ /* 0x000fca0000004100 */
[----:B------:R-:W-:-:S04]  /*a150*/  FMUL R38, R38, UR38 ;  /* 0x0000002626267c20 */ /* 0x000fc80008400000 */
[----:B------:R-:W-:Y:S02]  /*a160*/  FFMA R215, R215, UR39, R38 ;  /* 0x00000027d7d77c23 */ /* 0x000fe40008000026 */
[----:B------:R-:W0:Y:S03]  /*a170*/  @!P4 LDC.64 R38, c[0x0][0x5c0] ;  /* 0x00017000ff26cb82 */ /* 0x000e260000000a00 */
[----:B------:R-:W-:-:S05]  /*a180*/  F2FP.SATFINITE.E4M3.F32.PACK_AB_MERGE_C R215, RZ, R215, RZ ;  /* 0x000000d7ffd7723e */ /* 0x000fca00048070ff */
[----:B------:R1:W-:Y:S02]  /*a190*/  @!P5 STG.E.U8 desc[UR44][R36.64], R215 ;  /* 0x000000d72400d986 */ /* 0x0003e4000c10112c */
[----:B-1----:R-:W1:Y:S02]  /*a1a0*/  @!P1 LDC.64 R36, c[0x0][0x5c0] ;  /* 0x00017000ff249b82 */ /* 0x002e640000000a00 */
[--C-:B-1----:R-:W-:Y:S02]  /*a1b0*/  @!P1 IADD3 R68, P5, P6, R26, UR8, R36.reuse ;  /* 0x000000081a449c10 */ /* 0x102fe4000febe024 */
[----:B------:R-:W-:-:S06]  /*a1c0*/  PRMT R36, RZ, 0x7610, R36 ;  /* 0x00007610ff247816 */ /* 0x000fcc0000000024 */
[----:B------:R-:W4:Y:S01]  /*a1d0*/  @!P4 LDG.E.U8 R36, desc[UR44][R34.64+0x1] ;  /* 0x0000012c2224c981 */ /* 0x000f22000c1e1100 */
[----:B0-----:R-:W-:-:S05]  /*a1e0*/  @!P4 IADD3 R38, P0, R49, R38, RZ ;  /* 0x000000263126c210 */ /* 0x001fca0007f1e0ff */
[----:B------:R-:W-:Y:S01]  /*a1f0*/  @!P4 IMAD.X R39, R48, 0x1, R39, P0 ;  /* 0x000000013027c824 */ /* 0x000fe200000e0627 */
[----:B------:R-:W-:Y:S02]  /*a200*/  ISETP.LT.OR P0, PT, R44, 0x1a, !P2 ;  /* 0x0000001a2c00780c */ /* 0x000fe40005701670 */
[----:B------:R-:W-:Y:S02]  /*a210*/  @!P1 IADD3.X R69, R45, UR7, R37, P5, P6 ;  /* 0x000000072d459c10 */ /* 0x000fe4000afec425 */
[----:B------:R-:W-:-:S04]  /*a220*/  LOP3.LUT R229, R229, 0xffffdfff, RZ, 0xc0, !PT ;  /* 0xffffdfffe5e57812 */ /* 0x000fc800078ec0ff */
[----:B------:R-:W-:Y:S02]  /*a230*/  @P1 LOP3.LUT R229, R229, 0x2000, RZ, 0xfc, !PT ;  /* 0x00002000e5e51812 */ /* 0x000fe400078efcff */
[----:B------:R-:W-:-:S04]  /*a240*/  LOP3.LUT P1, RZ, R0, 0x400000, RZ, 0xc0, !PT ;  /* 0x0040000000ff7812 */ /* 0x000fc8000782c0ff */
[----:B------:R-:W-:Y:S02]  /*a250*/  ISETP.LT.OR P6, PT, R44, 0x9, !P1 ;  /* 0x000000092c00780c */ /* 0x000fe40004fc1670 */
[----:B----4-:R-:W-:-:S04]  /*a260*/  LOP3.LUT R36, R36, 0xff, RZ, 0xc0, !PT ;  /* 0x000000ff24247812 */ /* 0x010fc800078ec0ff */
[----:B------:R-:W-:-:S05]  /*a270*/  F2FP.F16.E4M3.UNPACK_B R36, R36 ;  /* 0x00000024ff24723e */ /* 0x000fca00020006ff */
[----:B------:R-:W-:-:S05]  /*a280*/  HADD2.F32 R36, -RZ, R36.H0_H0 ;  /* 0x20000024ff247230 */ /* 0x000fca0000004100 */
[----:B------:R-:W-:-:S04]  /*a290*/  FMUL R36, R36, UR38 ;  /* 0x0000002624247c20 */ /* 0x000fc80008400000 */
[----:B------:R-:W-:-:S05]  /*a2a0*/  FFMA R36, R214, UR39, R36 ;  /* 0x00000027d6247c23 */ /* 0x000fca0008000024 */
[----:B------:R-:W-:Y:S02]  /*a2b0*/  F2FP.SATFINITE.E4M3.F32.PACK_AB_MERGE_C R49, RZ, R36, RZ ;  /* 0x00000024ff31723e */ /* 0x000fe400048070ff */
[----:B------:R-:W0:Y:S03]  /*a2c0*/  @!P0 LDC.64 R36, c[0x0][0x5c0] ;  /* 0x00017000ff248b82 */ /* 0x000e260000000a00 */
[----:B------:R1:W-:Y:S01]  /*a2d0*/  @!P4 STG.E.U8 desc[UR44][R38.64+0x1], R49 ;  /* 0x000001312600c986 */ /* 0x0003e2000c10112c */
[--C-:B0-----:R-:W-:Y:S02]  /*a2e0*/  @!P0 IADD3 R54, P4, P5, R26, UR8, R36.reuse ;  /* 0x000000081a368c10 */ /* 0x101fe4000fd9e024 */
[----:B------:R-:W-:-:S06]  /*a2f0*/  PRMT R36, RZ, 0x7610, R36 ;  /* 0x00007610ff247816 */ /* 0x000fcc0000000024 */
[----:B------:R-:W4:Y:S01]  /*a300*/  @!P6 LDG.E.U8 R36, desc[UR44][R32.64+0x8] ;  /* 0x0000082c2024e981 */ /* 0x000f22000c1e1100 */
[----:B------:R-:W-:Y:S02]  /*a310*/  LOP3.LUT R229, R229, 0xfffffffb, RZ, 0xc0, !PT ;  /* 0xfffffffbe5e57812 */ /* 0x000fe400078ec0ff */
[----:B------:R-:W-:Y:S02]  /*a320*/  @!P0 IADD3.X R55, R45, UR7, R37, P4, P5 ;  /* 0x000000072d378c10 */ /* 0x000fe4000a7ea425 */
[----:B------:R-:W-:Y:S02]  /*a330*/  @P0 LOP3.LUT R229, R229, 0x4, RZ, 0xfc, !PT ;  /* 0x00000004e5e50812 */ /* 0x000fe400078efcff */
[----:B------:R-:W-:Y:S02]  /*a340*/  ISETP.LT.OR P0, PT, R44, 0x11, !P1 ;  /* 0x000000112c00780c */ /* 0x000fe40004f01670 */
[----:B----4-:R-:W-:-:S04]  /*a350*/  LOP3.LUT R36, R36, 0xff, RZ, 0xc0, !PT ;  /* 0x000000ff24247812 */ /* 0x010fc800078ec0ff */
[----:B------:R-:W-:-:S05]  /*a360*/  F2FP.F16.E4M3.UNPACK_B R36, R36 ;  /* 0x00000024ff24723e */ /* 0x000fca00020006ff */
[----:B------:R-:W-:-:S05]  /*a370*/  HADD2.F32 R36, -RZ, R36.H0_H0 ;  /* 0x20000024ff247230 */ /* 0x000fca0000004100 */
[----:B------:R-:W-:-:S04]  /*a380*/  FMUL R36, R36, UR38 ;  /* 0x0000002624247c20 */ /* 0x000fc80008400000 */
[----:B------:R-:W-:Y:S02]  /*a390*/  FFMA R213, R213, UR39, R36 ;  /* 0x00000027d5d57c23 */ /* 0x000fe40008000024 */
[----:B------:R-:W0:Y:S03]  /*a3a0*/  @!P0 LDC.64 R36, c[0x0][0x5c0] ;  /* 0x00017000ff248b82 */ /* 0x000e260000000a00 */
[----:B------:R-:W-:-:S05]  /*a3b0*/  F2FP.SATFINITE.E4M3.F32.PACK_AB_MERGE_C R213, RZ, R213, RZ ;  /* 0x000000d5ffd5723e */ /* 0x000fca00048070ff */
[----:B------:R-:W-:Y:S01]  /*a3c0*/  @!P6 STG.E.U8 desc[UR44][R64.64+0x8], R213 ;  /* 0x000008d54000e986 */ /* 0x000fe2000c10112c */
[----:B------:R-:W-:Y:S02]  /*a3d0*/  ISETP.LT.OR P6, PT, R44, 0x12, !P1 ;  /* 0x000000122c00780c */ /* 0x000fe40004fc1670 */
[----:B0-----:R-:W-:-:S04]  /*a3e0*/  @!P0 IADD3 R88, P4, P5, R26, UR6, R36 ;  /* 0x000000061a588c10 */ /* 0x001fc8000fd9e024 */
[----:B------:R-:W-:-:S07]  /*a3f0*/  @!P0 IADD3.X R89, R45, UR5, R37, P4, P5 ;  /* 0x000000052d598c10 */ /* 0x000fce000a7ea425 */
[----:B------:R-:W0:Y:S01]  /*a400*/  @!P6 LDC.64 R36, c[0x0][0x5c0] ;  /* 0x00017000ff24eb82 */ /* 0x000e220000000a00 */
[----:B------:R-:W-:Y:S02]  /*a410*/  LOP3.LUT P0, RZ, R0, 0x200000, RZ, 0xc0, !PT ;  /* 0x0020000000ff7812 */ /* 0x000fe4000780c0ff */
[--C-:B0-----:R-:W-:Y:S02]  /*a420*/  @!P6 IADD3 R58, P4, P5, R26, UR6, R36.reuse ;  /* 0x000000061a3aec10 */ /* 0x101fe4000fd9e024 */
[----:B------:R-:W-:-:S09]  /*a430*/  PRMT R36, RZ, 0x7610, R36 ;  /* 0x00007610ff247816 */ /* 0x000fd20000000024 */
[----:B------:R-:W4:Y:S01]  /*a440*/  @!P0 LDG.E.U8 R36, desc[UR44][R32.64+0x9] ;  /* 0x0000092c20248981 */ /* 0x000f22000c1e1100 */
[----:B------:R-:W-:Y:S02]  /*a450*/  @!P6 IADD3.X R59, R45, UR5, R37, P4, P5 ;  /* 0x000000052d3bec10 */ /* 0x000fe4000a7ea425 */
[----:B------:R-:W-:Y:S01]  /*a460*/  ISETP.LT.OR P4, PT, R44, 0x9, !P3 ;  /* 0x000000092c00780c */ /* 0x000fe20005f81670 */
[----:B-1----:R-:W-:Y:S02]  /*a470*/  IMAD.U32 R39, RZ, RZ, UR8 ;  /* 0x00000008ff277e24 */ /* 0x002fe4000f8e00ff */
[----:B------:R-:W-:Y:S01]  /*a480*/  IMAD.U32 R38, RZ, RZ, UR7 ;  /* 0x00000007ff267e24 */ /* 0x000fe2000f8e00ff */
        /* <DEDUP_REMOVED lines=8> */
[----:B------:R-:W-:-:S04]  /*a510*/  @!P4 IADD3 R39, P0, P5, R39, UR6, R26 ;  /* 0x000000062727cc10 */ /* 0x000fc8000fd1e01a */
[----:B------:R-:W-:Y:S02]  /*a520*/  @!P4 IADD3.X R38, R38, UR5, R45, P0, P5 ;  /* 0x000000052626cc10 */ /* 0x000fe400087ea42d */
[----:B0-----:R-:W-:-:S05]  /*a530*/  @!P4 IADD3 R36, P0, R39, R36, RZ ;  /* 0x000000242724c210 */ /* 0x001fca0007f1e0ff */
[----:B------:R-:W-:Y:S01]  /*a540*/  @!P4 IMAD.X R37, R38, 0x1, R37, P0 ;  /* 0x000000012625c824 */ /* 0x000fe200000e0625 */
[----:B------:R-:W-:-:S06]  /*a550*/  PRMT R38, RZ, 0x7610, R38 ;  /* 0x00007610ff267816 */ /* 0x000fcc0000000026 */
[----:B------:R-:W4:Y:S01]  /*a560*/  @!P4 LDG.E.U8 R38, desc[UR44][R34.64+0x8] ;  /* 0x0000082c2226c981 */ /* 0x000f22000c1e1100 */
[C---:B------:R-:W-:Y:S02]  /*a570*/  ISETP.LT.OR P0, PT, R44.reuse, 0xa, !P3 ;  /* 0x0000000a2c00780c */ /* 0x040fe40005f01670 */
[----:B------:R-:W-:Y:S01]  /*a580*/  ISETP.LT.OR P3, PT, R44, 0x19, !P1 ;  /* 0x000000192c00780c */ /* 0x000fe20004f61670 */
[----:B-1----:R-:W-:Y:S02]  /*a590*/  IMAD.U32 R41, RZ, RZ, UR8 ;  /* 0x00000008ff297e24 */ /* 0x002fe4000f8e00ff */
[----:B------:R-:W-:-:S08]  /*a5a0*/  IMAD.U32 R40, RZ, RZ, UR7 ;  /* 0x00000007ff287e24 */ /* 0x000fd0000f8e00ff */
        /* <DEDUP_REMOVED lines=16> */
[----:B------:R-:W-:Y:S02]  /*a6b0*/  @!P3 IADD3.X R99, R45, UR5, R37, P5, P6 ;  /* 0x000000052d63bc10 */ /* 0x000fe4000afec425 */
[----:B------:R-:W-:Y:S02]  /*a6c0*/  LOP3.LUT P6, RZ, R229, 0x40, RZ, 0xc0, !PT ;  /* 0x00000040e5ff7812 */ /* 0x000fe400078cc0ff */
[----:B------:R-:W-:Y:S02]  /*a6d0*/  PRMT R40, RZ, 0x7610, R40 ;  /* 0x00007610ff287816 */ /* 0x000fe40000000028 */
        /* <DEDUP_REMOVED lines=9> */
[----:B------:R-:W-:-:S04]  /*a770*/  IMAD R36, R36, UR12, RZ ;  /* 0x0000000c24247c24 */ /* 0x000fc8000f8e02ff */
[C---:B0-----:R-:W-:Y:S02]  /*a780*/  IMAD R38, R37.reuse, UR13, R36 ;  /* 0x0000000d25267c24 */ /* 0x041fe4000f8e0224 */
[----:B------:R-:W-:-:S03]  /*a790*/  IMAD.WIDE.U32 R36, R37, UR12, R42 ;  /* 0x0000000c25247c25 */ /* 0x000fc6000f8e002a */
[----:B------:R-:W-:-:S04]  /*a7a0*/  IADD3 R36, P0, R36, UR14, RZ ;  /* 0x0000000e24247c10 */ /* 0x000fc8000ff1e0ff */
[----:B------:R-:W-:-:S05]  /*a7b0*/  IADD3.X R37, R37, UR15, R38, P0, !PT ;  /* 0x0000000f25257c10 */ /* 0x000fca00087fe426 */
[----:B------:R-:W4:Y:S01]  /*a7c0*/  @!P6 LDG.E.U8 R40, desc[UR44][R36.64] ;  /* 0x0000002c2428e981 */ /* 0x000f22000c1e1100 */
[----:B------:R-:W-:-:S13]  /*a7d0*/  ISETP.LT.OR P5, PT, R44, 0x1a, !P1 ;  /* 0x0000001a2c00780c */ /* 0x000fda0004fa1670 */
[----:B------:R-:W0:Y:S01]  /*a7e0*/  @!P5 LDC.64 R38, c[0x0][0x5c0] ;  /* 0x00017000ff26db82 */ /* 0x000e220000000a00 */
[----:B------:R-:W-:Y:S02]  /*a7f0*/  LOP3.LUT P3, RZ, R229, 0x2, RZ, 0xc0, !PT ;  /* 0x00000002e5ff7812 */ /* 0x000fe4000786c0ff */
[--C-:B0-----:R-:W-:Y:S02]  /*a800*/  @!P5 IADD3 R86, P0, P4, R26, UR6, R38.reuse ;  /* 0x000000061a56dc10 */ /* 0x101fe4000fc1e026 */
[----:B------:R-:W-:Y:S02]  /*a810*/  PRMT R38, RZ, 0x7610, R38 ;  /* 0x00007610ff267816 */ /* 0x000fe40000000026 */
[----:B----4-:R-:W-:-:S04]  /*a820*/  LOP3.LUT R40, R40, 0xff, RZ, 0xc0, !PT ;  /* 0x000000ff28287812 */ /* 0x010fc800078ec0ff */
[----:B------:R-:W-:-:S05]  /*a830*/  F2FP.F16.E4M3.UNPACK_B R40, R40 ;  /* 0x00000028ff28723e */ /* 0x000fca00020006ff */
[----:B------:R-:W-:-:S05]  /*a840*/  HADD2.F32 R40, -RZ, R40.H0_H0 ;  /* 0x20000028ff287230 */ /* 0x000fca0000004100 */
[----:B------:R-:W-:-:S04]  /*a850*/  FMUL R40, R40, UR38 ;  /* 0x0000002628287c20 */ /* 0x000fc80008400000 */
[----:B------:R-:W-:-:S05]  /*a860*/  FFMA R209, R209, UR39, R40 ;  /* 0x00000027d1d17c23 */ /* 0x000fca0008000028 */
[----:B------:R-:W-:-:S05]  /*a870*/  F2FP.SATFINITE.E4M3.F32.PACK_AB_MERGE_C R209, RZ, R209, RZ ;  /* 0x000000d1ffd1723e */ /* 0x000fca00048070ff */
[----:B------:R-:W-:Y:S04]  /*a880*/  @!P6 STG.E.U8 desc[UR44][R62.64], R209 ;  /* 0x000000d13e00e986 */ /* 0x000fe8000c10112c */
        /* <DEDUP_REMOVED lines=29> */
[----:B------:R-:W-:-:S04]  /*aa60*/  ISETP.GE.AND P3, PT, R46, 0x101, PT ;  /* 0x000001012e00780c */ /* 0x000fc80003f66270 */
        /* <DEDUP_REMOVED lines=18> */
[----:B------:R-:W-:Y:S02]  /*ab90*/  LOP3.LUT R229, R229, 0xfffffffd, RZ, 0xc0, !PT ;  /* 0xfffffffde5e57812 */ /* 0x000fe400078ec0ff */
[----:B------:R-:W-:Y:S02]  /*aba0*/  @!P3 IADD3.X R93, R45, UR9, R41, P5, P6 ;  /* 0x000000092d5dbc10 */ /* 0x000fe4000afec429 */
[----:B------:R-:W-:Y:S02]  /*abb0*/  ISETP.GE.AND P6, PT, R46, 0x101, PT ;  /* 0x000001012e00780c */ /* 0x000fe40003fc6270 */
[----:B------:R-:W-:Y:S02]  /*abc0*/  @P3 LOP3.LUT R229, R229, 0x2, RZ, 0xfc, !PT ;  /* 0x00000002e5e53812 */ /* 0x000fe400078efcff */
[----:B------:R-:W-:Y:S02]  /*abd0*/  ISETP.LT.OR P3, PT, R44, 0x12, !P6 ;  /* 0x000000122c00780c */ /* 0x000fe40007761670 */
[----:B0-----:R-:W-:-:S02]  /*abe0*/  @!P0 IADD3 R48, P4, R51, R48, RZ ;  /* 0x0000003033308210 */ /* 0x001fc40007f9e0ff */
[----:B------:R-:W-:-:S03]  /*abf0*/  LOP3.LUT P5, RZ, R229, 0x80, RZ, 0xc0, !PT ;  /* 0x00000080e5ff7812 */ /* 0x000fc600078ac0ff */
[----:B------:R-:W-:Y:S01]  /*ac00*/  @!P0 IMAD.X R49, R50, 0x1, R49, P4 ;  /* 0x0000000132318824 */ /* 0x000fe200020e0631 */
        /* <DEDUP_REMOVED lines=15> */
[----:B------:R-:W-:-:S11]  /*ad00*/  LOP3.LUT R229, R229, 0xfffbffff, RZ, 0xc0, !PT ;  /* 0xfffbffffe5e57812 */ /* 0x000fd600078ec0ff */
[----:B------:R-:W-:Y:S02]  /*ad10*/  @P3 LOP3.LUT R229, R229, 0x40000, RZ, 0xfc, !PT ;  /* 0x00040000e5e53812 */ /* 0x000fe400078efcff */
        /* <DEDUP_REMOVED lines=27> */
[----:B------:R-:W-:Y:S01]  /*aed0*/  @!P3 STG.E.U8 desc[UR44][R56.64+0x9], R51 ;  /* 0x000009333800b986 */ /* 0x000fe2000c10112c */
[----:B------:R-:W-:-:S04]  /*aee0*/  @!P0 IADD3 R49, P3, P4, R49, UR10, R26 ;  /* 0x0000000a31318c10 */ /* 0x000fc8000fc7e01a */
[----:B------:R-:W-:Y:S02]  /*aef0*/  @!P0 IADD3.X R48, R48, UR9, R45, P3, P4 ;  /* 0x0000000930308c10 */ /* 0x000fe40009fe842d */
[----:B0-----:R-:W-:-:S05]  /*af00*/  @!P0 IADD3 R40, P3, R49, R40, RZ ;  /* 0x0000002831288210 */ /* 0x001fca0007f7e0ff */
[----:B------:R-:W-:Y:S01]  /*af10*/  @!P0 IMAD.X R41, R48, 0x1, R41, P3 ;  /* 0x0000000130298824 */ /* 0x000fe200018e0629 */
[----:B------:R-:W-:-:S06]  /*af20*/  PRMT R48, RZ, 0x7610, R48 ;  /* 0x00007610ff307816 */ /* 0x000fcc0000000030 */
[----:B------:R-:W4:Y:S01]  /*af30*/  @!P0 LDG.E.U8 R48, desc[UR44][R38.64+0x8] ;  /* 0x0000082c26308981 */ /* 0x000f22000c1e1100 */
[----:B------:R-:W-:Y:S01]  /*af40*/  ISETP.LT.OR P3, PT, R44, 0xa, !P1 ;  /* 0x0000000a2c00780c */ /* 0x000fe20004f61670 */
[----:B------:R-:W-:Y:S01]  /*af50*/  IMAD.U32 R49, RZ, RZ, UR8 ;  /* 0x00000008ff317e24 */ /* 0x000fe2000f8e00ff */
[----:B------:R-:W-:-:S04]  /*af60*/  LOP3.LUT R229, R229, 0xffffffbf, RZ, 0xc0, !PT ;  /* 0xffffffbfe5e57812 */ /* 0x000fc800078ec0ff */
[----:B------:R-:W-:-:S07]  /*af70*/  @P5 LOP3.LUT R229, R229, 0x40, RZ, 0xfc, !PT ;  /* 0x00000040e5e55812 */ /* 0x000fce00078efcff */
[----:B------:R-:W-:Y:S02]  /*af80*/  @!P3 IADD3 R49, P4, P5, R49, UR10, R26 ;  /* 0x0000000a3131bc10 */ /* 0x000fe4000fd9e01a */
[----:B----4-:R-:W-:-:S04]  /*af90*/  LOP3.LUT R48, R48, 0xff, RZ, 0xc0, !PT ;  /* 0x000000ff30307812 */ /* 0x010fc800078ec0ff */
[----:B------:R-:W-:-:S05]  /*afa0*/  F2FP.F16.E4M3.UNPACK_B R48, R48 ;  /* 0x00000030ff30723e */ /* 0x000fca00020006ff */
[----:B------:R-:W-:-:S05]  /*afb0*/  HADD2.F32 R48, -RZ, R48.H0_H0 ;  /* 0x20000030ff307230 */ /* 0x000fca0000004100 */
[----:B------:R-:W-:-:S04]  /*afc0*/  FMUL R48, R48, UR38 ;  /* 0x0000002630307c20 */ /* 0x000fc80008400000 */
[----:B------:R-:W-:-:S05]  /*afd0*/  FFMA R203, R203, UR39, R48 ;  /* 0x00000027cbcb7c23 */ /* 0x000fca0008000030 */
[----:B------:R-:W-:-:S05]  /*afe0*/  F2FP.SATFINITE.E4M3.F32.PACK_AB_MERGE_C R203, RZ, R203, RZ ;  /* 0x000000cbffcb723e */ /* 0x000fca00048070ff */
[----:B------:R0:W-:Y:S02]  /*aff0*/  @!P0 STG.E.U8 desc[UR44][R40.64+0x8], R203 ;  /* 0x000008cb28008986 */ /* 0x0001e4000c10112c */
[----:B0-----:R-:W0:Y:S01]  /*b000*/  @!P3 LDC.64 R40, c[0x0][0x5c0] ;  /* 0x00017000ff28bb82 */ /* 0x001e220000000a00 */
[----:B------:R-:W-:-:S05]  /*b010*/  IMAD.U32 R48, RZ, RZ, UR7 ;  /* 0x00000007ff307e24 */ /* 0x000fca000f8e00ff */
[----:B------:R-:W-:Y:S02]  /*b020*/  @!P3 IADD3.X R48, R48, UR9, R45, P4, P5 ;  /* 0x000000093030bc10 */ /* 0x000fe4000a7ea42d */
[----:B0-----:R-:W-:-:S05]  /*b030*/  @!P3 IADD3 R40, P0, R49, R40, RZ ;  /* 0x000000283128b210 */ /* 0x001fca0007f1e0ff */
[----:B------:R-:W-:Y:S01]  /*b040*/  @!P3 IMAD.X R41, R48, 0x1, R41, P0 ;  /* 0x000000013029b824 */ /* 0x000fe200000e0629 */
[----:B------:R-:W-:-:S06]  /*b050*/  PRMT R48, RZ, 0x7610, R48 ;  /* 0x00007610ff307816 */ /* 0x000fcc0000000030 */
[----:B------:R-:W4:Y:S01]  /*b060*/  @!P3 LDG.E.U8 R48, desc[UR44][R38.64+0x9] ;  /* 0x0000092c2630b981 */ /* 0x000f22000c1e1100 */
[----:B------:R-:W-:Y:S02]  /*b070*/  ISETP.GE.AND P0, PT, R46, 0x181, PT ;  /* 0x000001812e00780c */ /* 0x000fe40003f06270 */
[----:B----4-:R-:W-:-:S04]  /*b080*/  LOP3.LUT R48, R48, 0xff, RZ, 0xc0, !PT ;  /* 0x000000ff30307812 */ /* 0x010fc800078ec0ff */
[----:B------:R-:W-:-:S05]  /*b090*/  F2FP.F16.E4M3.UNPACK_B R48, R48 ;  /* 0x00000030ff30723e */ /* 0x000fca00020006ff */
[----:B------:R-:W-:-:S05]  /*b0a0*/  HADD2.F32 R48, -RZ, R48.H0_H0 ;  /* 0x20000030ff307230 */ /* 0x000fca0000004100 */
[----:B------:R-:W-:-:S04]  /*b0b0*/  FMUL R49, R48, UR38 ;  /* 0x0000002630317c20 */ /* 0x000fc80008400000 */
[----:B------:R-:W-:-:S05]  /*b0c0*/  FFMA R49, R202, UR39, R49 ;  /* 0x00000027ca317c23 */ /* 0x000fca0008000031 */
[----:B------:R-:W-:-:S05]  /*b0d0*/  F2FP.SATFINITE.E4M3.F32.PACK_AB_MERGE_C R53, RZ, R49, RZ ;  /* 0x00000031ff35723e */ /* 0x000fca00048070ff */
[----:B------:R0:W-:Y:S01]  /*b0e0*/  @!P3 STG.E.U8 desc[UR44][R40.64+0x9], R53 ;  /* 0x000009352800b986 */ /* 0x0001e2000c10112c */
[----:B------:R-:W-:-:S13]  /*b0f0*/  ISETP.LT.OR P3, PT, R44, 0x1, !P0 ;  /* 0x000000012c00780c */ /* 0x000fda0004761670 */
[----:B0-----:R-:W0:Y:S01]  /*b100*/  @!P3 LDC.64 R40, c[0x0][0x5c0] ;  /* 0x00017000ff28bb82 */ /* 0x001e220000000a00 */
[----:B------:R-:W-:Y:S02]  /*b110*/  @!P3 IMAD.MOV.U32 R48, RZ, RZ, R26 ;  /* 0x000000ffff30b224 */ /* 0x000fe400078e001a */
[----:B------:R-:W-:Y:S02]  /*b120*/  @!P3 IMAD.MOV.U32 R49, RZ, RZ, R45 ;  /* 0x000000ffff31b224 */ /* 0x000fe400078e002d */
[----:B------:R-:W-:-:S04]  /*b130*/  @!P3 IMAD.WIDE.U32 R48, R24, 0x180, R48 ;  /* 0x000001801830b825 */ /* 0x000fc800078e0030 */
[----:B------:R-:W-:Y:S01]  /*b140*/  @!P3 IMAD R50, R25, 0x180, RZ ;  /* 0x000001801932b824 */ /* 0x000fe200078e02ff */
[----:B0-----:R-:W-:-:S04]  /*b150*/  @!P3 IADD3 R48, P4, R48, R40, RZ ;  /* 0x000000283030b210 */ /* 0x001fc80007f9e0ff */
[----:B------:R-:W-:Y:S02]  /*b160*/  @!P3 IADD3.X R49, R41, R49, R50, P4, !PT ;  /* 0x000000312931b210 */ /* 0x000fe400027fe432 */
[----:B------:R-:W-:-:S05]  /*b170*/  IADD3 R51, P4, R52, 0x180, RZ ;  /* 0x0000018034337810 */ /* 0x000fca0007f9e0ff */
[----:B------:R-:W-:Y:S02]  /*b180*/  IMAD.X R50, RZ, RZ, R81, P4 ;  /* 0x000000ffff327224 */ /* 0x000fe400020e0651 */
[----:B------:R-:W-:-:S04]  /*b190*/  IMAD.WIDE.U32 R40, R51, UR12, R42 ;  /* 0x0000000c33287c25 */ /* 0x000fc8000f8e002a */
[----:B------:R-:W-:Y:S01]  /*b1a0*/  IMAD R50, R50, UR12, RZ ;  /* 0x0000000c32327c24 */ /* 0x000fe2000f8e02ff */
[----:B------:R-:W-:-:S03]  /*b1b0*/  IADD3 R40, P4, R40, UR14, RZ ;  /* 0x0000000e28287c10 */ /* 0x000fc6000ff9e0ff */
[----:B------:R-:W-:-:S05]  /*b1c0*/  IMAD R50, R51, UR13, R50 ;  /* 0x0000000d33327c24 */ /* 0x000fca000f8e0232 */
[--C-:B------:R-:W-:Y:S02]  /*b1d0*/  IADD3.X R41, R41, UR15, R50.reuse, P4, !PT ;  /* 0x0000000f29297c10 */ /* 0x100fe4000a7fe432 */
[----:B------:R-:W-:-:S06]  /*b1e0*/  PRMT R50, RZ, 0x7610, R50 ;  /* 0x00007610ff327816 */ /* 0x000fcc0000000032 */
[----:B------:R-:W4:Y:S01]  /*b1f0*/  @!P3 LDG.E.U8 R50, desc[UR44][R40.64] ;  /* 0x0000002c2832b981 */ /* 0x000f22000c1e1100 */
[----:B------:R-:W-:Y:S02]  /*b200*/  ISETP.LT.OR P1, PT, R44, 0x21, !P2 ;  /* 0x000000212c00780c */ /* 0x000fe40005721670 */
        /* <DEDUP_REMOVED lines=15> */
[----:B------:R-:W0:Y:S02]  /*b300*/  @!P1 LDC.64 R48, c[0x0][0x5c0] ;  /* 0x00017000ff309b82 */ /* 0x000e240000000a00 */
        /* <DEDUP_REMOVED lines=8> */
[----:B------:R-:W-:-:S04]  /*b390*/  @P1 LOP3.LUT R47, R47, 0x40, RZ, 0xfc, !PT ;  /* 0x000000402f2f1812 */ /* 0x000fc800078efcff */
[----:B------:R-:W-:Y:S02]  /*b3a0*/  LOP3.LUT R47, R47, 0xffff7fff, RZ, 0xc0, !PT ;  /* 0xffff7fff2f2f7812 */ /* 0x000fe400078ec0ff */
        /* <DEDUP_REMOVED lines=8> */
[----:B------:R-:W-:-:S13]  /*b430*/  ISETP.LT.OR P1, PT, R44, 0x29, !P2 ;  /* 0x000000292c00780c */ /* 0x000fda0005721670 */
[----:B------:R-:W0:Y:S01]  /*b440*/  @!P1 LDC.64 R48, c[0x0][0x5c0] ;  /* 0x00017000ff309b82 */ /* 0x000e220000000a00 */
[----:B------:R-:W-:-:S05]  /*b450*/  F2FP.SATFINITE.E4M3.F32.PACK_AB_MERGE_C R200, RZ, R200, RZ ;  /* 0x000000c8ffc8723e */ /* 0x000fca00048070ff */
[----:B------:R1:W-:Y:S01]  /*b460*/  @!P3 STG.E.U8 desc[UR44][R50.64+0x1], R200 ;  /* 0x000001c83200b986 */ /* 0x0003e2000c10112c */
[----:B------:R-:W-:Y:S02]  /*b470*/  @P1 LOP3.LUT R47, R47, 0x8000, RZ, 0xfc, !PT ;  /* 0x000080002f2f1812 */ /* 0x000fe400078efcff */
[----:B0-----:R-:W-:-:S04]  /*b480*/  @!P1 IADD3 R116, P3, P4, R26, UR8, R48 ;  /* 0x000000081a749c10 */ /* 0x001fc8000fc7e030 */
[----:B------:R-:W-:Y:S02]  /*b490*/  @!P1 IADD3.X R117, R45, UR7, R49, P3, P4 ;  /* 0x000000072d759c10 */ /* 0x000fe40009fe8431 */
[----:B------:R-:W-:-:S13]  /*b4a0*/  ISETP.LT.OR P1, PT, R44, 0x2a, !P2 ;  /* 0x0000002a2c00780c */ /* 0x000fda0005721670 */
[----:B------:R-:W0:Y:S01]  /*b4b0*/  @!P1 LDC.64 R48, c[0x0][0x5c0] ;  /* 0x00017000ff309b82 */ /* 0x000e220000000a00 */
[----:B------:R-:W-:-:S05]  /*b4c0*/  IADD3 R52, P3, R52, 0x188, RZ ;  /* 0x0000018834347810 */ /* 0x000fca0007f7e0ff */
[----:B------:R-:W-:Y:S02]  /*b4d0*/  IMAD.X R80, RZ, RZ, R81, P3 ;  /* 0x000000ffff507224 */ /* 0x000fe400018e0651 */
[----:B------:R-:W-:Y:S01]  /*b4e0*/  IMAD.WIDE.U32 R42, R52, UR12, R42 ;  /* 0x0000000c342a7c25 */ /* 0x000fe2000f8e002a */
[----:B------:R-:W-:Y:S02]  /*b4f0*/  LOP3.LUT P5, RZ, R229, 0x100, RZ, 0xc0, !PT ;  /* 0x00000100e5ff7812 */ /* 0x000fe400078ac0ff */
[----:B0-----:R-:W-:Y:S01]  /*b500*/  @!P1 IADD3 R112, P3, P4, R26, UR8, R48 ;  /* 0x000000081a709c10 */ /* 0x001fe2000fc7e030 */
[----:B------:R-:W-:-:S03]  /*b510*/  IMAD R48, R80, UR12, RZ ;  /* 0x0000000c50307c24 */ /* 0x000fc6000f8e02ff */
[----:B------:R-:W-:Y:S01]  /*b520*/  @!P1 IADD3.X R113, R45, UR7, R49, P3, P4 ;  /* 0x000000072d719c10 */ /* 0x000fe20009fe8431 */
[----:B------:R-:W-:Y:S01]  /*b530*/  IMAD R48, R52, UR13, R48 ;  /* 0x0000000d34307c24 */ /* 0x000fe2000f8e0230 */
[----:B------:R-:W-:-:S04]  /*b540*/  IADD3 R42, P3, R42, UR14, RZ ;  /* 0x0000000e2a2a7c10 */ /* 0x000fc8000ff7e0ff */
[--C-:B------:R-:W-:Y:S02]  /*b550*/  IADD3.X R43, R43, UR15, R48.reuse, P3, !PT ;  /* 0x0000000f2b2b7c10 */ /* 0x100fe40009ffe430 */
[----:B------:R-:W-:-:S06]  /*b560*/  PRMT R48, RZ, 0x7610, R48 ;  /* 0x00007610ff307816 */ /* 0x000fcc0000000030 */
[----:B------:R-:W4:Y:S01]  /*b570*/  @!P5 LDG.E.U8 R48, desc[UR44][R42.64] ;  /* 0x0000002c2a30d981 */ /* 0x000f22000c1e1100 */
[----:B------:R-:W-:Y:S02]  /*b580*/  LOP3.LUT R0, R0, 0xfffbffff, RZ, 0xc0, !PT ;  /* 0xfffbffff00007812 */ /* 0x000fe400078ec0ff */
[----:B------:R-:W-:Y:S02]  /*b590*/  LOP3.LUT R47, R47, 0xffffbfff, RZ, 0xc0, !PT ;  /* 0xffffbfff2f2f7812 */ /* 0x000fe400078ec0ff */
[----:B------:R-:W-:Y:S02]  /*b5a0*/  @P2 LOP3.LUT R0, R0, 0x40000, RZ, 0xfc, !PT ;  /* 0x0004000000002812 */ /* 0x000fe400078efcff */
[----:B------:R-:W-:Y:S02]  /*b5b0*/  @P1 LOP3.LUT R47, R47, 0x4000, RZ, 0xfc, !PT ;  /* 0x000040002f2f1812 */ /* 0x000fe400078efcff */
[----:B------:R-:W-:-:S04]  /*b5c0*/  LOP3.LUT P1, RZ, R0, 0x80000, RZ, 0xc0, !PT ;  /* 0x0008000000ff7812 */ /* 0x000fc8000782c0ff */
[----:B------:R-:W-:Y:S02]  /*b5d0*/  ISETP.LT.OR P2, PT, R44, 0x21, !P1 ;  /* 0x000000212c00780c */ /* 0x000fe40004f41670 */
[----:B------:R-:W-:Y:S02]  /*b5e0*/  LOP3.LUT P6, RZ, R229, 0x10, RZ, 0xc0, !PT ;  /* 0x00000010e5ff7812 */ /* 0x000fe400078cc0ff */
        /* <DEDUP_REMOVED lines=8> */
[--C-:B0-----:R-:W-:Y:S02]  /*b670*/  @!P2 IADD3 R110, P3, P4, R26, UR6, R48.reuse ;  /* 0x000000061a6eac10 */ /* 0x101fe4000fc7e030 */
[----:B------:R-:W-:-:S06]  /*b680*/  PRMT R48, RZ, 0x7610, R48 ;  /* 0x00007610ff307816 */ /* 0x000fcc0000000030 */
[----:B------:R-:W4:Y:S01]  /*b690*/  @!P6 LDG.E.U8 R48, desc[UR44][R42.64+0x1] ;  /* 0x0000012c2a30e981 */ /* 0x000f22000c1e1100 */
[----:B------:R-:W-:Y:S02]  /*b6a0*/  @!P2 IADD3.X R111, R45, UR5, R49, P3, P4 ;  /* 0x000000052d6fac10 */ /* 0x000fe40009fe8431 */
[----:B------:R-:W-:Y:S02]  /*b6b0*/  ISETP.LT.OR P3, PT, R44, 0x9, !P0 ;  /* 0x000000092c00780c */ /* 0x000fe40004761670 */
[----:B------:R-:W-:-:S04]  /*b6c0*/  LOP3.LUT R47, R47, 0xfffbffff, RZ, 0xc0, !PT ;  /* 0xfffbffff2f2f7812 */ /* 0x000fc800078ec0ff */
[----:B------:R-:W-:Y:S02]  /*b6d0*/  @P2 LOP3.LUT R47, R47, 0x40000, RZ, 0xfc, !PT ;  /* 0x000400002f2f2812 */ /* 0x000fe400078efcff */
[----:B------:R-:W-:-:S05]  /*b6e0*/  ISETP.LT.OR P2, PT, R44, 0x22, !P1 ;  /* 0x000000222c00780c */ /* 0x000fca0004f41670 */
[----:B-1----:R-:W-:Y:S02]  /*b6f0*/  @!P3 IMAD.MOV.U32 R50, RZ, RZ, R26 ;  /* 0x000000ffff32b224 */ /* 0x002fe400078e001a */
[----:B------:R-:W-:Y:S02]  /*b700*/  @!P3 IMAD.MOV.U32 R51, RZ, RZ, R45 ;  /* 0x000000ffff33b224 */ /* 0x000fe400078e002d */
[----:B------:R-:W-:-:S04]  /*b710*/  @!P3 IMAD.WIDE.U32 R50, R24, 0x180, R50 ;  /* 0x000001801832b825 */ /* 0x000fc800078e0032 */
[----:B------:R-:W-:Y:S01]  /*b720*/  @!P3 IMAD R52, R25, 0x180, RZ ;  /* 0x000001801934b824 */ /* 0x000fe200078e02ff */
[----:B----4-:R-:W-:-:S04]  /*b730*/  LOP3.LUT R48, R48, 0xff, RZ, 0xc0, !PT ;  /* 0x000000ff30307812 */ /* 0x010fc800078ec0ff */
[----:B------:R-:W-:-:S05]  /*b740*/  F2FP.F16.E4M3.UNPACK_B R48, R48 ;  /* 0x00000030ff30723e */ /* 0x000fca00020006ff */
[----:B------:R-:W-:-:S05]  /*b750*/  HADD2.F32 R48, -RZ, R48.H0_H0 ;  /* 0x20000030ff307230 */ /* 0x000fca0000004100 */
[----:B------:R-:W-:-:S04]  /*b760*/  FMUL R49, R48, UR38 ;  /* 0x0000002630317c20 */ /* 0x000fc80008400000 */
[----:B------:R-:W-:-:S05]  /*b770*/  FFMA R49, R198, UR39, R49 ;  /* 0x00000027c6317c23 */ /* 0x000fca0008000031 */
[----:B------:R-:W-:Y:S02]  /*b780*/  F2FP.SATFINITE.E4M3.F32.PACK_AB_MERGE_C R53, RZ, R49, RZ ;  /* 0x00000031ff35723e */ /* 0x000fe400048070ff */
[----:B------:R-:W0:Y:S02]  /*b790*/  @!P3 LDC.64 R48, c[0x0][0x5c0] ;  /* 0x00017000ff30bb82 */ /* 0x000e240000000a00 */
[----:B0-----:R-:W-:-:S04]  /*b7a0*/  @!P3 IADD3 R50, P4, R50, R48, RZ ;  /* 0x000000303232b210 */ /* 0x001fc80007f9e0ff */
[----:B------:R-:W-:Y:S02]  /*b7b0*/  @!P3 IADD3.X R51, R49, R51, R52, P4, !PT ;  /* 0x000000333133b210 */ /* 0x000fe400027fe434 */
[----:B------:R-:W0:Y:S01]  /*b7c0*/  @!P2 LDC.64 R48, c[0x0][0x5c0] ;  /* 0x00017000ff30ab82 */ /* 0x000e220000000a00 */
        /* <DEDUP_REMOVED lines=12> */
[----:B------:R-:W-:-:S05]  /*b890*/  FFMA R48, R197, UR39, R48 ;  /* 0x00000027c5307c23 */ /* 0x000fca0008000030 */
[----:B-1----:R-:W-:-:S05]  /*b8a0*/  F2FP.SATFINITE.E4M3.F32.PACK_AB_MERGE_C R53, RZ, R48, RZ ;  /* 0x00000030ff35723e */ /* 0x002fca00048070ff */
        /* <DEDUP_REMOVED lines=13> */
[----:B------:R-:W-:-:S04]  /*b980*/  LOP3.LUT R0, R0, 0xfffeffff, RZ, 0xc0, !PT ;  /* 0xfffeffff00007812 */ /* 0x000fc800078ec0ff */
[----:B------:R-:W-:Y:S02]  /*b990*/  @P0 LOP3.LUT R0, R0, 0x10000, RZ, 0xfc, !PT ;  /* 0x0001000000000812 */ /* 0x000fe400078efcff */
[----:B------:R-:W-:Y:S02]  /*b9a0*/  ISETP.LT.OR P0, PT, R44, 0x2a, !P1 ;  /* 0x0000002a2c00780c */ /* 0x000fe40004f01670 */
[----:B------:R-:W-:Y:S02]  /*b9b0*/  @!P2 IADD3.X R103, R45, UR5, R49, P4, P5 ;  /* 0x000000052d67ac10 */ /* 0x000fe4000a7ea431 */
[----:B------:R-:W-:Y:S02]  /*b9c0*/  LOP3.LUT P5, RZ, R229, 0x400, RZ, 0xc0, !PT ;  /* 0x00000400e5ff7812 */ /* 0x000fe400078ac0ff */
[----:B----4-:R-:W-:-:S04]  /*b9d0*/  LOP3.LUT R48, R48, 0xff, RZ, 0xc0, !PT ;  /* 0x000000ff30307812 */ /* 0x010fc800078ec0ff */
[----:B------:R-:W-:-:S05]  /*b9e0*/  F2FP.F16.E4M3.UNPACK_B R48, R48 ;  /* 0x00000030ff30723e */ /* 0x000fca00020006ff */
[----:B------:R-:W-:-:S05]  /*b9f0*/  HADD2.F32 R48, -RZ, R48.H0_H0 ;  /* 0x20000030ff307230 */ /* 0x000fca0000004100 */
[----:B------:R-:W-:-:S04]  /*ba00*/  FMUL R48, R48, UR38 ;  /* 0x0000002630307c20 */ /* 0x000fc80008400000 */
[----:B------:R-:W-:-:S05]  /*ba10*/  FFMA R48, R196, UR39, R48 ;  /* 0x00000027c4307c23 */ /* 0x000fca0008000030 */
[----:B------:R-:W-:-:S05]  /*ba20*/  F2FP.SATFINITE.E4M3.F32.PACK_AB_MERGE_C R48, RZ, R48, RZ ;  /* 0x00000030ff30723e */ /* 0x000fca00048070ff */
[----:B------:R0:W-:Y:S02]  /*ba30*/  @!P3 STG.E.U8 desc[UR44][R50.64+0x9], R48 ;  /* 0x000009303200b986 */ /* 0x0001e4000c10112c */
[----:B0-----:R-:W0:Y:S02]  /*ba40*/  @!P0 LDC.64 R48, c[0x0][0x5c0] ;  /* 0x00017000ff308b82 */ /* 0x001e240000000a00 */
[--C-:B0-----:R-:W-:Y:S02]  /*ba50*/  @!P0 IADD3 R90, P3, P4, R26, UR6, R48.reuse ;  /* 0x000000061a5a8c10 */ /* 0x101fe4000fc7e030 */
[----:B------:R-:W-:-:S06]  /*ba60*/  PRMT R48, RZ, 0x7610, R48 ;  /* 0x00007610ff307816 */ /* 0x000fcc0000000030 */
[----:B------:R-:W4:Y:S01]  /*ba70*/  @!P5 LDG.E.U8 R48, desc[UR44][R42.64+0x8] ;  /* 0x0000082c2a30d981 */ /* 0x000f22000c1e1100 */
[----:B------:R-:W-:-:S04]  /*ba80*/  LOP3.LUT R47, R47, 0xbfffffff, RZ, 0xc0, !PT ;  /* 0xbfffffff2f2f7812 */ /* 0x000fc800078ec0ff */
[----:B------:R-:W-:-:S04]  /*ba90*/  @P2 LOP3.LUT R47, R47, 0x40000000, RZ, 0xfc, !PT ;  /* 0x400000002f2f2812 */ /* 0x000fc800078efcff */
[----:B------:R-:W-:Y:S02]  /*baa0*/  LOP3.LUT R47, R47, 0xfeffffff, RZ, 0xc0, !PT ;  /* 0xfeffffff2f2f7812 */ /* 0x000fe400078ec0ff */
[----:B------:R-:W-:Y:S02]  /*bab0*/  @!P0 IADD3.X R91, R45, UR5, R49, P3, P4 ;  /* 0x000000052d5b8c10 */ /* 0x000fe40009fe8431 */
[----:B------:R-:W-:Y:S02]  /*bac0*/  @P0 LOP3.LUT R47, R47, 0x1000000, RZ, 0xfc, !PT ;  /* 0x010000002f2f0812 */ /* 0x000fe400078efcff */
[----:B------:R-:W-:-:S04]  /*bad0*/  ISETP.GE.AND P0, PT, R46, 0x101, PT ;  /* 0x000001012e00780c */ /* 0x000fc80003f06270 */
        /* <DEDUP_REMOVED lines=13> */
[----:B------:R-:W0:Y:S02]  /*bbb0*/  @!P5 LDC.64 R48, c[0x0][0x5c0] ;  /* 0x00017000ff30db82 */ /* 0x000e240000000a00 */
        /* <DEDUP_REMOVED lines=17> */
[----:B------:R-:W-:Y:S02]  /*bcd0*/  ISETP.GE.AND P6, PT, R46, 0x1, PT ;  /* 0x000000012e00780c */ /* 0x000fe40003fc6270 */
[----:B0-----:R-:W-:-:S04]  /*bce0*/  @!P5 IADD3 R100, P3, P4, R26, UR10, R48 ;  /* 0x0000000a1a64dc10 */ /* 0x001fc8000fc7e030 */
[----:B------:R-:W-:Y:S02]  /*bcf0*/  @!P5 IADD3.X R101, R45, UR9, R49, P3, P4 ;  /* 0x000000092d65dc10 */ /* 0x000fe40009fe8431 */
        /* <DEDUP_REMOVED lines=17> */
[----:B------:R-:W-:-:S04]  /*be10*/  LOP3.LUT R47, R47, 0xfff7ffff, RZ, 0xc0, !PT ;  /* 0xfff7ffff2f2f7812 */ /* 0x000fc800078ec0ff */
[----:B------:R-:W-:Y:S02]  /*be20*/  @P5 LOP3.LUT R47, R47, 0x80000, RZ, 0xfc, !PT ;  /* 0x000800002f2f5812 */ /* 0x000fe400078efcff */
[----:B------:R-:W-:Y:S02]  /*be30*/  ISETP.LT.OR P5, PT, R44, 0x2a, !P0 ;  /* 0x0000002a2c00780c */ /* 0x000fe400047a1670 */
[----:B0-----:R-:W-:-:S05]  /*be40*/  @!P3 IADD3 R48, P4, R26, R48, RZ ;  /* 0x000000301a30b210 */ /* 0x001fca0007f9e0ff */
[----:B------:R-:W-:Y:S01]  /*be50*/  @!P3 IMAD.X R49, R45, 0x1, R49, P4 ;  /* 0x000000012d31b824 */ /* 0x000fe200020e0631 */
[----:B------:R-:W-:-:S04]  /*be60*/  LOP3.LUT P2, RZ, R0, 0x40000, RZ, 0xc0, !PT ;  /* 0x0004000000ff7812 */ /* 0x000fc8000784c0ff */
        /* <DEDUP_REMOVED lines=29> */
[----:B------:R-:W-:Y:S01]  /*c040*/  @!P0 STG.E.U8 desc[UR44][R70.64+0x10], R191 ;  /* 0x000010bf46008986 */ /* 0x000fe2000c10112c */
[----:B------:R-:W-:Y:S02]  /*c050*/  ISETP.LT.OR P0, PT, R44, 0x12, !P2 ;  /* 0x000000122c00780c */ /* 0x000fe40005701670 */
[--C-:B0-----:R-:W-:Y:S02]  /*c060*/  @!P5 IADD3 R78, P3, P4, R26, UR8, R48.reuse ;  /* 0x000000081a4edc10 */ /* 0x101fe4000fc7e030 */
[----:B------:R-:W-:-:S09]  /*c070*/  PRMT R48, RZ, 0x7610, R48 ;  /* 0x00007610ff307816 */ /* 0x000fd20000000030 */
[----:B------:R-:W4:Y:S01]  /*c080*/  @!P0 LDG.E.U8 R48, desc[UR44][R30.64+0x11] ;  /* 0x0000112c1e308981 */ /* 0x000f22000c1e1100 */
[----:B------:R-:W-:Y:S02]  /*c090*/  @!P5 IADD3.X R79, R45, UR7, R49, P3, P4 ;  /* 0x000000072d4fdc10 */ /* 0x000fe40009fe8431 */
        /* <DEDUP_REMOVED lines=8> */
[----:B0-----:R-:W0:Y:S02]  /*c120*/  @!P0 LDC.64 R48, c[0x0][0x5c0] ;  /* 0x00017000ff308b82 */ /* 0x001e240000000a00 */
        /* <DEDUP_REMOVED lines=24> */
[----:B------:R-:W-:-:S04]  /*c2b0*/  LOP3.LUT R47, R47, 0xffbfffff, RZ, 0xc0, !PT ;  /* 0xffbfffff2f2f7812 */ /* 0x000fc800078ec0ff */
[----:B------:R-:W-:Y:S02]  /*c2c0*/  @P0 LOP3.LUT R47, R47, 0x400000, RZ, 0xfc, !PT ;  /* 0x004000002f2f0812 */ /* 0x000fe400078efcff */
        /* <DEDUP_REMOVED lines=48> */
[----:B------:R-:W-:Y:S02]  /*c5d0*/  ISETP.LT.OR P6, PT, R44, 0x11, !P1 ;  /* 0x000000112c00780c */ /* 0x000fe40004fc1670 */
[--C-:B0-----:R-:W-:Y:S02]  /*c5e0*/  @!P0 IADD3 R68, P3, P4, R26, UR6, R48.reuse ;  /* 0x000000061a448c10 */ /* 0x101fe4000fc7e030 */
[----:B------:R-:W-:-:S09]  /*c5f0*/  PRMT R48, RZ, 0x7610, R48 ;  /* 0x00007610ff307816 */ /* 0x000fd20000000030 */
[----:B------:R-:W4:Y:S01]  /*c600*/  @!P6 LDG.E.U8 R48, desc[UR44][R32.64+0x10] ;  /* 0x0000102c2030e981 */ /* 0x000f22000c1e1100 */
[----:B------:R-:W-:Y:S02]  /*c610*/  LOP3.LUT R47, R47, 0xfffffbff, RZ, 0xc0, !PT ;  /* 0xfffffbff2f2f7812 */ /* 0x000fe400078ec0ff */
[----:B------:R-:W-:Y:S02]  /*c620*/  @!P0 IADD3.X R69, R45, UR5, R49, P3, P4 ;  /* 0x000000052d458c10 */ /* 0x000fe40009fe8431 */
[----:B------:R-:W-:Y:S02]  /*c630*/  @P0 LOP3.LUT R47, R47, 0x400, RZ, 0xfc, !PT ;  /* 0x000004002f2f0812 */ /* 0x000fe400078efcff */
[----:B------:R-:W-:Y:S02]  /*c640*/  ISETP.LT.OR P0, PT, R44, 0x3a, !P1 ;  /* 0x0000003a2c00780c */ /* 0x000fe40004f01670 */
[----:B------:R-:W-:Y:S02]  /*c650*/  LOP3.LUT R47, R47, 0xfffffdff, RZ, 0xc0, !PT ;  /* 0xfffffdff2f2f7812 */ /* 0x000fe400078ec0ff */
[----:B------:R-:W-:-:S09]  /*c660*/  ISETP.GE.AND P2, PT, R46, 0x101, PT ;  /* 0x000001012e00780c */ /* 0x000fd20003f46270 */
        /* <DEDUP_REMOVED lines=17> */
[----:B------:R-:W-:Y:S02]  /*c780*/  LOP3.LUT R47, R47, 0xfffffeff, RZ, 0xc0, !PT ;  /* 0xfffffeff2f2f7812 */ /* 0x000fe400078ec0ff */
[----:B------:R-:W-:Y:S02]  /*c790*/  @!P0 IADD3.X R65, R45, UR9, R49, P3, P4 ;  /* 0x000000092d418c10 */ /* 0x000fe40009fe8431 */
[----:B------:R-:W-:Y:S02]  /*c7a0*/  @P0 LOP3.LUT R47, R47, 0x100, RZ, 0xfc, !PT ;  /* 0x000001002f2f0812 */ /* 0x000fe400078efcff */
[----:B------:R-:W-:-:S04]  /*c7b0*/  ISETP.GE.AND P0, PT, R46, 0x89, PT ;  /* 0x000000892e00780c */ /* 0x000fc80003f06270 */
[----:B------:R-:W-:Y:S01]  /*c7c0*/  ISETP.LT.OR P4, PT, R44, 0x11, !P0 ;  /* 0x000000112c00780c */ /* 0x000fe20004781670 */
[----:B------:R-:W-:Y:S02]  /*c7d0*/  IMAD.U32 R51, RZ, RZ, UR8 ;  /* 0x00000008ff337e24 */ /* 0x000fe4000f8e00ff */
[----:B------:R-:W-:-:S10]  /*c7e0*/  IMAD.U32 R50, RZ, RZ, UR7 ;  /* 0x00000007ff327e24 */ /* 0x000fd4000f8e00ff */
[----:B------:R-:W-:-:S04]  /*c7f0*/  @!P4 IADD3 R51, P3, P5, R51, UR6, R26 ;  /* 0x000000063333cc10 */ /* 0x000fc8000fd7e01a */
[----:B------:R-:W-:Y:S02]  /*c800*/  @!P4 IADD3.X R50, R50, UR5, R45, P3, P5 ;  /* 0x000000053232cc10 */ /* 0x000fe40009fea42d */
        /* <DEDUP_REMOVED lines=8> */
[----:B0-----:R-:W-:-:S05]  /*c890*/  @!P4 IADD3 R48, P3, R51, R48, RZ ;  /* 0x000000303330c210 */ /* 0x001fca0007f7e0ff */
[----:B------:R-:W-:Y:S01]  /*c8a0*/  @!P4 IMAD.X R49, R50, 0x1, R49, P3 ;  /* 0x000000013231c824 */ /* 0x000fe200018e0631 */
[----:B------:R-:W-:-:S06]  /*c8b0*/  PRMT R50, RZ, 0x7610, R50 ;  /* 0x00007610ff327816 */ /* 0x000fcc0000000032 */
[----:B------:R-:W4:Y:S01]  /*c8c0*/  @!P4 LDG.E.U8 R50, desc[UR44][R34.64+0x10] ;  /* 0x0000102c2232c981 */ /* 0x000f22000c1e1100 */
[----:B------:R-:W-:Y:S01]  /*c8d0*/  ISETP.LT.OR P3, PT, R44, 0x12, !P0 ;  /* 0x000000122c00780c */ /* 0x000fe20004761670 */
[----:B------:R-:W-:-:S12]  /*c8e0*/  IMAD.U32 R52, RZ, RZ, UR8 ;  /* 0x00000008ff347e24 */ /* 0x000fd8000f8e00ff */
        /* <DEDUP_REMOVED lines=15> */
[----:B------:R-:W-:-:S13]  /*c9e0*/  ISETP.LT.OR P2, PT, R44, 0x32, !P2 ;  /* 0x000000322c00780c */ /* 0x000fda0005741670 */
[----:B------:R-:W0:Y:S01]  /*c9f0*/  @!P2 LDC.64 R48, c[0x0][0x5c0] ;  /* 0x00017000ff30ab82 */ /* 0x000e220000000a00 */
[----:B------:R-:W-:-:S04]  /*ca00*/  LOP3.LUT R47, R47, 0xffffffdf, RZ, 0xc0, !PT ;  /* 0xffffffdf2f2f7812 */ /* 0x000fc800078ec0ff */
[----:B------:R-:W-:Y:S02]  /*ca10*/  @P2 LOP3.LUT R47, R47, 0x20, RZ, 0xfc, !PT ;  /* 0x000000202f2f2812 */ /* 0x000fe400078efcff */
[----:B0-----:R-:W-:-:S04]  /*ca20*/  @!P2 IADD3 R62, P5, P6, R26, UR10, R48 ;  /* 0x0000000a1a3eac10 */ /* 0x001fc8000febe030 */
[----:B------:R-:W-:Y:S02]  /*ca30*/  @!P2 IADD3.X R63, R45, UR9, R49, P5, P6 ;  /* 0x000000092d3fac10 */ /* 0x000fe4000afec431 */
[----:B------:R-:W-:-:S04]  /*ca40*/  ISETP.GE.AND P5, PT, R46, 0x101, PT ;  /* 0x000001012e00780c */ /* 0x000fc80003fa6270 */
[C---:B------:R-:W-:Y:S02]  /*ca50*/  ISETP.LT.OR P2, PT, R44.reuse, 0x39, !P5 ;  /* 0x000000392c00780c */ /* 0x040fe40006f41670 */
        /* <DEDUP_REMOVED lines=12> */
[----:B------:R-:W-:Y:S02]  /*cb20*/  ISETP.LT.OR P5, PT, R44, 0x3a, !P5 ;  /* 0x0000003a2c00780c */ /* 0x000fe40006fa1670 */
        /* <DEDUP_REMOVED lines=8> */
[----:B------:R1:W-:Y:S01]  /*cbb0*/  @!P6 STG.E.U8 desc[UR44][R98.64+0x18], R21 ;  /* 0x000018156200e986 */ /* 0x0003e2000c10112c */
[----:B------:R-:W-:Y:S02]  /*cbc0*/  ISETP.LT.OR P6, PT, R44, 0x1a, !P1 ;  /* 0x0000001a2c00780c */ /* 0x000fe40004fc1670 */
[----:B-1----:R-:W-:-:S11]  /*cbd0*/  PRMT R21, RZ, 0x7610, R21 ;  /* 0x00007610ff157816 */ /* 0x002fd60000000015 */
[----:B------:R-:W4:Y:S01]  /*cbe0*/  @!P6 LDG.E.U8 R21, desc[UR44][R32.64+0x19] ;  /* 0x0000192c2015e981 */ /* 0x000f22000c1e1100 */
[----:B------:R-:W-:Y:S02]  /*cbf0*/  LOP3.LUT R47, R47, 0xfffffffb, RZ, 0xc0, !PT ;  /* 0xfffffffb2f2f7812 */ /* 0x000fe400078ec0ff */
[----:B------:R-:W-:Y:S02]  /*cc00*/  LOP3.LUT R229, R229, 0x7fffffff, RZ, 0xc0, !PT ;  /* 0x7fffffffe5e57812 */ /* 0x000fe400078ec0ff */
[----:B------:R-:W-:Y:S02]  /*cc10*/  @P2 LOP3.LUT R47, R47, 0x4, RZ, 0xfc, !PT ;  /* 0x000000042f2f2812 */ /* 0x000fe400078efcff */
[----:B0-----:R-:W-:Y:S02]  /*cc20*/  @!P5 IADD3 R58, P3, P4, R26, UR10, R22 ;  /* 0x0000000a1a3adc10 */ /* 0x001fe4000fc7e016 */
[----:B------:R-:W-:Y:S02]  /*cc30*/  LOP3.LUT P2, RZ, R0, 0x20000, RZ, 0xc0, !PT ;  /* 0x0002000000ff7812 */ /* 0x000fe4000784c0ff */
[----:B------:R-:W-:-:S02]  /*cc40*/  @P5 LOP3.LUT R229, R229, 0x80000000, RZ, 0xfc, !PT ;  /* 0x80000000e5e55812 */ /* 0x000fc400078efcff */
[----:B------:R-:W-:Y:S02]  /*cc50*/  @!P5 IADD3.X R59, R45, UR9, R23, P3, P4 ;  /* 0x000000092d3bdc10 */ /* 0x000fe40009fe8417 */
[----:B------:R-:W-:-:S13]  /*cc60*/  ISETP.LT.OR P5, PT, R44, 0x41, !P2 ;  /* 0x000000412c00780c */ /* 0x000fda00057a1670 */
[----:B------:R-:W0:Y:S02]  /*cc70*/  @!P5 LDC.64 R22, c[0x0][0x5c0] ;  /* 0x00017000ff16db82 */ /* 0x000e240000000a00 */
[----:B0-----:R-:W-:-:S04]  /*cc80*/  @!P5 IADD3 R56, P3, P4, R26, UR8, R22 ;  /* 0x000000081a38dc10 */ /* 0x001fc8000fc7e016 */
[----:B------:R-:W-:Y:S02]  /*cc90*/  @!P5 IADD3.X R57, R45, UR7, R23, P3, P4 ;  /* 0x000000072d39dc10 */ /* 0x000fe40009fe8417 */
[----:B------:R-:W-:Y:S01]  /*cca0*/  ISETP.LT.OR P4, PT, R44, 0x19, !P0 ;  /* 0x000000192c00780c */ /* 0x000fe20004781670 */
[----:B------:R-:W-:Y:S01]  /*ccb0*/  IMAD.U32 R23, RZ, RZ, UR8 ;  /* 0x00000008ff177e24 */ /* 0x000fe2000f8e00ff */
[----:B------:R-:W-:Y:S01]  /*ccc0*/  LOP3.LUT R47, R47, 0xffffff7f, RZ, 0xc0, !PT ;  /* 0xffffff7f2f2f7812 */ /* 0x000fe200078ec0ff */
[----:B------:R-:W-:-:S03]  /*ccd0*/  IMAD.U32 R22, RZ, RZ, UR7 ;  /* 0x00000007ff167e24 */ /* 0x000fc6000f8e00ff */
[----:B------:R-:W-:-:S07]  /*cce0*/  @P5 LOP3.LUT R47, R47, 0x80, RZ, 0xfc, !PT ;  /* 0x000000802f2f5812 */ /* 0x000fce00078efcff */
        /* <DEDUP_REMOVED lines=37> */
[----:B------:R-:W-:Y:S02]  /*cf40*/  ISETP.LT.OR P0, PT, R44, 0x49, !P2 ;  /* 0x000000492c00780c */ /* 0x000fe40005701670 */
        /* <DEDUP_REMOVED lines=12> */
[----:B------:R-:W-:Y:S02]  /*d010*/  LOP3.LUT P5, RZ, R229, 0x1, RZ, 0xc0, !PT ;  /* 0x00000001e5ff7812 */ /* 0x000fe400078ac0ff */
[----:B------:R-:W-:Y:S02]  /*d020*/  @!P0 IADD3.X R53, R45, UR7, R19, P3, P4 ;  /* 0x000000072d358c10 */ /* 0x000fe40009fe8413 */
        /* <DEDUP_REMOVED lines=9> */
[----:B-1----:R-:W-:-:S06]  /*d0c0*/  PRMT R17, RZ, 0x7610, R17 ;  /* 0x00007610ff117816 */ /* 0x002fcc0000000011 */
[----:B------:R-:W4:Y:S01]  /*d0d0*/  @!P5 LDG.E.U8 R17, desc[UR44][R36.64+0x11] ;  /* 0x0000112c2411d981 */ /* 0x000f22000c1e1100 */
[----:B------:R-:W-:Y:S02]  /*d0e0*/  LOP3.LUT R229, R229, 0xbfffffff, RZ, 0xc0, !PT ;  /* 0xbfffffffe5e57812 */ /* 0x000fe400078ec0ff */
[----:B0-----:R-:W-:Y:S02]  /*d0f0*/  @!P4 IADD3 R50, P2, P3, R26, UR8, R18 ;  /* 0x000000081a32cc10 */ /* 0x001fe4000fb5e012 */
[----:B------:R-:W-:Y:S02]  /*d100*/  @P4 LOP3.LUT R229, R229, 0x40000000, RZ, 0xfc, !PT ;  /* 0x40000000e5e54812 */ /* 0x000fe400078efcff */
[----:B------:R-:W-:Y:S02]  /*d110*/  @!P4 IADD3.X R51, R45, UR7, R19, P2, P3 ;  /* 0x000000072d33cc10 */ /* 0x000fe400097e6413 */
[----:B------:R-:W-:-:S13]  /*d120*/  ISETP.LT.OR P4, PT, R44, 0x41, !P1 ;  /* 0x000000412c00780c */ /* 0x000fda0004f81670 */
[----:B------:R-:W0:Y:S01]  /*d130*/  @!P4 LDC.64 R18, c[0x0][0x5c0] ;  /* 0x00017000ff12cb82 */ /* 0x000e220000000a00 */
[----:B------:R-:W-:Y:S02]  /*d140*/  ISETP.GE.AND P6, PT, R46, 0x109, PT ;  /* 0x000001092e00780c */ /* 0x000fe40003fc6270 */
        /* <DEDUP_REMOVED lines=70> */
[----:B------:R-:W-:-:S04]  /*d5b0*/  LOP3.LUT R229, R229, 0xfeffffff, RZ, 0xc0, !PT ;  /* 0xfeffffffe5e57812 */ /* 0x000fc800078ec0ff */
[----:B------:R-:W-:Y:S02]  /*d5c0*/  @P6 LOP3.LUT R229, R229, 0x1000000, RZ, 0xfc, !PT ;  /* 0x01000000e5e56812 */ /* 0x000fe400078efcff */
[----:B0-----:R-:W-:Y:S02]  /*d5d0*/  @!P3 IADD3 R18, P1, P2, R26, UR6, R14 ;  /* 0x000000061a12bc10 */ /* 0x001fe4000fa3e00e */
[----:B------:R-:W-:Y:S02]  /*d5e0*/  LOP3.LUT R229, R229, 0xff7fffff, RZ, 0xc0, !PT ;  /* 0xff7fffffe5e57812 */ /* 0x000fe400078ec0ff */
[----:B------:R-:W-:Y:S02]  /*d5f0*/  ISETP.GE.AND P6, PT, R46, 0x101, PT ;  /* 0x000001012e00780c */ /* 0x000fe40003fc6270 */
[----:B------:R-:W-:Y:S02]  /*d600*/  @P3 LOP3.LUT R229, R229, 0x800000, RZ, 0xfc, !PT ;  /* 0x00800000e5e53812 */ /* 0x000fe400078efcff */
[----:B------:R-:W-:-:S02]  /*d610*/  @!P3 IADD3.X R19, R45, UR5, R15, P1, P2 ;  /* 0x000000052d13bc10 */ /* 0x000fc40008fe440f */
        /* <DEDUP_REMOVED lines=33> */
[----:B------:R-:W-:Y:S02]  /*d830*/  IMAD.U32 R14, RZ, RZ, UR8 ;  /* 0x00000008ff0e7e24 */ /* 0x000fe4000f8e00ff */
[----:B------:R-:W-:-:S03]  /*d840*/  IMAD.U32 R11, RZ, RZ, UR7 ;  /* 0x00000007ff0b7e24 */ /* 0x000fc6000f8e00ff */
[----:B------:R-:W-:-:S04]  /*d850*/  @!P2 IADD3 R14, P3, P4, R14, UR10, R26 ;  /* 0x0000000a0e0eac10 */ /* 0x000fc8000fc7e01a */
[----:B------:R-:W-:Y:S02]  /*d860*/  @!P2 IADD3.X R11, R11, UR9, R45, P3, P4 ;  /* 0x000000090b0bac10 */ /* 0x000fe40009fe842d */
[----:B0-----:R-:W-:-:S05]  /*d870*/  @!P2 IADD3 R12, P1, R14, R12, RZ ;  /* 0x0000000c0e0ca210 */ /* 0x001fca0007f3e0ff */
[----:B------:R-:W-:Y:S01]  /*d880*/  @!P2 IMAD.X R13, R11, 0x1, R13, P1 ;  /* 0x000000010b0da824 */ /* 0x000fe200008e060d */
[----:B------:R-:W-:-:S06]  /*d890*/  PRMT R11, RZ, 0x7610, R11 ;  /* 0x00007610ff0b7816 */ /* 0x000fcc000000000b */
[----:B------:R-:W4:Y:S01]  /*d8a0*/  @!P2 LDG.E.U8 R11, desc[UR44][R38.64+0x19] ;  /* 0x0000192c260ba981 */ /* 0x000f22000c1e1100 */
[----:B------:R-:W-:-:S04]  /*d8b0*/  LOP3.LUT R47, R47, 0xfffffffe, RZ, 0xc0, !PT ;  /* 0xfffffffe2f2f7812 */ /* 0x000fc800078ec0ff */
[----:B------:R-:W-:Y:S02]  /*d8c0*/  @P0 LOP3.LUT R47, R47, 0x1, RZ, 0xfc, !PT ;  /* 0x000000012f2f0812 */ /* 0x000fe400078efcff */
[----:B------:R-:W-:-:S04]  /*d8d0*/  LOP3.LUT P0, RZ, R0, 0x10000, RZ, 0xc0, !PT ;  /* 0x0001000000ff7812 */ /* 0x000fc8000780c0ff */
[C---:B------:R-:W-:Y:S02]  /*d8e0*/  ISETP.LT.OR P1, PT, R44.reuse, 0x11, !P0 ;  /* 0x000000112c00780c */ /* 0x040fe40004721670 */
[----:B------:R-:W-:-:S11]  /*d8f0*/  ISETP.LT.OR P5, PT, R44, 0x42, !P6 ;  /* 0x000000422c00780c */ /* 0x000fd600077a1670 */
[----:B------:R-:W-:Y:S01]  /*d900*/  @!P1 IMAD R14, R25, 0x180, RZ ;  /* 0x00000180190e9824 */ /* 0x000fe200078e02ff */
[----:B----4-:R-:W-:-:S04]  /*d910*/  LOP3.LUT R11, R11, 0xff, RZ, 0xc0, !PT ;  /* 0x000000ff0b0b7812 */ /* 0x010fc800078ec0ff */
[----:B------:R-:W-:-:S05]  /*d920*/  F2FP.F16.E4M3.UNPACK_B R11, R11 ;  /* 0x0000000bff0b723e */ /* 0x000fca00020006ff */
[----:B------:R-:W-:-:S05]  /*d930*/  HADD2.F32 R11, -RZ, R11.H0_H0 ;  /* 0x2000000bff0b7230 */ /* 0x000fca0000004100 */
[----:B------:R-:W-:-:S04]  /*d940*/  FMUL R11, R11, UR38 ;  /* 0x000000260b0b7c20 */ /* 0x000fc80008400000 */
[----:B------:R-:W-:-:S05]  /*d950*/  FFMA R11, R10, UR39, R11 ;  /* 0x000000270a0b7c23 */ /* 0x000fca000800000b */
[----:B------:R-:W-:Y:S02]  /*d960*/  F2FP.SATFINITE.E4M3.F32.PACK_AB_MERGE_C R85, RZ, R11, RZ ;  /* 0x0000000bff55723e */ /* 0x000fe400048070ff */
[----:B------:R-:W0:Y:S03]  /*d970*/  @!P1 LDC.64 R10, c[0x0][0x5c0] ;  /* 0x00017000ff0a9b82 */ /* 0x000e260000000a00 */
[----:B------:R1:W-:Y:S02]  /*d980*/  @!P2 STG.E.U8 desc[UR44][R12.64+0x19], R85 ;  /* 0x000019550c00a986 */ /* 0x0003e4000c10112c */
[----:B-1----:R-:W-:Y:S02]  /*d990*/  @!P1 IMAD.MOV.U32 R12, RZ, RZ, R26 ;  /* 0x000000ffff0c9224 */ /* 0x002fe400078e001a */
[----:B------:R-:W-:Y:S02]  /*d9a0*/  @!P1 IMAD.MOV.U32 R13, RZ, RZ, R45 ;  /* 0x000000ffff0d9224 */ /* 0x000fe400078e002d */
[----:B------:R-:W-:-:S03]  /*d9b0*/  @!P1 IMAD.WIDE.U32 R12, R24, 0x180, R12 ;  /* 0x00000180180c9825 */ /* 0x000fc600078e000c */
[----:B0-----:R-:W-:-:S04]  /*d9c0*/  @!P1 IADD3 R12, P2, R12, R10, RZ ;  /* 0x0000000a0c0c9210 */ /* 0x001fc80007f5e0ff */
[----:B------:R-:W-:Y:S02]  /*d9d0*/  @!P1 IADD3.X R13, R11, R13, R14, P2, !PT ;  /* 0x0000000d0b0d9210 */ /* 0x000fe400017fe40e */
[----:B------:R-:W0:Y:S02]  /*d9e0*/  @!P5 LDC.64 R10, c[0x0][0x5c0] ;  /* 0x00017000ff0adb82 */ /* 0x000e240000000a00 */
[--C-:B0-----:R-:W-:Y:S02]  /*d9f0*/  @!P5 IADD3 R14, P2, P3, R26, UR10, R10.reuse ;  /* 0x0000000a1a0edc10 */ /* 0x101fe4000fb5e00a */
[----:B------:R-:W-:-:S06]  /*da00*/  PRMT R10, RZ, 0x7610, R10 ;  /* 0x00007610ff0a7816 */ /* 0x000fcc000000000a */
        /* <DEDUP_REMOVED lines=16> */
[--C-:B------:R-:W-:Y:S02]  /*db10*/  @!P1 IADD3.X R13, R13, R11, R9.reuse, P2, !PT ;  /* 0x0000000b0d0d9210 */ /* 0x100fe400017fe409 */
[----:B------:R-:W-:-:S06]  /*db20*/  PRMT R9, RZ, 0x7610, R9 ;  /* 0x00007610ff097816 */ /* 0x000fcc0000000009 */
[----:B------:R-:W4:Y:S01]  /*db30*/  @!P1 LDG.E.U8 R9, desc[UR44][R40.64+0x11] ;  /* 0x0000112c28099981 */ /* 0x000f22000c1e1100 */
[----:B------:R-:W-:Y:S02]  /*db40*/  ISETP.LT.OR P4, PT, R44, 0x49, !P6 ;  /* 0x000000492c00780c */ /* 0x000fe40007781670 */
[----:B------:R-:W-:-:S11]  /*db50*/  LOP3.LUT R229, R229, 0xfff7ffff, RZ, 0xc0, !PT ;  /* 0xfff7ffffe5e57812 */ /* 0x000fd600078ec0ff */
[----:B------:R-:W0:Y:S01]  /*db60*/  @!P4 LDC.64 R10, c[0x0][0x5c0] ;  /* 0x00017000ff0acb82 */ /* 0x000e220000000a00 */
[----:B------:R-:W-:Y:S02]  /*db70*/  @P5 LOP3.LUT R229, R229, 0x80000, RZ, 0xfc, !PT ;  /* 0x00080000e5e55812 */ /* 0x000fe400078efcff */
[----:B------:R-:W-:-:S04]  /*db80*/  ISETP.GE.AND P5, PT, R46, 0x89, PT ;  /* 0x000000892e00780c */ /* 0x000fc80003fa6270 */
[----:B------:R-:W-:Y:S01]  /*db90*/  ISETP.LT.OR P6, PT, R44, 0x21, !P5 ;  /* 0x000000212c00780c */ /* 0x000fe20006fc1670 */
[----:B------:R-:W-:Y:S01]  /*dba0*/  IMAD.U32 R85, RZ, RZ, UR8 ;  /* 0x00000008ff557e24 */ /* 0x000fe2000f8e00ff */
[----:B------:R-:W-:Y:S02]  /*dbb0*/  LOP3.LUT R229, R229, 0xfffbffff, RZ, 0xc0, !PT ;  /* 0xfffbffffe5e57812 */ /* 0x000fe400078ec0ff */
[----:B------:R-:W-:Y:S02]  /*dbc0*/  LOP3.LUT R0, R0, 0xffffefff, RZ, 0xc0, !PT ;  /* 0xffffefff00007812 */ /* 0x000fe400078ec0ff */
[----:B------:R-:W-:Y:S02]  /*dbd0*/  @P4 LOP3.LUT R229, R229, 0x40000, RZ, 0xfc, !PT ;  /* 0x00040000e5e54812 */ /* 0x000fe400078efcff */
[----:B0-----:R-:W-:-:S04]  /*dbe0*/  @!P4 IADD3 R10, P2, P3, R26, UR10, R10 ;  /* 0x0000000a1a0acc10 */ /* 0x001fc8000fb5e00a */
[----:B------:R-:W-:Y:S02]  /*dbf0*/  @!P4 IADD3.X R11, R45, UR9, R11, P2, P3 ;  /* 0x000000092d0bcc10 */ /* 0x000fe400097e640b */
[----:B------:R-:W-:Y:S02]  /*dc00*/  @P6 LOP3.LUT R0, R0, 0x1000, RZ, 0xfc, !PT ;  /* 0x0000100000006812 */ /* 0x000fe400078efcff */
[----:B----4-:R-:W-:-:S04]  /*dc10*/  LOP3.LUT R9, R9, 0xff, RZ, 0xc0, !PT ;  /* 0x000000ff09097812 */ /* 0x010fc800078ec0ff */
[----:B------:R-:W-:-:S05]  /*dc20*/  F2FP.F16.E4M3.UNPACK_B R9, R9 ;  /* 0x00000009ff09723e */ /* 0x000fca00020006ff */
[----:B------:R-:W-:-:S05]  /*dc30*/  HADD2.F32 R9, -RZ, R9.H0_H0 ;  /* 0x20000009ff097230 */ /* 0x000fca0000004100 */
[----:B------:R-:W-:-:S04]  /*dc40*/  FMUL R9, R9, UR38 ;  /* 0x0000002609097c20 */ /* 0x000fc80008400000 */
[----:B------:R-:W-:-:S05]  /*dc50*/  FFMA R9, R8, UR39, R9 ;  /* 0x0000002708097c23 */ /* 0x000fca0008000009 */
[----:B------:R-:W-:Y:S01]  /*dc60*/  F2FP.SATFINITE.E4M3.F32.PACK_AB_MERGE_C R9, RZ, R9, RZ ;  /* 0x00000009ff09723e */ /* 0x000fe200048070ff */
[----:B------:R-:W-:-:S04]  /*dc70*/  IMAD.U32 R8, RZ, RZ, UR7 ;  /* 0x00000007ff087e24 */ /* 0x000fc8000f8e00ff */
[----:B------:R0:W-:Y:S02]  /*dc80*/  @!P1 STG.E.U8 desc[UR44][R12.64+0x11], R9 ;  /* 0x000011090c009986 */ /* 0x0001e4000c10112c */
[----:B0-----:R-:W-:-:S04]  /*dc90*/  @!P6 IADD3 R12, P1, P2, R85, UR6, R26 ;  /* 0x00000006550cec10 */ /* 0x001fc8000fa3e01a */
[----:B------:R-:W-:Y:S02]  /*dca0*/  @!P6 IADD3.X R13, R8, UR5, R45, P1, P2 ;  /* 0x00000005080dec10 */ /* 0x000fe40008fe442d */
[----:B------:R-:W-:Y:S02]  /*dcb0*/  LOP3.LUT P6, RZ, R229, 0x20000000, RZ, 0xc0, !PT ;  /* 0x20000000e5ff7812 */ /* 0x000fe400078cc0ff */
[----:B------:R-:W-:-:S11]  /*dcc0*/  PRMT R8, RZ, 0x7610, R8 ;  /* 0x00007610ff087816 */ /* 0x000fd60000000008 */
[----:B------:R-:W4:Y:S01]  /*dcd0*/  @!P6 LDG.E.U8 R8, desc[UR44][R42.64+0x10] ;  /* 0x0000102c2a08e981 */ /* 0x000f22000c1e1100 */
[----:B------:R-:W-:Y:S02]  /*dce0*/  LOP3.LUT P4, RZ, R229, 0x10000000, RZ, 0xc0, !PT ;  /* 0x10000000e5ff7812 */ /* 0x000fe4000788c0ff */
[----:B----4-:R-:W-:-:S04]  /*dcf0*/  LOP3.LUT R8, R8, 0xff, RZ, 0xc0, !PT ;  /* 0x000000ff08087812 */ /* 0x010fc800078ec0ff */
[----:B------:R-:W-:-:S05]  /*dd00*/  F2FP.F16.E4M3.UNPACK_B R8, R8 ;  /* 0x00000008ff08723e */ /* 0x000fca00020006ff */
[----:B------:R-:W-:-:S05]  /*dd10*/  HADD2.F32 R8, -RZ, R8.H0_H0 ;  /* 0x20000008ff087230 */ /* 0x000fca0000004100 */
[----:B------:R-:W-:-:S04]  /*dd20*/  FMUL R8, R8, UR38 ;  /* 0x0000002608087c20 */ /* 0x000fc80008400000 */
[--C-:B------:R-:W-:Y:S01]  /*dd30*/  FFMA R7, R7, UR39, R8.reuse ;  /* 0x0000002707077c23 */ /* 0x100fe20008000008 */
[----:B------:R-:W-:-:S04]  /*dd40*/  PRMT R8, RZ, 0x7610, R8 ;  /* 0x00007610ff087816 */ /* 0x000fc80000000008 */
[----:B------:R-:W-:-:S05]  /*dd50*/  F2FP.SATFINITE.E4M3.F32.PACK_AB_MERGE_C R7, RZ, R7, RZ ;  /* 0x00000007ff07723e */ /* 0x000fca00048070ff */
[----:B------:R0:W-:Y:S04]  /*dd60*/  @!P6 STG.E.U8 desc[UR44][R122.64+0x10], R7 ;  /* 0x000010077a00e986 */ /* 0x0001e8000c10112c */
[----:B------:R-:W4:Y:S01]  /*dd70*/  @!P4 LDG.E.U8 R8, desc[UR44][R42.64+0x11] ;  /* 0x0000112c2a08c981 */ /* 0x000f22000c1e1100 */
[----:B------:R-:W-:Y:S01]  /*dd80*/  ISETP.LT.OR P1, PT, R44, 0x22, !P5 ;  /* 0x000000222c00780c */ /* 0x000fe20006f21670 */
[----:B------:R-:W-:Y:S02]  /*dd90*/  IMAD.U32 R87, RZ, RZ, UR8 ;  /* 0x00000008ff577e24 */ /* 0x000fe4000f8e00ff */
[----:B------:R-:W-:-:S10]  /*dda0*/  IMAD.U32 R99, RZ, RZ, UR7 ;  /* 0x00000007ff637e24 */ /* 0x000fd4000f8e00ff */
[----:B------:R-:W-:-:S04]  /*ddb0*/  @!P1 IADD3 R87, P2, P3, R87, UR6, R26 ;  /* 0x0000000657579c10 */ /* 0x000fc8000fb5e01a */
[----:B------:R-:W-:Y:S02]  /*ddc0*/  @!P1 IADD3.X R99, R99, UR5, R45, P2, P3 ;  /* 0x0000000563639c10 */ /* 0x000fe400097e642d */
[----:B------:R-:W-:Y:S02]  /*ddd0*/  ISETP.LT.OR P2, PT, R44, 0x19, !P0 ;  /* 0x000000192c00780c */ /* 0x000fe40004741670 */
[----:B------:R-:W-:-:S04]  /*dde0*/  LOP3.LUT R0, R0, 0xffffdfff, RZ, 0xc0, !PT ;  /* 0xffffdfff00007812 */ /* 0x000fc800078ec0ff */
[----:B------:R-:W-:Y:S02]  /*ddf0*/  @P1 LOP3.LUT R0, R0, 0x2000, RZ, 0xfc, !PT ;  /* 0x0000200000001812 */ /* 0x000fe400078efcff */
[----:B------:R-:W-:-:S05]  /*de00*/  ISETP.LT.OR P1, PT, R44, 0x29, !P5 ;  /* 0x000000292c00780c */ /* 0x000fca0006f21670 */
[----:B------:R-:W-:Y:S01]  /*de10*/  @!P2 IMAD R84, R25, 0x180, RZ ;  /* 0x000001801954a824 */ /* 0x000fe200078e02ff */
[----:B----4-:R-:W-:-:S04]  /*de20*/  LOP3.LUT R8, R8, 0xff, RZ, 0xc0, !PT ;  /* 0x000000ff08087812 */ /* 0x010fc800078ec0ff */
[----:B------:R-:W-:-:S05]  /*de30*/  F2FP.F16.E4M3.UNPACK_B R8, R8 ;  /* 0x00000008ff08723e */ /* 0x000fca00020006ff */
[----:B------:R-:W-:-:S05]  /*de40*/  HADD2.F32 R8, -RZ, R8.H0_H0 ;  /* 0x20000008ff087230 */ /* 0x000fca0000004100 */
[----:B------:R-:W-:-:S04]  /*de50*/  FMUL R9, R8, UR38 ;  /* 0x0000002608097c20 */ /* 0x000fc80008400000 */
[----:B------:R-:W-:Y:S02]  /*de60*/  FFMA R9, R6, UR39, R9 ;  /* 0x0000002706097c23 */ /* 0x000fe40008000009 */
[----:B0-----:R-:W0:Y:S01]  /*de70*/  @!P2 LDC.64 R6, c[0x0][0x5c0] ;  /* 0x00017000ff06ab82 */ /* 0x001e220000000a00 */
[----:B------:R-:W-:Y:S02]  /*de80*/  @!P2 IMAD.MOV.U32 R8, RZ, RZ, R26 ;  /* 0x000000ffff08a224 */ /* 0x000fe400078e001a */
[----:B------:R-:W-:Y:S01]  /*de90*/  F2FP.SATFINITE.E4M3.F32.PACK_AB_MERGE_C R85, RZ, R9, RZ ;  /* 0x00000009ff55723e */ /* 0x000fe200048070ff */
[----:B------:R-:W-:Y:S02]  /*dea0*/  @!P2 IMAD.MOV.U32 R9, RZ, RZ, R45 ;  /* 0x000000ffff09a224 */ /* 0x000fe400078e002d */
[----:B------:R-:W-:Y:S02]  /*deb0*/  @!P2 IMAD.WIDE.U32 R8, R24, 0x180, R8 ;  /* 0x000001801808a825 */ /* 0x000fe400078e0008 */
[----:B------:R1:W-:Y:S01]  /*dec0*/  @!P4 STG.E.U8 desc[UR44][R120.64+0x11], R85 ;  /* 0x000011557800c986 */ /* 0x0003e2000c10112c */
[----:B0-----:R-:W-:-:S04]  /*ded0*/  @!P2 IADD3 R6, P3, R8, R6, RZ ;  /* 0x000000060806a210 */ /* 0x001fc80007f7e0ff */
[----:B------:R-:W-:Y:S01]  /*dee0*/  @!P2 IADD3.X R7, R7, R9, R84, P3, !PT ;  /* 0x000000090707a210 */ /* 0x000fe20001ffe454 */
[----:B------:R-:W-:Y:S02]  /*def0*/  IMAD.U32 R9, RZ, RZ, UR8 ;  /* 0x00000008ff097e24 */ /* 0x000fe4000f8e00ff */
[----:B------:R-:W-:-:S03]  /*df00*/  IMAD.U32 R8, RZ, RZ, UR7 ;  /* 0x00000007ff087e24 */ /* 0x000fc6000f8e00ff */
[----:B------:R-:W-:-:S04]  /*df10*/  @!P1 IADD3 R88, P3, P4, R9, UR6, R26 ;  /* 0x0000000609589c10 */ /* 0x000fc8000fc7e01a */
[----:B------:R-:W-:Y:S02]  /*df20*/  @!P1 IADD3.X R93, R8, UR5, R45, P3, P4 ;  /* 0x00000005085d9c10 */ /* 0x000fe40009fe842d */
[----:B------:R-:W-:-:S06]  /*df30*/  PRMT R8, RZ, 0x7610, R8 ;  /* 0x00007610ff087816 */ /* 0x000fcc0000000008 */
[----:B------:R-:W4:Y:S02]  /*df40*/  @!P2 LDG.E.U8 R8, desc[UR44][R40.64+0x18] ;  /* 0x0000182c2808a981 */ /* 0x000f24000c1e1100 */
        /* <DEDUP_REMOVED lines=11> */
[----:B------:R-:W-:-:S03]  /*e000*/  @!P2 IMAD.WIDE.U32 R8, R24, 0x180, R8 ;  /* 0x000001801808a825 */ /* 0x000fc600078e0008 */
[----:B0-----:R-:W-:Y:S02]  /*e010*/  @!P2 IADD3 R6, P3, R8, R6, RZ ;  /* 0x000000060806a210 */ /* 0x001fe40007f7e0ff */
[----:B------:R-:W-:-:S06]  /*e020*/  PRMT R8, RZ, 0x7610, R8 ;  /* 0x00007610ff087816 */ /* 0x000fcc0000000008 */
[----:B------:R-:W4:Y:S01]  /*e030*/  @!P2 LDG.E.U8 R8, desc[UR44][R40.64+0x19] ;  /* 0x0000192c2808a981 */ /* 0x000f22000c1e1100 */
[----:B------:R-:W-:Y:S01]  /*e040*/  LOP3.LUT R229, R229, 0xfffff7ff, RZ, 0xc0, !PT ;  /* 0xfffff7ffe5e57812 */ /* 0x000fe200078ec0ff */
[----:B------:R-:W-:-:S03]  /*e050*/  @!P2 IMAD R5, R25, 0x180, RZ ;  /* 0x000001801905a824 */ /* 0x000fc600078e02ff */
[----:B------:R-:W-:Y:S02]  /*e060*/  @P1 LOP3.LUT R229, R229, 0x800, RZ, 0xfc, !PT ;  /* 0x00000800e5e51812 */ /* 0x000fe400078efcff */
[----:B------:R-:W-:Y:S02]  /*e070*/  LOP3.LUT P1, RZ, R47, 0x8, RZ, 0xc0, !PT ;  /* 0x000000082fff7812 */ /* 0x000fe4000782c0ff */
[----:B------:R-:W-:Y:S02]  /*e080*/  @!P2 IADD3.X R7, R7, R9, R5, P3, !PT ;  /* 0x000000090707a210 */ /* 0x000fe40001ffe405 */
[----:B----4-:R-:W-:-:S04]  /*e090*/  LOP3.LUT R8, R8, 0xff, RZ, 0xc0, !PT ;  /* 0x000000ff08087812 */ /* 0x010fc800078ec0ff */
[----:B------:R-:W-:-:S05]  /*e0a0*/  F2FP.F16.E4M3.UNPACK_B R8, R8 ;  /* 0x00000008ff08723e */ /* 0x000fca00020006ff */
[----:B------:R-:W-:-:S05]  /*e0b0*/  HADD2.F32 R8, -RZ, R8.H0_H0 ;  /* 0x20000008ff087230 */ /* 0x000fca0000004100 */
[----:B------:R-:W-:-:S04]  /*e0c0*/  FMUL R8, R8, UR38 ;  /* 0x0000002608087c20 */ /* 0x000fc80008400000 */
[----:B------:R-:W-:-:S05]  /*e0d0*/  FFMA R8, R4, UR39, R8 ;  /* 0x0000002704087c23 */ /* 0x000fca0008000008 */
[----:B------:R-:W-:-:S05]  /*e0e0*/  F2FP.SATFINITE.E4M3.F32.PACK_AB_MERGE_C R8, RZ, R8, RZ ;  /* 0x00000008ff08723e */ /* 0x000fca00048070ff */
[----:B------:R0:W-:Y:S02]  /*e0f0*/  @!P2 STG.E.U8 desc[UR44][R6.64+0x19], R8 ;  /* 0x000019080600a986 */ /* 0x0001e4000c10112c */
[----:B0-----:R-:W-:-:S06]  /*e100*/  PRMT R6, RZ, 0x7610, R6 ;  /* 0x00007610ff067816 */ /* 0x001fcc0000000006 */
[----:B------:R-:W4:Y:S01]  /*e110*/  @!P1 LDG.E.U8 R6, desc[UR44][R42.64+0x18] ;  /* 0x0000182c2a069981 */ /* 0x000f22000c1e1100 */
[----:B------:R-:W-:Y:S01]  /*e120*/  ISETP.LT.OR P5, PT, R44, 0x2a, !P5 ;  /* 0x0000002a2c00780c */ /* 0x000fe20006fa1670 */
[----:B------:R-:W-:Y:S01]  /*e130*/  IMAD.U32 R5, RZ, RZ, UR8 ;  /* 0x00000008ff057e24 */ /* 0x000fe2000f8e00ff */
[----:B------:R-:W-:Y:S01]  /*e140*/  LOP3.LUT R229, R229, 0xfffffff7, RZ, 0xc0, !PT ;  /* 0xfffffff7e5e57812 */ /* 0x000fe200078ec0ff */
[----:B------:R-:W-:-:S10]  /*e150*/  IMAD.U32 R84, RZ, RZ, UR7 ;  /* 0x00000007ff547e24 */ /* 0x000fd4000f8e00ff */
[----:B------:R-:W-:Y:S02]  /*e160*/  @!P5 IADD3 R5, P3, P4, R5, UR6, R26 ;  /* 0x000000060505dc10 */ /* 0x000fe4000fc7e01a */
[----:B------:R-:W-:Y:S02]  /*e170*/  @P5 LOP3.LUT R229, R229, 0x8, RZ, 0xfc, !PT ;  /* 0x00000008e5e55812 */ /* 0x000fe400078efcff */
        /* <DEDUP_REMOVED lines=11> */
[----:B------:R-:W-:Y:S02]  /*e230*/  LOP3.LUT R0, R0, 0xfffffdff, RZ, 0xc0, !PT ;  /* 0xfffffdff00007812 */ /* 0x000fe400078ec0ff */
[----:B------:R-:W-:Y:S02]  /*e240*/  ISETP.GE.AND P6, PT, R46, 0x109, PT ;  /* 0x000001092e00780c */ /* 0x000fe40003fc6270 */
[----:B------:R-:W-:Y:S02]  /*e250*/  @P0 LOP3.LUT R0, R0, 0x200, RZ, 0xfc, !PT ;  /* 0x0000020000000812 */ /* 0x000fe400078efcff */
[----:B------:R-:W-:Y:S01]  /*e260*/  ISETP.LT.OR P0, PT, R44, 0x21, !P6 ;  /* 0x000000212c00780c */ /* 0x000fe20007701670 */
[----:B------:R-:W-:Y:S01]  /*e270*/  IMAD.U32 R9, RZ, RZ, UR8 ;  /* 0x00000008ff097e24 */ /* 0x000fe2000f8e00ff */
[----:B------:R-:W-:Y:S01]  /*e280*/  LOP3.LUT R229, R229, 0xfffffffb, RZ, 0xc0, !PT ;  /* 0xfffffffbe5e57812 */ /* 0x000fe200078ec0ff */
[----:B------:R-:W-:-:S10]  /*e290*/  IMAD.U32 R86, RZ, RZ, UR7 ;  /* 0x00000007ff567e24 */ /* 0x000fd4000f8e00ff */
[----:B------:R-:W-:Y:S02]  /*e2a0*/  @!P0 IADD3 R4, P2, P3, R9, UR10, R26 ;  /* 0x0000000a09048c10 */ /* 0x000fe4000fb5e01a */
[----:B------:R-:W-:Y:S02]  /*e2b0*/  @P0 LOP3.LUT R229, R229, 0x4, RZ, 0xfc, !PT ;  /* 0x00000004e5e50812 */ /* 0x000fe400078efcff */
[----:B------:R-:W-:Y:S02]  /*e2c0*/  @!P0 IADD3.X R85, R86, UR9, R45, P2, P3 ;  /* 0x0000000956558c10 */ /* 0x000fe400097e642d */
        /* <DEDUP_REMOVED lines=27> */
[----:B------:R-:W-:-:S04]  /*e480*/  ISETP.GE.AND P5, PT, R46, 0x1, PT ;  /* 0x000000012e00780c */ /* 0x000fc80003fa6270 */
[----:B------:R-:W-:Y:S02]  /*e490*/  ISETP.LT.OR P3, PT, R44, 0x21, !P5 ;  /* 0x000000212c00780c */ /* 0x000fe40006f61670 */
[----:B------:R-:W-:-:S11]  /*e4a0*/  PRMT R2, RZ, 0x7610, R2 ;  /* 0x00007610ff027816 */ /* 0x000fd60000000002 */
[----:B------:R-:W4:Y:S02]  /*e4b0*/  @!P3 LDG.E.U8 R2, desc[UR44][R28.64+0x20] ;  /* 0x0000202c1c02b981 */ /* 0x000f24000c1e1100 */
[----:B----4-:R-:W-:-:S04]  /*e4c0*/  LOP3.LUT R2, R2, 0xff, RZ, 0xc0, !PT ;  /* 0x000000ff02027812 */ /* 0x010fc800078ec0ff */
[----:B------:R-:W-:-:S05]  /*e4d0*/  F2FP.F16.E4M3.UNPACK_B R2, R2 ;  /* 0x00000002ff02723e */ /* 0x000fca00020006ff */
[----:B------:R-:W-:-:S05]  /*e4e0*/  HADD2.F32 R2, -RZ, R2.H0_H0 ;  /* 0x20000002ff027230 */ /* 0x000fca0000004100 */
[----:B------:R-:W-:-:S04]  /*e4f0*/  FMUL R2, R2, UR38 ;  /* 0x0000002602027c20 */ /* 0x000fc80008400000 */
[----:B--2---:R-:W-:Y:S02]  /*e500*/  FFMA R6, R226, UR39, R2 ;  /* 0x00000027e2067c23 */ /* 0x004fe40008000002 */
[----:B0-----:R-:W0:Y:S01]  /*e510*/  @!P3 LDC.64 R2, c[0x0][0x5c0] ;  /* 0x00017000ff02bb82 */ /* 0x001e220000000a00 */
[----:B------:R-:W-:Y:S01]  /*e520*/  LOP3.LUT P1, RZ, R229, 0x80, RZ, 0xc0, !PT ;  /* 0x00000080e5ff7812 */ /* 0x000fe2000782c0ff */
[----:B------:R-:W2:Y:S01]  /*e530*/  LDL.LU R226, [R1+0x8] ;  /* 0x0000080001e27983 */ /* 0x000ea20000300800 */
[----:B------:R-:W-:Y:S02]  /*e540*/  F2FP.SATFINITE.E4M3.F32.PACK_AB_MERGE_C R6, RZ, R6, RZ ;  /* 0x00000006ff06723e */ /* 0x000fe400048070ff */
[----:B0-----:R-:W-:-:S05]  /*e550*/  @!P3 IADD3 R2, P4, R26, R2, RZ ;  /* 0x000000021a02b210 */ /* 0x001fca0007f9e0ff */
[----:B------:R-:W-:-:S05]  /*e560*/  @!P3 IMAD.X R3, R45, 0x1, R3, P4 ;  /* 0x000000012d03b824 */ /* 0x000fca00020e0603 */
[----:B------:R0:W-:Y:S01]  /*e570*/  @!P3 STG.E.U8 desc[UR44][R2.64+0x20], R6 ;  /* 0x000020060200b986 */ /* 0x0001e2000c10112c */
[----:B------:R-:W-:Y:S02]  /*e580*/  ISETP.LT.OR P3, PT, R44, 0x22, !P5 ;  /* 0x000000222c00780c */ /* 0x000fe40006f61670 */
[----:B0-----:R-:W-:-:S11]  /*e590*/  PRMT R6, RZ, 0x7610, R6 ;  /* 0x00007610ff067816 */ /* 0x001fd60000000006 */
[----:B------:R-:W0:Y:S01]  /*e5a0*/  @!P3 LDC.64 R2, c[0x0][0x5c0] ;  /* 0x00017000ff02bb82 */ /* 0x000e220000000a00 */
[----:B------:R-:W4:Y:S01]  /*e5b0*/  @!P3 LDG.E.U8 R6, desc[UR44][R28.64+0x21] ;  /* 0x0000212c1c06b981 */ /* 0x000f22000c1e1100 */
[----:B0-----:R-:W-:-:S05]  /*e5c0*/  @!P3 IADD3 R2, P4, R26, R2, RZ ;  /* 0x000000021a02b210 */ /* 0x001fca0007f9e0ff */
[----:B------:R-:W-:Y:S01]  /*e5d0*/  @!P3 IMAD.X R3, R45, 0x1, R3, P4 ;  /* 0x000000012d03b824 */ /* 0x000fe200020e0603 */
[----:B----4-:R-:W-:-:S04]  /*e5e0*/  LOP3.LUT R6, R6, 0xff, RZ, 0xc0, !PT ;  /* 0x000000ff06067812 */ /* 0x010fc800078ec0ff */
[----:B------:R-:W-:-:S05]  /*e5f0*/  F2FP.F16.E4M3.UNPACK_B R6, R6 ;  /* 0x00000006ff06723e */ /* 0x000fca00020006ff */
[----:B------:R-:W-:-:S05]  /*e600*/  HADD2.F32 R6, -RZ, R6.H0_H0 ;  /* 0x20000006ff067230 */ /* 0x000fca0000004100 */
[----:B------:R-:W-:-:S04]  /*e610*/  FMUL R6, R6, UR38 ;  /* 0x0000002606067c20 */ /* 0x000fc80008400000 */
[----:B---3--:R-:W-:Y:S01]  /*e620*/  FFMA R6, R227, UR39, R6 ;  /* 0x00000027e3067c23 */ /* 0x008fe20008000006 */
[----:B------:R-:W-:Y:S01]  /*e630*/  LOP3.LUT P6, RZ, R47, 0x40, RZ, 0xc0, !PT ;  /* 0x000000402fff7812 */ /* 0x000fe200078cc0ff */
[----:B------:R-:W-:Y:S01]  /*e640*/  IMAD.U32 R7, RZ, RZ, UR8 ;  /* 0x00000008ff077e24 */ /* 0x000fe2000f8e00ff */
[----:B------:R-:W-:Y:S01]  /*e650*/  LOP3.LUT R0, R0, 0xffff7fff, RZ, 0xc0, !PT ;  /* 0xffff7fff00007812 */ /* 0x000fe200078ec0ff */
[----:B------:R-:W-:Y:S01]  /*e660*/  IMAD.U32 R8, RZ, RZ, UR7 ;  /* 0x00000007ff087e24 */ /* 0x000fe2000f8e00ff */
[----:B------:R-:W-:Y:S01]  /*e670*/  F2FP.SATFINITE.E4M3.F32.PACK_AB_MERGE_C R6, RZ, R6, RZ ;  /* 0x00000006ff06723e */ /* 0x000fe200048070ff */
[----:B------:R-:W-:Y:S01]  /*e680*/  IMAD.U32 R140, RZ, RZ, UR8 ;  /* 0x00000008ff8c7e24 */ /* 0x000fe2000f8e00ff */
[----:B------:R-:W-:Y:S01]  /*e690*/  LOP3.LUT R229, R229, 0xfffffbff, RZ, 0xc0, !PT ;  /* 0xfffffbffe5e57812 */ /* 0x000fe200078ec0ff */
[----:B------:R-:W-:Y:S01]  /*e6a0*/  IMAD.U32 R141, RZ, RZ, UR7 ;  /* 0x00000007ff8d7e24 */ /* 0x000fe2000f8e00ff */
[----:B------:R-:W3:Y:S04]  /*e6b0*/  LDL.LU R227, [R1+0xc] ;  /* 0x00000c0001e37983 */ /* 0x000ee80000300800 */
[----:B------:R0:W-:Y:S02]  /*e6c0*/  @!P3 STG.E.U8 desc[UR44][R2.64+0x21], R6 ;  /* 0x000021060200b986 */ /* 0x0001e4000c10112c */
[----:B0-----:R-:W-:-:S06]  /*e6d0*/  PRMT R2, RZ, 0x7610, R2 ;  /* 0x00007610ff027816 */ /* 0x001fcc0000000002 */
[----:B------:R-:W4:Y:S01]  /*e6e0*/  @!P1 LDG.E.U8 R2, desc[UR44][R30.64+0x20] ;  /* 0x0000202c1e029981 */ /* 0x000f22000c1e1100 */
[----:B------:R-:W-:-:S04]  /*e6f0*/  @P6 LOP3.LUT R0, R0, 0x8000, RZ, 0xfc, !PT ;  /* 0x0000800000006812 */ /* 0x000fc800078efcff */
[----:B------:R-:W-:-:S04]  /*e700*/  LOP3.LUT R0, R0, 0xfffff7ff, RZ, 0xc0, !PT ;  /* 0xfffff7ff00007812 */ /* 0x000fc800078ec0ff */
[----:B------:R-:W-:Y:S02]  /*e710*/  @P2 LOP3.LUT R0, R0, 0x800, RZ, 0xfc, !PT ;  /* 0x0000080000002812 */ /* 0x000fe400078efcff */
[----:B------:R-:W-:-:S04]  /*e720*/  ISETP.GE.AND P2, PT, R46, 0x89, PT ;  /* 0x000000892e00780c */ /* 0x000fc80003f46270 */
[----:B------:R-:W-:-:S13]  /*e730*/  ISETP.LT.OR P6, PT, R44, 0x31, !P2 ;  /* 0x000000312c00780c */ /* 0x000fda00057c1670 */
[----:B------:R-:W-:Y:S02]  /*e740*/  @!P6 IADD3 R124, P4, P3, R7, UR6, R26 ;  /* 0x00000006077cec10 */ /* 0x000fe4000fb9e01a */
[----:B------:R-:W-:Y:S02]  /*e750*/  @P6 LOP3.LUT R229, R229, 0x400, RZ, 0xfc, !PT ;  /* 0x00000400e5e56812 */ /* 0x000fe400078efcff */
[----:B------:R-:W-:Y:S02]  /*e760*/  @!P6 IADD3.X R125, R8, UR5, R45, P4, P3 ;  /* 0x00000005087dec10 */ /* 0x000fe4000a7e642d */
[----:B------:R-:W-:Y:S02]  /*e770*/  ISETP.LT.OR P6, PT, R44, 0x32, !P2 ;  /* 0x000000322c00780c */ /* 0x000fe400057c1670 */
[----:B------:R-:W-:-:S11]  /*e780*/  LOP3.LUT R229, R229, 0xfffffdff, RZ, 0xc0, !PT ;  /* 0xfffffdffe5e57812 */ /* 0x000fd600078ec0ff */
        /* <DEDUP_REMOVED lines=8> */
[----:B--2---:R-:W-:Y:S01]  /*e810*/  FFMA R2, R226, UR39, R2 ;  /* 0x00000027e2027c23 */ /* 0x004fe20008000002 */
[----:B------:R-:W-:Y:S01]  /*e820*/  IMAD.U32 R127, RZ, RZ, UR8 ;  /* 0x00000008ff7f7e24 */ /* 0x000fe2000f8e00ff */
[----:B------:R-:W-:Y:S01]  /*e830*/  LOP3.LUT R229, R229, 0xfffffeff, RZ, 0xc0, !PT ;  /* 0xfffffeffe5e57812 */ /* 0x000fe200078ec0ff */
[----:B------:R-:W-:Y:S01]  /*e840*/  IMAD.U32 R126, RZ, RZ, UR7 ;  /* 0x00000007ff7e7e24 */ /* 0x000fe2000f8e00ff */
[----:B------:R-:W2:Y:S01]  /*e850*/  LDL.LU R226, [R1+0x10] ;  /* 0x0000100001e27983 */ /* 0x000ea20000300800 */
[----:B------:R-:W-:-:S05]  /*e860*/  F2FP.SATFINITE.E4M3.F32.PACK_AB_MERGE_C R2, RZ, R2, RZ ;  /* 0x00000002ff02723e */ /* 0x000fca00048070ff */
[----:B------:R0:W-:Y:S02]  /*e870*/  @!P1 STG.E.U8 desc[UR44][R118.64+0x20], R2 ;  /* 0x0000200276009986 */ /* 0x0001e4000c10112c */
[----:B0-----:R-:W-:-:S06]  /*e880*/  PRMT R2, RZ, 0x7610, R2 ;  /* 0x00007610ff027816 */ /* 0x001fcc0000000002 */
[----:B------:R-:W4:Y:S01]  /*e890*/  @!P6 LDG.E.U8 R2, desc[UR44][R30.64+0x21] ;  /* 0x0000212c1e02e981 */ /* 0x000f22000c1e1100 */
[----:B------:R-:W-:-:S13]  /*e8a0*/  ISETP.LT.OR P1, PT, R44, 0x39, !P2 ;  /* 0x000000392c00780c */ /* 0x000fda0005721670 */
[----:B------:R-:W-:Y:S02]  /*e8b0*/  @!P1 IADD3 R127, P4, P3, R127, UR6, R26 ;  /* 0x000000067f7f9c10 */ /* 0x000fe4000fb9e01a */
[----:B------:R-:W-:Y:S02]  /*e8c0*/  @P1 LOP3.LUT R229, R229, 0x100, RZ, 0xfc, !PT ;  /* 0x00000100e5e51812 */ /* 0x000fe400078efcff */
[----:B------:R-:W-:Y:S02]  /*e8d0*/  @!P1 IADD3.X R126, R126, UR5, R45, P4, P3 ;  /* 0x000000057e7e9c10 */ /* 0x000fe4000a7e642d */
[----:B------:R-:W-:Y:S01]  /*e8e0*/  ISETP.LT.OR P1, PT, R44, 0x3a, !P2 ;  /* 0x0000003a2c00780c */ /* 0x000fe20005721670 */
[----:B------:R-:W-:Y:S02]  /*e8f0*/  IMAD.U32 R123, RZ, RZ, UR8 ;  /* 0x00000008ff7b7e24 */ /* 0x000fe4000f8e00ff */
[----:B------:R-:W-:-:S10]  /*e900*/  IMAD.U32 R122, RZ, RZ, UR7 ;  /* 0x00000007ff7a7e24 */ /* 0x000fd4000f8e00ff */
[----:B------:R-:W-:-:S04]  /*e910*/  @!P1 IADD3 R123, P4, P3, R123, UR6, R26 ;  /* 0x000000067b7b9c10 */ /* 0x000fc8000fb9e01a */
[----:B------:R-:W-:Y:S02]  /*e920*/  @!P1 IADD3.X R122, R122, UR5, R45, P4, P3 ;  /* 0x000000057a7a9c10 */ /* 0x000fe4000a7e642d */
[----:B------:R-:W-:Y:S02]  /*e930*/  ISETP.LT.OR P3, PT, R44, 0x29, !P5 ;  /* 0x000000292c00780c */ /* 0x000fe40006f61670 */
[----:B----4-:R-:W-:-:S04]  /*e940*/  LOP3.LUT R2, R2, 0xff, RZ, 0xc0, !PT ;  /* 0x000000ff02027812 */ /* 0x010fc800078ec0ff */
[----:B------:R-:W-:-:S05]  /*e950*/  F2FP.F16.E4M3.UNPACK_B R2, R2 ;  /* 0x00000002ff02723e */ /* 0x000fca00020006ff */
[----:B------:R-:W-:-:S05]  /*e960*/  HADD2.F32 R2, -RZ, R2.H0_H0 ;  /* 0x20000002ff027230 */ /* 0x000fca0000004100 */
[----:B------:R-:W-:-:S04]  /*e970*/  FMUL R2, R2, UR38 ;  /* 0x0000002602027c20 */ /* 0x000fc80008400000 */
[----:B---3--:R-:W-:Y:S02]  /*e980*/  FFMA R2, R227, UR39, R2 ;  /* 0x00000027e3027c23 */ /* 0x008fe40008000002 */
[----:B------:R-:W3:Y:S03]  /*e990*/  LDL.LU R227, [R1+0x14] ;  /* 0x0000140001e37983 */ /* 0x000ee60000300800 */
[----:B------:R-:W-:-:S05]  /*e9a0*/  F2FP.SATFINITE.E4M3.F32.PACK_AB_MERGE_C R2, RZ, R2, RZ ;  /* 0x00000002ff02723e */ /* 0x000fca00048070ff */
[----:B------:R0:W-:Y:S02]  /*e9b0*/  @!P6 STG.E.U8 desc[UR44][R114.64+0x21], R2 ;  /* 0x000021027200e986 */ /* 0x0001e4000c10112c */
[----:B0-----:R-:W-:-:S06]  /*e9c0*/  PRMT R2, RZ, 0x7610, R2 ;  /* 0x00007610ff027816 */ /* 0x001fcc0000000002 */
[----:B------:R-:W4:Y:S02]  /*e9d0*/  @!P3 LDG.E.U8 R2, desc[UR44][R28.64+0x28] ;  /* 0x0000282c1c02b981 */ /* 0x000f24000c1e1100 */
[----:B----4-:R-:W-:-:S04]  /*e9e0*/  LOP3.LUT R2, R2, 0xff, RZ, 0xc0, !PT ;  /* 0x000000ff02027812 */ /* 0x010fc800078ec0ff */
[----:B------:R-:W-:-:S05]  /*e9f0*/  F2FP.F16.E4M3.UNPACK_B R2, R2 ;  /* 0x00000002ff02723e */ /* 0x000fca00020006ff */
[----:B------:R-:W-:-:S05]  /*ea00*/  HADD2.F32 R2, -RZ, R2.H0_H0 ;  /* 0x20000002ff027230 */ /* 0x000fca0000004100 */
[----:B------:R-:W-:-:S04]  /*ea10*/  FMUL R2, R2, UR38 ;  /* 0x0000002602027c20 */ /* 0x000fc80008400000 */
[----:B--2---:R-:W-:Y:S02]  /*ea20*/  FFMA R6, R226, UR39, R2 ;  /* 0x00000027e2067c23 */ /* 0x004fe40008000002 */
[----:B------:R-:W0:Y:S01]  /*ea30*/  @!P3 LDC.64 R2, c[0x0][0x5c0] ;  /* 0x00017000ff02bb82 */ /* 0x000e220000000a00 */
[----:B------:R-:W-:Y:S01]  /*ea40*/  LOP3.LUT R229, R229, 0xffffff7f, RZ, 0xc0, !PT ;  /* 0xffffff7fe5e57812 */ /* 0x000fe200078ec0ff */
        /* <DEDUP_REMOVED lines=9> */
[----:B------:R-:W-:Y:S02]  /*eae0*/  @P1 LOP3.LUT R229, R229, 0x80, RZ, 0xfc, !PT ;  /* 0x00000080e5e51812 */ /* 0x000fe400078efcff */
[----:B------:R-:W-:Y:S02]  /*eaf0*/  LOP3.LUT P1, RZ, R47, 0x8000, RZ, 0xc0, !PT ;  /* 0x000080002fff7812 */ /* 0x000fe4000782c0ff */
        /* <DEDUP_REMOVED lines=17> */
[----:B--2---:R-:W-:Y:S01]  /*ec10*/  FFMA R2, R226, UR39, R2 ;  /* 0x00000027e2027c23 */ /* 0x004fe20008000002 */
[----:B------:R-:W-:Y:S01]  /*ec20*/  LOP3.LUT P6, RZ, R47, 0x40000, RZ, 0xc0, !PT ;  /* 0x000400002fff7812 */ /* 0x000fe200078cc0ff */
[----:B------:R-:W2:Y:S03]  /*ec30*/  LDL.LU R226, [R1+0x20] ;  /* 0x0000200001e27983 */ /* 0x000ea60000300800 */
[----:B------:R-:W-:-:S05]  /*ec40*/  F2FP.SATFINITE.E4M3.F32.PACK_AB_MERGE_C R2, RZ, R2, RZ ;  /* 0x00000002ff02723e */ /* 0x000fca00048070ff */
[----:B------:R0:W-:Y:S02]  /*ec50*/  @!P1 STG.E.U8 desc[UR44][R116.64+0x28], R2 ;  /* 0x0000280274009986 */ /* 0x0001e4000c10112c */
[----:B0-----:R-:W-:-:S06]  /*ec60*/  PRMT R2, RZ, 0x7610, R2 ;  /* 0x00007610ff027816 */ /* 0x001fcc0000000002 */
[----:B------:R-:W4:Y:S01]  /*ec70*/  @!P5 LDG.E.U8 R2, desc[UR44][R30.64+0x29] ;  /* 0x0000292c1e02d981 */ /* 0x000f22000c1e1100 */
[----:B------:R-:W-:Y:S02]  /*ec80*/  LOP3.LUT R0, R0, 0xffffbfff, RZ, 0xc0, !PT ;  /* 0xffffbfff00007812 */ /* 0x000fe400078ec0ff */
[----:B----4-:R-:W-:-:S04]  /*ec90*/  LOP3.LUT R2, R2, 0xff, RZ, 0xc0, !PT ;  /* 0x000000ff02027812 */ /* 0x010fc800078ec0ff */
[----:B------:R-:W-:-:S05]  /*eca0*/  F2FP.F16.E4M3.UNPACK_B R2, R2 ;  /* 0x00000002ff02723e */ /* 0x000fca00020006ff */
[----:B------:R-:W-:-:S05]  /*ecb0*/  HADD2.F32 R2, -RZ, R2.H0_H0 ;  /* 0x20000002ff027230 */ /* 0x000fca0000004100 */
[----:B------:R-:W-:-:S04]  /*ecc0*/  FMUL R2, R2, UR38 ;  /* 0x0000002602027c20 */ /* 0x000fc80008400000 */
[----:B---3--:R-:W-:Y:S01]  /*ecd0*/  FFMA R2, R227, UR39, R2 ;  /* 0x00000027e3027c23 */ /* 0x008fe20008000002 */
[----:B------:R-:W-:Y:S01]  /*ece0*/  @P2 LOP3.LUT R0, R0, 0x4000, RZ, 0xfc, !PT ;  /* 0x0000400000002812 */ /* 0x000fe200078efcff */
[----:B------:R-:W-:Y:S01]  /*ecf0*/  IMAD.U32 R121, RZ, RZ, UR8 ;  /* 0x00000008ff797e24 */ /* 0x000fe2000f8e00ff */
[----:B------:R-:W-:Y:S01]  /*ed00*/  LOP3.LUT R229, R229, 0xffffffbf, RZ, 0xc0, !PT ;  /* 0xffffffbfe5e57812 */ /* 0x000fe200078ec0ff */
[----:B------:R-:W-:Y:S01]  /*ed10*/  IMAD.U32 R120, RZ, RZ, UR7 ;  /* 0x00000007ff787e24 */ /* 0x000fe2000f8e00ff */
[----:B------:R-:W-:Y:S01]  /*ed20*/  F2FP.SATFINITE.E4M3.F32.PACK_AB_MERGE_C R2, RZ, R2, RZ ;  /* 0x00000002ff02723e */ /* 0x000fe200048070ff */
[----:B------:R-:W-:Y:S01]  /*ed30*/  IMAD.U32 R119, RZ, RZ, UR8 ;  /* 0x00000008ff777e24 */ /* 0x000fe2000f8e00ff */
[----:B------:R-:W-:Y:S01]  /*ed40*/  ISETP.LT.OR P1, PT, R44, 0x39, !P0 ;  /* 0x000000392c00780c */ /* 0x000fe20004721670 */
[----:B------:R-:W-:Y:S01]  /*ed50*/  IMAD.U32 R118, RZ, RZ, UR7 ;  /* 0x00000007ff767e24 */ /* 0x000fe2000f8e00ff */
[----:B------:R-:W3:Y:S04]  /*ed60*/  LDL.LU R227, [R1+0x24] ;  /* 0x0000240001e37983 */ /* 0x000ee80000300800 */
        /* <DEDUP_REMOVED lines=12> */
[----:B------:R-:W-:-:S04]  /*ee30*/  @!P1 IADD3 R117, P4, P3, R117, UR10, R26 ;  /* 0x0000000a75759c10 */ /* 0x000fc8000fb9e01a */
[----:B------:R-:W-:Y:S02]  /*ee40*/  @!P1 IADD3.X R116, R116, UR9, R45, P4, P3 ;  /* 0x0000000974749c10 */ /* 0x000fe4000a7e642d */
[----:B------:R-:W-:Y:S01]  /*ee50*/  ISETP.LT.OR P3, PT, R44, 0x3a, !P0 ;  /* 0x0000003a2c00780c */ /* 0x000fe20004761670 */
[----:B------:R-:W-:Y:S01]  /*ee60*/  IMAD.U32 R115, RZ, RZ, UR8 ;  /* 0x00000008ff737e24 */ /* 0x000fe2000f8e00ff */
[----:B------:R-:W-:Y:S01]  /*ee70*/  LOP3.LUT R229, R229, 0xffffffdf, RZ, 0xc0, !PT ;  /* 0xffffffdfe5e57812 */ /* 0x000fe200078ec0ff */
[----:B------:R-:W-:-:S03]  /*ee80*/  IMAD.U32 R114, RZ, RZ, UR7 ;  /* 0x00000007ff727e24 */ /* 0x000fc6000f8e00ff */
[----:B------:R-:W-:Y:S02]  /*ee90*/  @P2 LOP3.LUT R229, R229, 0x20, RZ, 0xfc, !PT ;  /* 0x00000020e5e52812 */ /* 0x000fe400078efcff */
[C---:B------:R-:W-:Y:S02]  /*eea0*/  LOP3.LUT P2, RZ, R0.reuse, 0x4000, RZ, 0xc0, !PT ;  /* 0x0000400000ff7812 */ /* 0x040fe4000784c0ff */
[----:B------:R-:W-:-:S03]  /*eeb0*/  LOP3.LUT R0, R0, 0xffffff7f, RZ, 0xc0, !PT ;  /* 0xffffff7f00007812 */ /* 0x000fc600078ec0ff */
        /* <DEDUP_REMOVED lines=9> */
[----:B------:R-:W-:Y:S01]  /*ef50*/  LOP3.LUT R229, R229, 0xffffffef, RZ, 0xc0, !PT ;  /* 0xffffffefe5e57812 */ /* 0x000fe200078ec0ff */
[----:B------:R-:W-:Y:S02]  /*ef60*/  IMAD.U32 R113, RZ, RZ, UR8 ;  /* 0x00000008ff717e24 */ /* 0x000fe4000f8e00ff */
[----:B------:R-:W-:Y:S01]  /*ef70*/  IMAD.U32 R109, RZ, RZ, UR7 ;  /* 0x00000007ff6d7e24 */ /* 0x000fe2000f8e00ff */
[----:B------:R-:W-:Y:S01]  /*ef80*/  F2FP.SATFINITE.E4M3.F32.PACK_AB_MERGE_C R2, RZ, R2, RZ ;  /* 0x00000002ff02723e */ /* 0x000fe200048070ff */
[----:B------:R-:W-:Y:S01]  /*ef90*/  IMAD.U32 R112, RZ, RZ, UR7 ;  /* 0x00000007ff707e24 */ /* 0x000fe2000f8e00ff */
[----:B------:R-:W-:Y:S01]  /*efa0*/  PRMT R6, RZ, 0x7610, R6 ;  /* 0x00007610ff067816 */ /* 0x000fe20000000006 */
[----:B------:R-:W2:Y:S04]  /*efb0*/  LDL.LU R226, [R1+0x28] ;  /* 0x0000280001e27983 */ /* 0x000ea80000300800 */
[----:B------:R0:W-:Y:S02]  /*efc0*/  @!P6 STG.E.U8 desc[UR44][R110.64+0x20], R2 ;  /* 0x000020026e00e986 */ /* 0x0001e4000c10112c */
[----:B0-----:R-:W-:-:S06]  /*efd0*/  PRMT R2, RZ, 0x7610, R2 ;  /* 0x00007610ff027816 */ /* 0x001fcc0000000002 */
[----:B------:R-:W4:Y:S01]  /*efe0*/  @!P3 LDG.E.U8 R2, desc[UR44][R32.64+0x21] ;  /* 0x0000212c2002b981 */ /* 0x000f22000c1e1100 */
[----:B------:R-:W-:Y:S02]  /*eff0*/  @P1 LOP3.LUT R229, R229, 0x10, RZ, 0xfc, !PT ;  /* 0x00000010e5e51812 */ /* 0x000fe400078efcff */
[C---:B------:R-:W-:Y:S02]  /*f000*/  ISETP.LT.OR P1, PT, R44.reuse, 0x41, !P2 ;  /* 0x000000412c00780c */ /* 0x040fe40005721670 */
[----:B------:R-:W-:Y:S02]  /*f010*/  ISETP.LT.OR P6, PT, R44, 0x42, !P2 ;  /* 0x000000422c00780c */ /* 0x000fe400057c1670 */
[----:B------:R-:W-:Y:S01]  /*f020*/  LOP3.LUT R229, R229, 0xffffbfff, RZ, 0xc0, !PT ;  /* 0xffffbfffe5e57812 */ /* 0x000fe200078ec0ff */
[----:B------:R-:W-:-:S08]  /*f030*/  IMAD.U32 R110, RZ, RZ, UR8 ;  /* 0x00000008ff6e7e24 */ /* 0x000fd0000f8e00ff */
[--C-:B------:R-:W-:Y:S02]  /*f040*/  @!P1 IADD3 R113, P5, P4, R113, UR6, R26.reuse ;  /* 0x0000000671719c10 */ /* 0x100fe4000fcbe01a */
[----:B------:R-:W-:Y:S02]  /*f050*/  @P1 LOP3.LUT R229, R229, 0x4000, RZ, 0xfc, !PT ;  /* 0x00004000e5e51812 */ /* 0x000fe400078efcff */
[----:B------:R-:W-:Y:S02]  /*f060*/  @!P1 IADD3.X R112, R112, UR5, R45, P5, P4 ;  /* 0x0000000570709c10 */ /* 0x000fe4000afe842d */
[----:B------:R-:W-:Y:S02]  /*f070*/  LOP3.LUT R229, R229, 0xffffdfff, RZ, 0xc0, !PT ;  /* 0xffffdfffe5e57812 */ /* 0x000fe400078ec0ff */
[----:B------:R-:W-:Y:S02]  /*f080*/  @!P6 IADD3 R110, P5, P4, R110, UR6, R26 ;  /* 0x000000066e6eec10 */ /* 0x000fe4000fcbe01a */
[----:B------:R-:W-:-:S02]  /*f090*/  @P6 LOP3.LUT R229, R229, 0x2000, RZ, 0xfc, !PT ;  /* 0x00002000e5e56812 */ /* 0x000fc400078efcff */
[----:B------:R-:W-:Y:S02]  /*f0a0*/  @!P6 IADD3.X R109, R109, UR5, R45, P5, P4 ;  /* 0x000000056d6dec10 */ /* 0x000fe4000afe842d */
[----:B------:R-:W-:Y:S02]  /*f0b0*/  LOP3.LUT P6, RZ, R0, 0x1000, RZ, 0xc0, !PT ;  /* 0x0000100000ff7812 */ /* 0x000fe400078cc0ff */
[----:B----4-:R-:W-:-:S04]  /*f0c0*/  LOP3.LUT R2, R2, 0xff, RZ, 0xc0, !PT ;  /* 0x000000ff02027812 */ /* 0x010fc800078ec0ff */
[----:B------:R-:W-:-:S05]  /*f0d0*/  F2FP.F16.E4M3.UNPACK_B R2, R2 ;  /* 0x00000002ff02723e */ /* 0x000fca00020006ff */
[----:B------:R-:W-:-:S05]  /*f0e0*/  HADD2.F32 R2, -RZ, R2.H0_H0 ;  /* 0x20000002ff027230 */ /* 0x000fca0000004100 */
[----:B------:R-:W-:-:S04]  /*f0f0*/  FMUL R2, R2, UR38 ;  /* 0x0000002602027c20 */ /* 0x000fc80008400000 */
[----:B---3--:R-:W-:Y:S01]  /*f100*/  FFMA R2, R227, UR39, R2 ;  /* 0x00000027e3027c23 */ /* 0x008fe20008000002 */
[----:B------:R-:W-:Y:S01]  /*f110*/  ISETP.LT.OR P4, PT, R44, 0x49, !P2 ;  /* 0x000000492c00780c */ /* 0x000fe20005781670 */
[----:B------:R-:W-:Y:S02]  /*f120*/  IMAD.U32 R3, RZ, RZ, UR8 ;  /* 0x00000008ff037e24 */ /* 0x000fe4000f8e00ff */
[----:B------:R-:W-:Y:S01]  /*f130*/  IMAD.U32 R92, RZ, RZ, UR7 ;  /* 0x00000007ff5c7e24 */ /* 0x000fe2000f8e00ff */
[----:B------:R-:W-:Y:S01]  /*f140*/  F2FP.SATFINITE.E4M3.F32.PACK_AB_MERGE_C R2, RZ, R2, RZ ;  /* 0x00000002ff02723e */ /* 0x000fe200048070ff */
[----:B------:R-:W3:Y:S04]  /*f150*/  LDL.LU R227, [R1+0x2c] ;  /* 0x00002c0001e37983 */ /* 0x000ee80000300800 */
[----:B------:R0:W-:Y:S04]  /*f160*/  @!P3 STG.E.U8 desc[UR44][R104.64+0x21], R2 ;  /* 0x000021026800b986 */ /* 0x0001e8000c10112c */
[----:B------:R-:W4:Y:S01]  /*f170*/  @!P6 LDG.E.U8 R6, desc[UR44][R34.64+0x20] ;  /* 0x0000202c2206e981 */ /* 0x000f22000c1e1100 */
[----:B------:R-:W-:-:S02]  /*f180*/  LOP3.LUT P1, RZ, R0, 0x2000, RZ, 0xc0, !PT ;  /* 0x0000200000ff7812 */ /* 0x000fc4000782c0ff */
[----:B------:R-:W-:Y:S01]  /*f190*/  PRMT R9, RZ, 0x7610, R9 ;  /* 0x00007610ff097816 */ /* 0x000fe20000000009 */
[----:B------:R-:W3:Y:S01]  /*f1a0*/  LDL.LU R225, [R1+0x30] ;  /* 0x0000300001e17983 */ /* 0x000ee20000300800 */
[----:B0-----:R-:W-:Y:S02]  /*f1b0*/  @!P4 IADD3 R104, P3, P5, R3, UR6, R26 ;  /* 0x000000060368cc10 */ /* 0x001fe4000fd7e01a */
[----:B------:R-:W0:Y:S02]  /*f1c0*/  @!P6 LDC.64 R2, c[0x0][0x5c0] ;  /* 0x00017000ff02eb82 */ /* 0x000e240000000a00 */
[----:B------:R-:W-:Y:S02]  /*f1d0*/  @!P4 IADD3.X R92, R92, UR5, R45, P3, P5 ;  /* 0x000000055c5ccc10 */ /* 0x000fe40009fea42d */
[----:B0-----:R-:W-:-:S05]  /*f1e0*/  @!P6 IADD3 R2, P5, R12, R2, RZ ;  /* 0x000000020c02e210 */ /* 0x001fca0007fbe0ff */
[----:B------:R-:W-:Y:S01]  /*f1f0*/  @!P6 IMAD.X R3, R13, 0x1, R3, P5 ;  /* 0x000000010d03e824 */ /* 0x000fe200028e0603 */
[----:B----4-:R-:W-:-:S04]  /*f200*/  LOP3.LUT R6, R6, 0xff, RZ, 0xc0, !PT ;  /* 0x000000ff06067812 */ /* 0x010fc800078ec0ff */
[----:B------:R-:W-:-:S05]  /*f210*/  F2FP.F16.E4M3.UNPACK_B R6, R6 ;  /* 0x00000006ff06723e */ /* 0x000fca00020006ff */
[----:B------:R-:W-:-:S05]  /*f220*/  HADD2.F32 R6, -RZ, R6.H0_H0 ;  /* 0x20000006ff067230 */ /* 0x000fca0000004100 */
[----:B------:R-:W-:-:S04]  /*f230*/  FMUL R6, R6, UR38 ;  /* 0x0000002606067c20 */ /* 0x000fc80008400000 */
[----:B--2---:R-:W-:Y:S01]  /*f240*/  FFMA R7, R226, UR39, R6 ;  /* 0x00000027e2077c23 */ /* 0x004fe20008000006 */
[----:B------:R-:W-:Y:S02]  /*f250*/  ISETP.LT.OR P5, PT, R44, 0x4a, !P2 ;  /* 0x0000004a2c00780c */ /* 0x000fe400057a1670 */
[----:B------:R-:W-:Y:S01]  /*f260*/  LOP3.LUT R0, R0, 0xffffffef, RZ, 0xc0, !PT ;  /* 0xffffffef00007812 */ /* 0x000fe200078ec0ff */
[----:B------:R-:W-:Y:S01]  /*f270*/  IMAD.U32 R13, RZ, RZ, UR8 ;  /* 0x00000008ff0d7e24 */ /* 0x000fe2000f8e00ff */
[----:B------:R-:W-:Y:S01]  /*f280*/  F2FP.SATFINITE.E4M3.F32.PACK_AB_MERGE_C R7, RZ, R7, RZ ;  /* 0x00000007ff07723e */ /* 0x000fe200048070ff */
[----:B------:R-:W2:Y:S04]  /*f290*/  LDL.LU R226, [R1+0x34] ;  /* 0x0000340001e27983 */ /* 0x000ea80000300800 */
[----:B------:R0:W-:Y:S04]  /*f2a0*/  @!P6 STG.E.U8 desc[UR44][R2.64+0x20], R7 ;  /* 0x000020070200e986 */ /* 0x0001e8000c10112c */
[----:B------:R-:W4:Y:S01]  /*f2b0*/  @!P1 LDG.E.U8 R9, desc[UR44][R34.64+0x21] ;  /* 0x0000212c22099981 */ /* 0x000f22000c1e1100 */
[----:B0-----:R-:W0:Y:S01]  /*f2c0*/  @!P1 LDC.64 R2, c[0x0][0x5c0] ;  /* 0x00017000ff029b82 */ /* 0x001e220000000a00 */
[----:B------:R-:W-:Y:S01]  /*f2d0*/  @P4 LOP3.LUT R0, R0, 0x10, RZ, 0xfc, !PT ;  /* 0x0000001000004812 */ /* 0x000fe200078efcff */
[----:B------:R-:W-:Y:S01]  /*f2e0*/  IMAD.U32 R6, RZ, RZ, UR7 ;  /* 0x00000007ff067e24 */ /* 0x000fe2000f8e00ff */
[----:B------:R-:W-:-:S02]  /*f2f0*/  @!P5 IADD3 R13, P2, P3, R13, UR6, R26 ;  /* 0x000000060d0ddc10 */ /* 0x000fc4000fb5e01a */
[----:B------:R-:W-:Y:S02]  /*f300*/  LOP3.LUT R0, R0, 0xffffffdf, RZ, 0xc0, !PT ;  /* 0xffffffdf00007812 */ /* 0x000fe400078ec0ff */
[----:B------:R-:W-:Y:S02]  /*f310*/  @!P5 IADD3.X R6, R6, UR5, R45, P2, P3 ;  /* 0x000000050606dc10 */ /* 0x000fe400097e642d */
        /* <DEDUP_REMOVED lines=9> */
[----:B------:R-:W-:Y:S01]  /*f3b0*/  ISETP.LT.OR P6, PT, R44, 0x41, !P0 ;  /* 0x000000412c00780c */ /* 0x000fe200047c1670 */
[----:B------:R-:W-:Y:S01]  /*f3c0*/  IMAD.U32 R7, RZ, RZ, UR8 ;  /* 0x00000008ff077e24 */ /* 0x000fe2000f8e00ff */
[----:B------:R-:W3:Y:S02]  /*f3d0*/  LDL.LU R227, [R1+0x38] ;  /* 0x0000380001e37983 */ /* 0x000ee40000300800 */
[----:B------:R-:W-:-:S05]  /*f3e0*/  F2FP.SATFINITE.E4M3.F32.PACK_AB_MERGE_C R9, RZ, R9, RZ ;  /* 0x00000009ff09723e */ /* 0x000fca00048070ff */
[----:B------:R0:W-:Y:S02]  /*f3f0*/  @!P1 STG.E.U8 desc[UR44][R2.64+0x21], R9 ;  /* 0x0000210902009986 */ /* 0x0001e4000c10112c */
[----:B0-----:R-:W-:-:S06]  /*f400*/  PRMT R2, RZ, 0x7610, R2 ;  /* 0x00007610ff027816 */ /* 0x001fcc0000000002 */
[----:B------:R-:W4:Y:S01]  /*f410*/  @!P4 LDG.E.U8 R2, desc[UR44][R32.64+0x28] ;  /* 0x0000282c2002c981 */ /* 0x000f22000c1e1100 */
[----:B------:R-:W-:Y:S02]  /*f420*/  ISETP.LT.OR P1, PT, R44, 0x42, !P0 ;  /* 0x000000422c00780c */ /* 0x000fe40004721670 */
[----:B------:R-:W-:Y:S01]  /*f430*/  @!P6 IADD3 R7, P3, P2, R7, UR10, R26 ;  /* 0x0000000a0707ec10 */ /* 0x000fe2000fa7e01a */
[----:B------:R-:W-:-:S03]  /*f440*/  IMAD.U32 R87, RZ, RZ, UR8 ;  /* 0x00000008ff577e24 */ /* 0x000fc6000f8e00ff */
[----:B------:R-:W-:Y:S02]  /*f450*/  @!P6 IADD3.X R8, R8, UR9, R45, P3, P2 ;  /* 0x000000090808ec10 */ /* 0x000fe40009fe442d */
[----:B------:R-:W-:-:S05]  /*f460*/  LOP3.LUT P3, RZ, R47, 0x1000000, RZ, 0xc0, !PT ;  /* 0x010000002fff7812 */ /* 0x000fca000786c0ff */
[----:B------:R-:W-:Y:S02]  /*f470*/  @!P1 IADD3 R9, P5, P0, R87, UR10, R26 ;  /* 0x0000000a57099c10 */ /* 0x000fe4000f8be01a */
[----:B----4-:R-:W-:-:S04]  /*f480*/  LOP3.LUT R2, R2, 0xff, RZ, 0xc0, !PT ;  /* 0x000000ff02027812 */ /* 0x010fc800078ec0ff */
[----:B------:R-:W-:-:S05]  /*f490*/  F2FP.F16.E4M3.UNPACK_B R2, R2 ;  /* 0x00000002ff02723e */ /* 0x000fca00020006ff */
[----:B------:R-:W-:-:S05]  /*f4a0*/  HADD2.F32 R2, -RZ, R2.H0_H0 ;  /* 0x20000002ff027230 */ /* 0x000fca0000004100 */
[----:B------:R-:W-:-:S04]  /*f4b0*/  FMUL R2, R2, UR38 ;  /* 0x0000002602027c20 */ /* 0x000fc80008400000 */
[----:B------:R-:W-:Y:S01]  /*f4c0*/  FFMA R2, R225, UR39, R2 ;  /* 0x00000027e1027c23 */ /* 0x000fe20008000002 */
[----:B------:R-:W-:Y:S01]  /*f4d0*/  LOP3.LUT P2, RZ, R0, 0x800, RZ, 0xc0, !PT ;  /* 0x0000080000ff7812 */ /* 0x000fe2000784c0ff */
[----:B------:R-:W-:Y:S01]  /*f4e0*/  IMAD.U32 R12, RZ, RZ, UR7 ;  /* 0x00000007ff0c7e24 */ /* 0x000fe2000f8e00ff */
[----:B------:R-:W4:Y:S02]  /*f4f0*/  LDL.LU R225, [R1+0x3c] ;  /* 0x00003c0001e17983 */ /* 0x000f240000300800 */
[----:B------:R-:W-:Y:S02]  /*f500*/  F2FP.SATFINITE.E4M3.F32.PACK_AB_MERGE_C R87, RZ, R2, RZ ;  /* 0x00000002ff57723e */ /* 0x000fe400048070ff */
[----:B------:R-:W-:-:S03]  /*f510*/  PRMT R2, RZ, 0x7610, R2 ;  /* 0x00007610ff027816 */ /* 0x000fc60000000002 */
[----:B------:R0:W-:Y:S04]  /*f520*/  @!P4 STG.E.U8 desc[UR44][R102.64+0x28], R87 ;  /* 0x000028576600c986 */ /* 0x0001e8000c10112c */
[----:B------:R-:W2:Y:S01]  /*f530*/  @!P3 LDG.E.U8 R2, desc[UR44][R32.64+0x29] ;  /* 0x0000292c2002b981 */ /* 0x000ea2000c1e1100 */
[----:B------:R-:W-:-:S04]  /*f540*/  LOP3.LUT R0, R0, 0xffffffbf, RZ, 0xc0, !PT ;  /* 0xffffffbf00007812 */ /* 0x000fc800078ec0ff */
[----:B------:R-:W-:Y:S02]  /*f550*/  @P6 LOP3.LUT R0, R0, 0x40, RZ, 0xfc, !PT ;  /* 0x0000004000006812 */ /* 0x000fe400078efcff */
[----:B------:R-:W-:Y:S02]  /*f560*/  LOP3.LUT P6, RZ, R229, 0x800, RZ, 0xc0, !PT ;  /* 0x00000800e5ff7812 */ /* 0x000fe400078cc0ff */
[----:B0-----:R-:W-:Y:S02]  /*f570*/  PRMT R87, RZ, 0x7610, R87 ;  /* 0x00007610ff577816 */ /* 0x001fe40000000057 */
[----:B--2---:R-:W-:-:S04]  /*f580*/  LOP3.LUT R2, R2, 0xff, RZ, 0xc0, !PT ;  /* 0x000000ff02027812 */ /* 0x004fc800078ec0ff */
[----:B------:R-:W-:-:S05]  /*f590*/  F2FP.F16.E4M3.UNPACK_B R2, R2 ;  /* 0x00000002ff02723e */ /* 0x000fca00020006ff */
[----:B------:R-:W-:-:S05]  /*f5a0*/  HADD2.F32 R2, -RZ, R2.H0_H0 ;  /* 0x20000002ff027230 */ /* 0x000fca0000004100 */
[----:B------:R-:W-:-:S04]  /*f5b0*/  FMUL R2, R2, UR38 ;  /* 0x0000002602027c20 */ /* 0x000fc80008400000 */
[----:B------:R-:W-:Y:S01]  /*f5c0*/  FFMA R2, R226, UR39, R2 ;  /* 0x00000027e2027c23 */ /* 0x000fe20008000002 */
[----:B------:R-:W-:Y:S01]  /*f5d0*/  @!P1 IADD3.X R12, R12, UR9, R45, P5, P0 ;  /* 0x000000090c0c9c10 */ /* 0x000fe2000afe042d */
[----:B------:R-:W2:Y:S03]  /*f5e0*/  LDL.LU R226, [R1+0x40] ;  /* 0x0000400001e27983 */ /* 0x000ea60000300800 */
[----:B------:R-:W-:Y:S02]  /*f5f0*/  F2FP.SATFINITE.E4M3.F32.PACK_AB_MERGE_C R99, RZ, R2, RZ ;  /* 0x00000002ff63723e */ /* 0x000fe400048070ff */
[----:B------:R-:W0:Y:S03]  /*f600*/  @!P6 LDC.64 R2, c[0x0][0x5c0] ;  /* 0x00017000ff02eb82 */ /* 0x000e260000000a00 */
[----:B------:R-:W-:Y:S04]  /*f610*/  @!P3 STG.E.U8 desc[UR44][R90.64+0x29], R99 ;  /* 0x000029635a00b986 */ /* 0x000fe8000c10112c */
[----:B------:R-:W3:Y:S01]  /*f620*/  @!P6 LDG.E.U8 R87, desc[UR44][R34.64+0x28] ;  /* 0x0000282c2257e981 */ /* 0x000ee2000c1e1100 */
[----:B------:R-:W-:-:S02]  /*f630*/  LOP3.LUT P0, RZ, R0, 0x400, RZ, 0xc0, !PT ;  /* 0x0000040000ff7812 */ /* 0x000fc4000780c0ff */
[----:B------:R-:W-:Y:S02]  /*f640*/  LOP3.LUT R0, R0, 0xfffffeff, RZ, 0xc0, !PT ;  /* 0xfffffeff00007812 */ /* 0x000fe400078ec0ff */
[----:B------:R-:W-:Y:S02]  /*f650*/  LOP3.LUT P5, RZ, R229, 0x8, RZ, 0xc0, !PT ;  /* 0x00000008e5ff7812 */ /* 0x000fe400078ac0ff */
[----:B------:R-:W-:Y:S02]  /*f660*/  @P1 LOP3.LUT R0, R0, 0x100, RZ, 0xfc, !PT ;  /* 0x0000010000001812 */ /* 0x000fe400078efcff */
[----:B0-----:R-:W-:-:S05]  /*f670*/  @!P6 IADD3 R2, P1, R88, R2, RZ ;  /* 0x000000025802e210 */ /* 0x001fca0007f3e0ff */
[----:B------:R-:W-:Y:S01]  /*f680*/  @!P6 IMAD.X R3, R93, 0x1, R3, P1 ;  /* 0x000000015d03e824 */ /* 0x000fe200008e0603 */
[----:B---3--:R-:W-:-:S04]  /*f690*/  LOP3.LUT R87, R87, 0xff, RZ, 0xc0, !PT ;  /* 0x000000ff57577812 */ /* 0x008fc800078ec0ff */
[----:B------:R-:W-:-:S05]  /*f6a0*/  F2FP.F16.E4M3.UNPACK_B R87, R87 ;  /* 0x00000057ff57723e */ /* 0x000fca00020006ff */
[----:B------:R-:W-:-:S05]  /*f6b0*/  HADD2.F32 R87, -RZ, R87.H0_H0 ;  /* 0x20000057ff577230 */ /* 0x000fca0000004100 */
[----:B------:R-:W-:-:S04]  /*f6c0*/  FMUL R87, R87, UR38 ;  /* 0x0000002657577c20 */ /* 0x000fc80008400000 */
[----:B------:R-:W-:Y:S01]  /*f6d0*/  FFMA R87, R227, UR39, R87 ;  /* 0x00000027e3577c23 */ /* 0x000fe20008000057 */
[----:B------:R-:W-:Y:S01]  /*f6e0*/  LOP3.LUT P4, RZ, R47, 0x800000, RZ, 0xc0, !PT ;  /* 0x008000002fff7812 */ /* 0x000fe2000788c0ff */
[----:B------:R-:W3:Y:S03]  /*f6f0*/  LDL.LU R227, [R1+0x44] ;  /* 0x0000440001e37983 */ /* 0x000ee60000300800 */
[----:B------:R-:W-:-:S05]  /*f700*/  F2FP.SATFINITE.E4M3.F32.PACK_AB_MERGE_C R87, RZ, R87, RZ ;  /* 0x00000057ff57723e */ /* 0x000fca00048070ff */
[----:B------:R0:W-:Y:S02]  /*f710*/  @!P6 STG.E.U8 desc[UR44][R2.64+0x28], R87 ;  /* 0x000028570200e986 */ /* 0x0001e4000c10112c */
[----:B0-----:R-:W0:Y:S02]  /*f720*/  @!P5 LDC.64 R2, c[0x0][0x5c0] ;  /* 0x00017000ff02db82 */ /* 0x001e240000000a00 */
[----:B0-----:R-:W-:Y:S02]  /*f730*/  @!P5 IADD3 R2, P1, R5, R2, RZ ;  /* 0x000000020502d210 */ /* 0x001fe40007f3e0ff */
[----:B------:R-:W-:-:S06]  /*f740*/  PRMT R5, RZ, 0x7610, R5 ;  /* 0x00007610ff057816 */ /* 0x000fcc0000000005 */
[----:B------:R-:W4:Y:S01]  /*f750*/  @!P5 LDG.E.U8 R5, desc[UR44][R34.64+0x29] ;  /* 0x0000292c2205d981 */ /* 0x000f22000c1e1100 */
[----:B------:R-:W-:Y:S01]  /*f760*/  @!P5 IMAD.X R3, R84, 0x1, R3, P1 ;  /* 0x000000015403d824 */ /* 0x000fe200008e0603 */
[----:B----4-:R-:W-:-:S04]  /*f770*/  LOP3.LUT R5, R5, 0xff, RZ, 0xc0, !PT ;  /* 0x000000ff05057812 */ /* 0x010fc800078ec0ff */
[----:B------:R-:W-:-:S05]  /*f780*/  F2FP.F16.E4M3.UNPACK_B R5, R5 ;  /* 0x00000005ff05723e */ /* 0x000fca00020006ff */
[----:B------:R-:W-:-:S05]  /*f790*/  HADD2.F32 R5, -RZ, R5.H0_H0 ;  /* 0x20000005ff057230 */ /* 0x000fca0000004100 */
[----:B------:R-:W-:-:S04]  /*f7a0*/  FMUL R5, R5, UR38 ;  /* 0x0000002605057c20 */ /* 0x000fc80008400000 */
[----:B------:R-:W-:Y:S01]  /*f7b0*/  FFMA R5, R225, UR39, R5 ;  /* 0x00000027e1057c23 */ /* 0x000fe20008000005 */
[----:B------:R-:W-:Y:S01]  /*f7c0*/  LOP3.LUT P3, RZ, R47, 0x100000, RZ, 0xc0, !PT ;  /* 0x001000002fff7812 */ /* 0x000fe2000786c0ff */
[----:B------:R-:W4:Y:S03]  /*f7d0*/  LDL.LU R225, [R1+0x48] ;  /* 0x0000480001e17983 */ /* 0x000f260000300800 */
[----:B------:R-:W-:Y:S02]  /*f7e0*/  F2FP.SATFINITE.E4M3.F32.PACK_AB_MERGE_C R87, RZ, R5, RZ ;  /* 0x00000005ff57723e */ /* 0x000fe400048070ff */
[----:B------:R-:W-:-:S03]  /*f7f0*/  PRMT R5, RZ, 0x7610, R5 ;  /* 0x00007610ff057816 */ /* 0x000fc60000000005 */
[----:B------:R0:W-:Y:S04]  /*f800*/  @!P5 STG.E.U8 desc[UR44][R2.64+0x29], R87 ;  /* 0x000029570200d986 */ /* 0x0001e8000c10112c */
[----:B------:R-:W2:Y:S02]  /*f810*/  @!P4 LDG.E.U8 R5, desc[UR44][R36.64+0x20] ;  /* 0x0000202c2405c981 */ /* 0x000ea4000c1e1100 */
[----:B--2---:R-:W-:-:S04]  /*f820*/  LOP3.LUT R5, R5, 0xff, RZ, 0xc0, !PT ;  /* 0x000000ff05057812 */ /* 0x004fc800078ec0ff */
[----:B------:R-:W-:-:S05]  /*f830*/  F2FP.F16.E4M3.UNPACK_B R5, R5 ;  /* 0x00000005ff05723e */ /* 0x000fca00020006ff */
[----:B------:R-:W-:-:S05]  /*f840*/  HADD2.F32 R5, -RZ, R5.H0_H0 ;  /* 0x20000005ff057230 */ /* 0x000fca0000004100 */
[----:B------:R-:W-:-:S04]  /*f850*/  FMUL R5, R5, UR38 ;  /* 0x0000002605057c20 */ /* 0x000fc80008400000 */
[----:B------:R-:W-:Y:S01]  /*f860*/  FFMA R5, R226, UR39, R5 ;  /* 0x00000027e2057c23 */ /* 0x000fe20008000005 */
[----:B------:R-:W-:Y:S01]  /*f870*/  LOP3.LUT P6, RZ, R229, 0x4, RZ, 0xc0, !PT ;  /* 0x00000004e5ff7812 */ /* 0x000fe200078cc0ff */
[----:B------:R-:W2:Y:S03]  /*f880*/  LDL.LU R226, [R1+0x4c] ;  /* 0x00004c0001e27983 */ /* 0x000ea60000300800 */
[----:B------:R-:W-:Y:S02]  /*f890*/  F2FP.SATFINITE.E4M3.F32.PACK_AB_MERGE_C R91, RZ, R5, RZ ;  /* 0x00000005ff5b723e */ /* 0x000fe400048070ff */
[----:B------:R-:W-:-:S03]  /*f8a0*/  PRMT R5, RZ, 0x7610, R5 ;  /* 0x00007610ff057816 */ /* 0x000fc60000000005 */
[----:B------:R-:W-:Y:S04]  /*f8b0*/  @!P4 STG.E.U8 desc[UR44][R96.64+0x20], R91 ;  /* 0x0000205b6000c986 */ /* 0x000fe8000c10112c */
[----:B------:R-:W3:Y:S01]  /*f8c0*/  @!P3 LDG.E.U8 R5, desc[UR44][R36.64+0x21] ;  /* 0x0000212c2405b981 */ /* 0x000ee2000c1e1100 */
[----:B0-----:R-:W0:Y:S02]  /*f8d0*/  @!P6 LDC.64 R2, c[0x0][0x5c0] ;  /* 0x00017000ff02eb82 */ /* 0x001e240000000a00 */
[----:B0-----:R-:W-:Y:S02]  /*f8e0*/  @!P6 IADD3 R2, P1, R4, R2, RZ ;  /* 0x000000020402e210 */ /* 0x001fe40007f3e0ff */
[----:B------:R-:W-:Y:S02]  /*f8f0*/  PRMT R4, RZ, 0x7610, R4 ;  /* 0x00007610ff047816 */ /* 0x000fe40000000004 */
[----:B---3--:R-:W-:-:S04]  /*f900*/  LOP3.LUT R5, R5, 0xff, RZ, 0xc0, !PT ;  /* 0x000000ff05057812 */ /* 0x008fc800078ec0ff */
[----:B------:R-:W-:-:S05]  /*f910*/  F2FP.F16.E4M3.UNPACK_B R5, R5 ;  /* 0x00000005ff05723e */ /* 0x000fca00020006ff */
[----:B------:R-:W-:-:S05]  /*f920*/  HADD2.F32 R5, -RZ, R5.H0_H0 ;  /* 0x20000005ff057230 */ /* 0x000fca0000004100 */
[----:B------:R-:W-:-:S04]  /*f930*/  FMUL R5, R5, UR38 ;  /* 0x0000002605057c20 */ /* 0x000fc80008400000 */
[----:B------:R-:W-:Y:S01]  /*f940*/  FFMA R5, R227, UR39, R5 ;  /* 0x00000027e3057c23 */ /* 0x000fe20008000005 */
[----:B------:R-:W-:Y:S01]  /*f950*/  LOP3.LUT P5, RZ, R229, 0x2, RZ, 0xc0, !PT ;  /* 0x00000002e5ff7812 */ /* 0x000fe200078ac0ff */
[----:B------:R-:W-:Y:S01]  /*f960*/  @!P6 IMAD.X R3, R85, 0x1, R3, P1 ;  /* 0x000000015503e824 */ /* 0x000fe200008e0603 */
[----:B------:R-:W-:Y:S01]  /*f970*/  LOP3.LUT P4, RZ, R47, 0x80000, RZ, 0xc0, !PT ;  /* 0x000800002fff7812 */ /* 0x000fe2000788c0ff */
[----:B------:R-:W3:Y:S01]  /*f980*/  LDL.LU R227, [R1+0x50] ;  /* 0x0000500001e37983 */ /* 0x000ee20000300800 */
[----:B------:R-:W-:-:S05]  /*f990*/  F2FP.SATFINITE.E4M3.F32.PACK_AB_MERGE_C R5, RZ, R5, RZ ;  /* 0x00000005ff05723e */ /* 0x000fca00048070ff */
[----:B------:R0:W-:Y:S04]  /*f9a0*/  @!P3 STG.E.U8 desc[UR44][R94.64+0x21], R5 ;  /* 0x000021055e00b986 */ /* 0x0001e8000c10112c */
[----:B------:R-:W4:Y:S02]  /*f9b0*/  @!P6 LDG.E.U8 R4, desc[UR44][R38.64+0x20] ;  /* 0x0000202c2604e981 */ /* 0x000f24000c1e1100 */
[----:B----4-:R-:W-:-:S04]  /*f9c0*/  LOP3.LUT R4, R4, 0xff, RZ, 0xc0, !PT ;  /* 0x000000ff04047812 */ /* 0x010fc800078ec0ff */
[----:B------:R-:W-:-:S05]  /*f9d0*/  F2FP.F16.E4M3.UNPACK_B R4, R4 ;  /* 0x00000004ff04723e */ /* 0x000fca00020006ff */
[----:B------:R-:W-:-:S05]  /*f9e0*/  HADD2.F32 R4, -RZ, R4.H0_H0 ;  /* 0x20000004ff047230 */ /* 0x000fca0000004100 */
[----:B------:R-:W-:-:S04]  /*f9f0*/  FMUL R4, R4, UR38 ;  /* 0x0000002604047c20 */ /* 0x000fc80008400000 */
[----:B------:R-:W-:Y:S01]  /*fa00*/  FFMA R4, R225, UR39, R4 ;  /* 0x00000027e1047c23 */ /* 0x000fe20008000004 */
[----:B------:R-:W-:Y:S01]  /*fa10*/  LOP3.LUT P3, RZ, R47, 0x1000, RZ, 0xc0, !PT ;  /* 0x000010002fff7812 */ /* 0x000fe2000786c0ff */
[----:B------:R-:W4:Y:S03]  /*fa20*/  LDL.LU R225, [R1+0x54] ;  /* 0x0000540001e17983 */ /* 0x000f260000300800 */
[----:B0-----:R-:W-:Y:S02]  /*fa30*/  F2FP.SATFINITE.E4M3.F32.PACK_AB_MERGE_C R5, RZ, R4, RZ ;  /* 0x00000004ff05723e */ /* 0x001fe400048070ff */
[----:B------:R-:W-:-:S03]  /*fa40*/  PRMT R4, RZ, 0x7610, R4 ;  /* 0x00007610ff047816 */ /* 0x000fc60000000004 */
[----:B------:R0:W-:Y:S04]  /*fa50*/  @!P6 STG.E.U8 desc[UR44][R2.64+0x20], R5 ;  /* 0x000020050200e986 */ /* 0x0001e8000c10112c */
[----:B------:R-:W2:Y:S01]  /*fa60*/  @!P5 LDG.E.U8 R4, desc[UR44][R38.64+0x21] ;  /* 0x0000212c2604d981 */ /* 0x000ea2000c1e1100 */
[----:B0-----:R-:W0:Y:S02]  /*fa70*/  @!P5 LDC.64 R2, c[0x0][0x5c0] ;  /* 0x00017000ff02db82 */ /* 0x001e240000000a00 */
[----:B0-----:R-:W-:-:S05]  /*fa80*/  @!P5 IADD3 R2, P1, R86, R2, RZ ;  /* 0x000000025602d210 */ /* 0x001fca0007f3e0ff */
[----:B------:R-:W-:Y:S01]  /*fa90*/  @!P5 IMAD.X R3, R89, 0x1, R3, P1 ;  /* 0x000000015903d824 */ /* 0x000fe200008e0603 */
[----:B--2---:R-:W-:-:S04]  /*faa0*/  LOP3.LUT R4, R4, 0xff, RZ, 0xc0, !PT ;  /* 0x000000ff04047812 */ /* 0x004fc800078ec0ff */
[----:B------:R-:W-:-:S05]  /*fab0*/  F2FP.F16.E4M3.UNPACK_B R4, R4 ;  /* 0x00000004ff04723e */ /* 0x000fca00020006ff */
[----:B------:R-:W-:-:S05]  /*fac0*/  HADD2.F32 R4, -RZ, R4.H0_H0 ;  /* 0x20000004ff047230 */ /* 0x000fca0000004100 */
[----:B------:R-:W-:-:S04]  /*fad0*/  FMUL R4, R4, UR38 ;  /* 0x0000002604047c20 */ /* 0x000fc80008400000 */
[----:B------:R-:W-:Y:S02]  /*fae0*/  FFMA R4, R226, UR39, R4 ;  /* 0x00000027e2047c23 */ /* 0x000fe40008000004 */
[----:B------:R-:W2:Y:S03]  /*faf0*/  LDL.LU R226, [R1+0x58] ;  /* 0x0000580001e27983 */ /* 0x000ea60000300800 */
[----:B------:R-:W-:Y:S02]  /*fb00*/  F2FP.SATFINITE.E4M3.F32.PACK_AB_MERGE_C R5, RZ, R4, RZ ;  /* 0x00000004ff05723e */ /* 0x000fe400048070ff */
[----:B------:R-:W-:-:S03]  /*fb10*/  PRMT R4, RZ, 0x7610, R4 ;  /* 0x00007610ff047816 */ /* 0x000fc60000000004 */
[----:B------:R0:W-:Y:S04]  /*fb20*/  @!P5 STG.E.U8 desc[UR44][R2.64+0x21], R5 ;  /* 0x000021050200d986 */ /* 0x0001e8000c10112c */
[----:B------:R-:W3:Y:S01]  /*fb30*/  @!P4 LDG.E.U8 R4, desc[UR44][R36.64+0x28] ;  /* 0x0000282c2404c981 */ /* 0x000ee2000c1e1100 */
[----:B0-----:R-:W0:Y:S01]  /*fb40*/  @!P0 LDC.64 R2, c[0x0][0x5c0] ;  /* 0x00017000ff028b82 */ /* 0x001e220000000a00 */
[----:B---3--:R-:W-:-:S04]  /*fb50*/  LOP3.LUT R4, R4, 0xff, RZ, 0xc0, !PT ;  /* 0x000000ff04047812 */ /* 0x008fc800078ec0ff */
[----:B------:R-:W-:-:S05]  /*fb60*/  F2FP.F16.E4M3.UNPACK_B R4, R4 ;  /* 0x00000004ff04723e */ /* 0x000fca00020006ff */
[----:B------:R-:W-:-:S05]  /*fb70*/  HADD2.F32 R4, -RZ, R4.H0_H0 ;  /* 0x20000004ff047230 */ /* 0x000fca0000004100 */
[----:B------:R-:W-:-:S04]  /*fb80*/  FMUL R4, R4, UR38 ;  /* 0x0000002604047c20 */ /* 0x000fc80008400000 */
[----:B------:R-:W-:Y:S01]  /*fb90*/  FFMA R4, R227, UR39, R4 ;  /* 0x00000027e3047c23 */ /* 0x000fe20008000004 */
[----:B0-----:R-:W-:Y:S01]  /*fba0*/  @!P0 IADD3 R2, P1, R98, R2, RZ ;  /* 0x0000000262028210 */ /* 0x001fe20007f3e0ff */
[----:B------:R-:W3:Y:S03]  /*fbb0*/  LDL.LU R227, [R1+0x5c] ;  /* 0x00005c0001e37983 */ /* 0x000ee60000300800 */
[----:B------:R-:W-:Y:S02]  /*fbc0*/  F2FP.SATFINITE.E4M3.F32.PACK_AB_MERGE_C R85, RZ, R4, RZ ;  /* 0x00000004ff55723e */ /* 0x000fe400048070ff */
[----:B------:R-:W-:-:S03]  /*fbd0*/  PRMT R4, RZ, 0x7610, R4 ;  /* 0x00007610ff047816 */ /* 0x000fc60000000004 */
[----:B------:R-:W-:Y:S04]  /*fbe0*/  @!P4 STG.E.U8 desc[UR44][R100.64+0x28], R85 ;  /* 0x000028556400c986 */ /* 0x000fe8000c10112c */
[----:B------:R-:W4:Y:S02]  /*fbf0*/  @!P3 LDG.E.U8 R4, desc[UR44][R36.64+0x29] ;  /* 0x0000292c2404b981 */ /* 0x000f24000c1e1100 */
        /* <DEDUP_REMOVED lines=9> */
[----:B------:R-:W-:Y:S01]  /*fc90*/  @!P0 IMAD.X R3, R106, 0x1, R3, P1 ;  /* 0x000000016a038824 */ /* 0x000fe200008e0603 */
[----:B----4-:R-:W-:-:S04]  /*fca0*/  LOP3.LUT R4, R4, 0xff, RZ, 0xc0, !PT ;  /* 0x000000ff04047812 */ /* 0x010fc800078ec0ff */
[----:B------:R-:W-:-:S05]  /*fcb0*/  F2FP.F16.E4M3.UNPACK_B R4, R4 ;  /* 0x00000004ff04723e */ /* 0x000fca00020006ff */
[----:B------:R-:W-:-:S05]  /*fcc0*/  HADD2.F32 R4, -RZ, R4.H0_H0 ;  /* 0x20000004ff047230 */ /* 0x000fca0000004100 */
[----:B------:R-:W-:-:S04]  /*fcd0*/  FMUL R4, R4, UR38 ;  /* 0x0000002604047c20 */ /* 0x000fc80008400000 */
[----:B--2---:R-:W-:Y:S02]  /*fce0*/  FFMA R4, R226, UR39, R4 ;  /* 0x00000027e2047c23 */ /* 0x004fe40008000004 */
[----:B------:R-:W2:Y:S03]  /*fcf0*/  LDL.LU R226, [R1+0x60] ;  /* 0x0000600001e27983 */ /* 0x000ea60000300800 */
[----:B0-----:R-:W-:Y:S01]  /*fd00*/  F2FP.SATFINITE.E4M3.F32.PACK_AB_MERGE_C R5, RZ, R4, RZ ;  /* 0x00000004ff05723e */ /* 0x001fe200048070ff */
[----:B------:R-:W4:Y:S01]  /*fd10*/  LDL.LU R225, [R1+0x64] ;  /* 0x0000640001e17983 */ /* 0x000f220000300800 */
[----:B------:R-:W-:-:S03]  /*fd20*/  PRMT R4, RZ, 0x7610, R4 ;  /* 0x00007610ff047816 */ /* 0x000fc60000000004 */
[----:B------:R0:W-:Y:S04]  /*fd30*/  @!P0 STG.E.U8 desc[UR44][R2.64+0x28], R5 ;  /* 0x0000280502008986 */ /* 0x0001e8000c10112c */
[----:B------:R-:W3:Y:S01]  /*fd40*/  @!P2 LDG.E.U8 R4, desc[UR44][R38.64+0x29] ;  /* 0x0000292c2604a981 */ /* 0x000ee2000c1e1100 */
[----:B0-----:R-:W0:Y:S01]  /*fd50*/  @!P2 LDC.64 R2, c[0x0][0x5c0] ;  /* 0x00017000ff02ab82 */ /* 0x001e220000000a00 */
[----:B------:R-:W-:Y:S02]  /*fd60*/  LOP3.LUT P0, RZ, R0, 0x200, RZ, 0xc0, !PT ;  /* 0x0000020000ff7812 */ /* 0x000fe4000780c0ff */
        /* <DEDUP_REMOVED lines=18> */
[----:B------:R-:W2:Y:S01]  /*fe90*/  @!P2 LDG.E.U8 R4, desc[UR44][R40.64+0x20] ;  /* 0x0000202c2804a981 */ /* 0x000ea2000c1e1100 */
[----:B------:R-:W-:-:S05]  /*fea0*/  @!P2 IMAD R82, R25, 0x180, RZ ;  /* 0x000001801952a824 */ /* 0x000fca00078e02ff */
[----:B------:R-:W-:Y:S02]  /*feb0*/  @!P2 IADD3.X R3, R3, R5, R82, P1, !PT ;  /* 0x000000050303a210 */ /* 0x000fe40000ffe452 */
[----:B--2---:R-:W-:-:S04]  /*fec0*/  LOP3.LUT R4, R4, 0xff, RZ, 0xc0, !PT ;  /* 0x000000ff04047812 */ /* 0x004fc800078ec0ff */
[----:B------:R-:W-:-:S05]  /*fed0*/  F2FP.F16.E4M3.UNPACK_B R4, R4 ;  /* 0x00000004ff04723e */ /* 0x000fca00020006ff */
[----:B------:R-:W-:-:S05]  /*fee0*/  HADD2.F32 R4, -RZ, R4.H0_H0 ;  /* 0x20000004ff047230 */ /* 0x000fca0000004100 */
[----:B------:R-:W-:-:S04]  /*fef0*/  FMUL R4, R4, UR38 ;  /* 0x0000002604047c20 */ /* 0x000fc80008400000 */
[----:B------:R-:W-:Y:S01]  /*ff00*/  FFMA R4, R226, UR39, R4 ;  /* 0x00000027e2047c23 */ /* 0x000fe20008000004 */
[----:B------:R-:W-:Y:S01]  /*ff10*/  LOP3.LUT P3, RZ, R47, 0x4000000, RZ, 0xc0, !PT ;  /* 0x040000002fff7812 */ /* 0x000fe2000786c0ff */
[----:B------:R-:W2:Y:S03]  /*ff20*/  LDL.LU R226, [R1+0x6c] ;  /* 0x00006c0001e27983 */ /* 0x000ea60000300800 */
        /* <DEDUP_REMOVED lines=10> */
[----:B------:R-:W-:-:S05]  /*ffd0*/  @!P2 IMAD R82, R25, 0x180, RZ ;  /* 0x000001801952a824 */ /* 0x000fca00078e02ff */
[----:B------:R-:W-:Y:S02]  /*ffe0*/  @!P2 IADD3.X R3, R3, R5, R82, P1, !PT ;  /* 0x000000050303a210 */ /* 0x000fe40000ffe452 */
[----:B----4-:R-:W-:-:S04]  /*fff0*/  LOP3.LUT R4, R4, 0xff, RZ, 0xc0, !PT ;  /* 0x000000ff04047812 */ /* 0x010fc800078ec0ff */
[----:B------:R-:W-:-:S05]  /*10000*/  F2FP.F16.E4M3.UNPACK_B R4, R4 ;  /* 0x00000004ff04723e */ /* 0x000fca00020006ff */
[----:B------:R-:W-:-:S05]  /*10010*/  HADD2.F32 R4, -RZ, R4.H0_H0 ;  /* 0x20000004ff047230 */ /* 0x000fca0000004100 */
[----:B------:R-:W-:-:S04]  /*10020*/  FMUL R4, R4, UR38 ;  /* 0x0000002604047c20 */ /* 0x000fc80008400000 */
[----:B------:R-:W-:Y:S02]  /*10030*/  FFMA R4, R225, UR39, R4 ;  /* 0x00000027e1047c23 */ /* 0x000fe40008000004 */
[----:B------:R-:W4:Y:S03]  /*10040*/  LDL.LU R225, [R1+0x70] ;  /* 0x0000700001e17983 */ /* 0x000f260000300800 */
[----:B------:R-:W-:Y:S02]  /*10050*/  F2FP.SATFINITE.E4M3.F32.PACK_AB_MERGE_C R5, RZ, R4, RZ ;  /* 0x00000004ff05723e */ /* 0x000fe400048070ff */
[----:B------:R-:W-:-:S03]  /*10060*/  PRMT R4, RZ, 0x7610, R4 ;  /* 0x00007610ff047816 */ /* 0x000fc60000000004 */
[----:B------:R0:W-:Y:S04]  /*10070*/  @!P2 STG.E.U8 desc[UR44][R2.64+0x21], R5 ;  /* 0x000021050200a986 */ /* 0x0001e8000c10112c */
[----:B------:R-:W3:Y:S02]  /*10080*/  @!P4 LDG.E.U8 R4, desc[UR44][R42.64+0x20] ;  /* 0x0000202c2a04c981 */ /* 0x000ee4000c1e1100 */
[----:B---3--:R-:W-:-:S04]  /*10090*/  LOP3.LUT R4, R4, 0xff, RZ, 0xc0, !PT ;  /* 0x000000ff04047812 */ /* 0x008fc800078ec0ff */
[----:B------:R-:W-:-:S05]  /*100a0*/  F2FP.F16.E4M3.UNPACK_B R4, R4 ;  /* 0x00000004ff04723e */ /* 0x000fca00020006ff */
[----:B------:R-:W-:-:S05]  /*100b0*/  HADD2.F32 R4, -RZ, R4.H0_H0 ;  /* 0x20000004ff047230 */ /* 0x000fca0000004100 */
[----:B------:R-:W-:-:S04]  /*100c0*/  FMUL R4, R4, UR38 ;  /* 0x0000002604047c20 */ /* 0x000fc80008400000 */
[----:B------:R-:W-:Y:S01]  /*100d0*/  FFMA R4, R227, UR39, R4 ;  /* 0x00000027e3047c23 */ /* 0x000fe20008000004 */
[----:B------:R-:W-:Y:S01]  /*100e0*/  ISETP.LT.OR P2, PT, R44, 0x29, !P0 ;  /* 0x000000292c00780c */ /* 0x000fe20004741670 */
[----:B------:R-:W3:Y:S03]  /*100f0*/  LDL.LU R227, [R1+0x74] ;  /* 0x0000740001e37983 */ /* 0x000ee60000300800 */
[----:B------:R-:W-:Y:S02]  /*10100*/  F2FP.SATFINITE.E4M3.F32.PACK_AB_MERGE_C R83, RZ, R4, RZ ;  /* 0x00000004ff53723e */ /* 0x000fe400048070ff */
[----:B------:R-:W-:-:S03]  /*10110*/  PRMT R4, RZ, 0x7610, R4 ;  /* 0x00007610ff047816 */ /* 0x000fc60000000004 */
[----:B------:R1:W-:Y:S04]  /*10120*/  @!P4 STG.E.U8 desc[UR44][R136.64+0x20], R83 ;  /* 0x000020538800c986 */ /* 0x0003e8000c10112c */
[----:B------:R-:W2:Y:S01]  /*10130*/  @!P3 LDG.E.U8 R4, desc[UR44][R42.64+0x21] ;  /* 0x0000212c2a04b981 */ /* 0x000ea2000c1e1100 */
[----:B0-----:R-:W0:Y:S01]  /*10140*/  @!P2 LDC.64 R2, c[0x0][0x5c0] ;  /* 0x00017000ff02ab82 */ /* 0x001e220000000a00 */
[----:B------:R-:W-:Y:S01]  /*10150*/  @!P2 IMAD.MOV.U32 R5, RZ, RZ, R45 ;  /* 0x000000ffff05a224 */ /* 0x000fe200078e002d */
[----:B--2---:R-:W-:-:S04]  /*10160*/  LOP3.LUT R4, R4, 0xff, RZ, 0xc0, !PT ;  /* 0x000000ff04047812 */ /* 0x004fc800078ec0ff */
[----:B------:R-:W-:-:S05]  /*10170*/  F2FP.F16.E4M3.UNPACK_B R4, R4 ;  /* 0x00000004ff04723e */ /* 0x000fca00020006ff */
[----:B------:R-:W-:-:S05]  /*10180*/  HADD2.F32 R4, -RZ, R4.H0_H0 ;  /* 0x20000004ff047230 */ /* 0x000fca0000004100 */
[----:B------:R-:W-:-:S04]  /*10190*/  FMUL R4, R4, UR38 ;  /* 0x0000002604047c20 */ /* 0x000fc80008400000 */
[----:B------:R-:W-:Y:S01]  /*101a0*/  FFMA R4, R226, UR39, R4 ;  /* 0x00000027e2047c23 */ /* 0x000fe20008000004 */
[----:B------:R-:W-:Y:S01]  /*101b0*/  @!P2 IMAD R82, R25, 0x180, RZ ;  /* 0x000001801952a824 */ /* 0x000fe200078e02ff */
[----:B------:R-:W-:Y:S01]  /*101c0*/  LOP3.LUT P4, RZ, R47, 0x10000000, RZ, 0xc0, !PT ;  /* 0x100000002fff7812 */ /* 0x000fe2000788c0ff */
[----:B------:R-:W2:Y:S02]  /*101d0*/  LDL.LU R226, [R1+0x78] ;  /* 0x0000780001e27983 */ /* 0x000ea40000300800 */
[----:B------:R-:W-:Y:S01]  /*101e0*/  F2FP.SATFINITE.E4M3.F32.PACK_AB_MERGE_C R85, RZ, R4, RZ ;  /* 0x00000004ff55723e */ /* 0x000fe200048070ff */
[----:B------:R-:W-:-:S04]  /*101f0*/  @!P2 IMAD.MOV.U32 R4, RZ, RZ, R26 ;  /* 0x000000ffff04a224 */ /* 0x000fc800078e001a */
[----:B------:R-:W-:-:S03]  /*10200*/  @!P2 IMAD.WIDE.U32 R4, R24, 0x180, R4 ;  /* 0x000001801804a825 */ /* 0x000fc600078e0004 */
[----:B0-----:R-:W-:Y:S02]  /*10210*/  @!P2 IADD3 R2, P1, R4, R2, RZ ;  /* 0x000000020402a210 */ /* 0x001fe40007f3e0ff */
[----:B------:R-:W-:Y:S01]  /*10220*/  PRMT R4, RZ, 0x7610, R4 ;  /* 0x00007610ff047816 */ /* 0x000fe20000000004 */
[----:B------:R-:W-:Y:S05]  /*10230*/  @!P3 STG.E.U8 desc[UR44][R130.64+0x21], R85 ;  /* 0x000021558200b986 */ /* 0x000fea000c10112c */
[----:B------:R-:W4:Y:S01]  /*10240*/  @!P2 LDG.E.U8 R4, desc[UR44][R40.64+0x28] ;  /* 0x0000282c2804a981 */ /* 0x000f22000c1e1100 */
[----:B------:R-:W-:Y:S02]  /*10250*/  @!P2 IADD3.X R3, R3, R5, R82, P1, !PT ;  /* 0x000000050303a210 */ /* 0x000fe40000ffe452 */
[----:B----4-:R-:W-:-:S04]  /*10260*/  LOP3.LUT R4, R4, 0xff, RZ, 0xc0, !PT ;  /* 0x000000ff04047812 */ /* 0x010fc800078ec0ff */
[----:B------:R-:W-:-:S05]  /*10270*/  F2FP.F16.E4M3.UNPACK_B R4, R4 ;  /* 0x00000004ff04723e */ /* 0x000fca00020006ff */
[----:B------:R-:W-:-:S05]  /*10280*/  HADD2.F32 R4, -RZ, R4.H0_H0 ;  /* 0x20000004ff047230 */ /* 0x000fca0000004100 */
[----:B------:R-:W-:-:S04]  /*10290*/  FMUL R4, R4, UR38 ;  /* 0x0000002604047c20 */ /* 0x000fc80008400000 */
[----:B------:R-:W-:Y:S01]  /*102a0*/  FFMA R4, R225, UR39, R4 ;  /* 0x00000027e1047c23 */ /* 0x000fe20008000004 */
[----:B------:R-:W-:Y:S01]  /*102b0*/  LOP3.LUT P3, RZ, R47, 0x2000000, RZ, 0xc0, !PT ;  /* 0x020000002fff7812 */ /* 0x000fe2000786c0ff */
[----:B------:R-:W4:Y:S03]  /*102c0*/  LDL.LU R225, [R1+0x7c] ;  /* 0x00007c0001e17983 */ /* 0x000f260000300800 */
        /* <DEDUP_REMOVED lines=9> */
[----:B------:R-:W3:Y:S01]  /*10360*/  @!P2 LDG.E.U8 R4, desc[UR44][R40.64+0x29] ;  /* 0x0000292c2804a981 */ /* 0x000ee2000c1e1100 */
[----:B------:R-:W-:-:S05]  /*10370*/  @!P2 IMAD R82, R25, 0x180, RZ ;  /* 0x000001801952a824 */ /* 0x000fca00078e02ff */
[----:B------:R-:W-:Y:S02]  /*10380*/  @!P2 IADD3.X R3, R3, R5, R82, P1, !PT ;  /* 0x000000050303a210 */ /* 0x000fe40000ffe452 */
[----:B---3--:R-:W-:-:S04]  /*10390*/  LOP3.LUT R4, R4, 0xff, RZ, 0xc0, !PT ;  /* 0x000000ff04047812 */ /* 0x008fc800078ec0ff */
[----:B------:R-:W-:-:S05]  /*103a0*/  F2FP.F16.E4M3.UNPACK_B R4, R4 ;  /* 0x00000004ff04723e */ /* 0x000fca00020006ff */
[----:B------:R-:W-:-:S05]  /*103b0*/  HADD2.F32 R4, -RZ, R4.H0_H0 ;  /* 0x20000004ff047230 */ /* 0x000fca0000004100 */
[----:B------:R-:W-:-:S04]  /*103c0*/  FMUL R4, R4, UR38 ;  /* 0x0000002604047c20 */ /* 0x000fc80008400000 */
[----:B------:R-:W-:Y:S01]  /*103d0*/  FFMA R4, R227, UR39, R4 ;  /* 0x00000027e3047c23 */ /* 0x000fe20008000004 */
[----:B------:R-:W-:Y:S01]  /*103e0*/  ISETP.GE.AND P5, PT, R46, 0x1, PT ;  /* 0x000000012e00780c */ /* 0x000fe20003fa6270 */
[----:B------:R-:W3:Y:S03]  /*103f0*/  LDL.LU R227, [R1+0x80] ;  /* 0x0000800001e37983 */ /* 0x000ee60000300800 */
        /* <DEDUP_REMOVED lines=9> */
[----:B------:R-:W-:Y:S01]  /*10490*/  ISETP.LT.OR P2, PT, R44, 0x31, !P5 ;  /* 0x000000312c00780c */ /* 0x000fe20006f41670 */
[----:B------:R-:W2:Y:S03]  /*104a0*/  LDL.LU R226, [R1+0x84] ;  /* 0x0000840001e27983 */ /* 0x000ea60000300800 */
[----:B------:R-:W-:Y:S02]  /*104b0*/  F2FP.SATFINITE.E4M3.F32.PACK_AB_MERGE_C R83, RZ, R4, RZ ;  /* 0x00000004ff53723e */ /* 0x000fe400048070ff */
[----:B------:R-:W-:-:S03]  /*104c0*/  PRMT R4, RZ, 0x7610, R4 ;  /* 0x00007610ff047816 */ /* 0x000fc60000000004 */
[----:B------:R-:W-:Y:S04]  /*104d0*/  @!P4 STG.E.U8 desc[UR44][R138.64+0x28], R83 ;  /* 0x000028538a00c986 */ /* 0x000fe8000c10112c */
[----:B------:R-:W4:Y:S01]  /*104e0*/  @!P3 LDG.E.U8 R4, desc[UR44][R42.64+0x29] ;  /* 0x0000292c2a04b981 */ /* 0x000f22000c1e1100 */
[----:B0-----:R-:W0:Y:S01]  /*104f0*/  @!P2 LDC.64 R2, c[0x0][0x5c0] ;  /* 0x00017000ff02ab82 */ /* 0x001e220000000a00 */
[----:B----4-:R-:W-:-:S04]  /*10500*/  LOP3.LUT R4, R4, 0xff, RZ, 0xc0, !PT ;  /* 0x000000ff04047812 */ /* 0x010fc800078ec0ff */
[----:B------:R-:W-:-:S05]  /*10510*/  F2FP.F16.E4M3.UNPACK_B R4, R4 ;  /* 0x00000004ff04723e */ /* 0x000fca00020006ff */
[----:B------:R-:W-:-:S05]  /*10520*/  HADD2.F32 R4, -RZ, R4.H0_H0 ;  /* 0x20000004ff047230 */ /* 0x000fca0000004100 */
[----:B------:R-:W-:-:S04]  /*10530*/  FMUL R4, R4, UR38 ;  /* 0x0000002604047c20 */ /* 0x000fc80008400000 */
[----:B------:R-:W-:Y:S01]  /*10540*/  FFMA R4, R225, UR39, R4 ;  /* 0x00000027e1047c23 */ /* 0x000fe20008000004 */
[----:B0-----:R-:W-:Y:S01]  /*10550*/  @!P2 IADD3 R2, P1, R26, R2, RZ ;  /* 0x000000021a02a210 */ /* 0x001fe20007f3e0ff */
[----:B------:R-:W4:Y:S03]  /*10560*/  LDL.LU R225, [R1+0x88] ;  /* 0x0000880001e17983 */ /* 0x000f260000300800 */
[----:B------:R-:W-:Y:S02]  /*10570*/  F2FP.SATFINITE.E4M3.F32.PACK_AB_MERGE_C R5, RZ, R4, RZ ;  /* 0x00000004ff05723e */ /* 0x000fe400048070ff */
[----:B------:R-:W-:-:S03]  /*10580*/  PRMT R4, RZ, 0x7610, R4 ;  /* 0x00007610ff047816 */ /* 0x000fc60000000004 */
[----:B------:R0:W-:Y:S04]  /*10590*/  @!P3 STG.E.U8 desc[UR44][R132.64+0x29], R5 ;  /* 0x000029058400b986 */ /* 0x0001e8000c10112c */
[----:B------:R-:W3:Y:S01]  /*105a0*/  @!P2 LDG.E.U8 R4, desc[UR44][R28.64+0x30] ;  /* 0x0000302c1c04a981 */ /* 0x000ee2000c1e1100 */
        /* <DEDUP_REMOVED lines=8> */
[----:B0-----:R-:W-:-:S05]  /*10630*/  F2FP.SATFINITE.E4M3.F32.PACK_AB_MERGE_C R5, RZ, R4, RZ ;  /* 0x00000004ff05723e */ /* 0x001fca00048070ff */
[----:B------:R0:W-:Y:S01]  /*10640*/  @!P2 STG.E.U8 desc[UR44][R2.64+0x30], R5 ;  /* 0x000030050200a986 */ /* 0x0001e2000c10112c */
[----:B------:R-:W-:Y:S02]  /*10650*/  ISETP.LT.OR P2, PT, R44, 0x32, !P5 ;  /* 0x000000322c00780c */ /* 0x000fe40006f41670 */
[----:B------:R-:W-:-:S11]  /*10660*/  PRMT R4, RZ, 0x7610, R4 ;  /* 0x00007610ff047816 */ /* 0x000fd60000000004 */
        /* <DEDUP_REMOVED lines=13> */
[----:B------:R0:W-:Y:S04]  /*10740*/  @!P2 STG.E.U8 desc[UR44][R2.64+0x31], R5 ;  /* 0x000031050200a986 */ /* 0x0001e8000c10112c */
        /* <DEDUP_REMOVED lines=8> */
[----:B------:R-:W-:Y:S04]  /*107d0*/  @!P4 STG.E.U8 desc[UR44][R80.64+0x30], R83 ;  /* 0x000030535000c986 */ /* 0x000fe8000c10112c */
[----:B------:R-:W4:Y:S01]  /*107e0*/  @!P3 LDG.E.U8 R4, desc[UR44][R30.64+0x31] ;  /* 0x0000312c1e04b981 */ /* 0x000f22000c1e1100 */
[----:B------:R-:W-:-:S13]  /*107f0*/  ISETP.LT.OR P2, PT, R44, 0x39, !P5 ;  /* 0x000000392c00780c */ /* 0x000fda0006f41670 */
[----:B0-----:R-:W0:Y:S01]  /*10800*/  @!P2 LDC.64 R2, c[0x0][0x5c0] ;  /* 0x00017000ff02ab82 */ /* 0x001e220000000a00 */
[----:B----4-:R-:W-:-:S04]  /*10810*/  LOP3.LUT R4, R4, 0xff, RZ, 0xc0, !PT ;  /* 0x000000ff04047812 */ /* 0x010fc800078ec0ff */
[----:B------:R-:W-:-:S05]  /*10820*/  F2FP.F16.E4M3.UNPACK_B R4, R4 ;  /* 0x00000004ff04723e */ /* 0x000fca00020006ff */
[----:B------:R-:W-:-:S05]  /*10830*/  HADD2.F32 R4, -RZ, R4.H0_H0 ;  /* 0x20000004ff047230 */ /* 0x000fca0000004100 */
[----:B------:R-:W-:-:S04]  /*10840*/  FMUL R4, R4, UR38 ;  /* 0x0000002604047c20 */ /* 0x000fc80008400000 */
[----:B---3--:R-:W-:Y:S02]  /*10850*/  FFMA R4, R227, UR39, R4 ;  /* 0x00000027e3047c23 */ /* 0x008fe40008000004 */
[----:B------:R-:W3:Y:S03]  /*10860*/  LDL.LU R227, [R1+0x94] ;  /* 0x0000940001e37983 */ /* 0x000ee60000300800 */
[----:B------:R-:W-:Y:S01]  /*10870*/  F2FP.SATFINITE.E4M3.F32.PACK_AB_MERGE_C R5, RZ, R4, RZ ;  /* 0x00000004ff05723e */ /* 0x000fe200048070ff */
[----:B------:R-:W4:Y:S01]  /*10880*/  LDL.LU R225, [R1+0x98] ;  /* 0x0000980001e17983 */ /* 0x000f220000300800 */
[----:B------:R-:W-:-:S03]  /*10890*/  PRMT R4, RZ, 0x7610, R4 ;  /* 0x00007610ff047816 */ /* 0x000fc60000000004 */
[----:B------:R1:W-:Y:S04]  /*108a0*/  @!P3 STG.E.U8 desc[UR44][R78.64+0x31], R5 ;  /* 0x000031054e00b986 */ /* 0x0003e8000c10112c */
[----:B------:R-:W2:Y:S01]  /*108b0*/  @!P2 LDG.E.U8 R4, desc[UR44][R28.64+0x38] ;  /* 0x0000382c1c04a981 */ /* 0x000ea2000c1e1100 */
        /* <DEDUP_REMOVED lines=9> */
[----:B-1----:R-:W-:-:S05]  /*10950*/  F2FP.SATFINITE.E4M3.F32.PACK_AB_MERGE_C R5, RZ, R4, RZ ;  /* 0x00000004ff05723e */ /* 0x002fca00048070ff */
[----:B------:R0:W-:Y:S01]  /*10960*/  @!P2 STG.E.U8 desc[UR44][R2.64+0x38], R5 ;  /* 0x000038050200a986 */ /* 0x0001e2000c10112c */
[----:B------:R-:W-:Y:S02]  /*10970*/  ISETP.LT.OR P2, PT, R44, 0x3a, !P5 ;  /* 0x0000003a2c00780c */ /* 0x000fe40006f41670 */
[----:B------:R-:W-:-:S11]  /*10980*/  PRMT R4, RZ, 0x7610, R4 ;  /* 0x00007610ff047816 */ /* 0x000fd60000000004 */
[----:B------:R-:W3:Y:S01]  /*10990*/  @!P2 LDG.E.U8 R4, desc[UR44][R28.64+0x39] ;  /* 0x0000392c1c04a981 */ /* 0x000ee2000c1e1100 */
[----:B0-----:R-:W0:Y:S02]  /*109a0*/  @!P2 LDC.64 R2, c[0x0][0x5c0] ;  /* 0x00017000ff02ab82 */ /* 0x001e240000000a00 */
        /* <DEDUP_REMOVED lines=22> */
[----:B------:R-:W-:Y:S04]  /*10b10*/  @!P1 STG.E.U8 desc[UR44][R76.64+0x38], R79 ;  /* 0x0000384f4c009986 */ /* 0x000fe8000c10112c */
[----:B------:R-:W2:Y:S01]  /*10b20*/  @!P3 LDG.E.U8 R4, desc[UR44][R30.64+0x39] ;  /* 0x0000392c1e04b981 */ /* 0x000ea2000c1e1100 */
[----:B0-----:R-:W-:Y:S02]  /*10b30*/  PRMT R2, RZ, 0x7610, R2 ;  /* 0x00007610ff027816 */ /* 0x001fe40000000002 */
        /* <DEDUP_REMOVED lines=8> */
[----:B------:R0:W-:Y:S04]  /*10bc0*/  @!P3 STG.E.U8 desc[UR44][R74.64+0x39], R3 ;  /* 0x000039034a00b986 */ /* 0x0001e8000c10112c */
[----:B------:R-:W3:Y:S02]  /*10bd0*/  @!P2 LDG.E.U8 R2, desc[UR44][R32.64+0x30] ;  /* 0x0000302c2002a981 */ /* 0x000ee4000c1e1100 */
        /* <DEDUP_REMOVED lines=10> */
[----:B------:R-:W4:Y:S01]  /*10c80*/  @!P6 LDG.E.U8 R2, desc[UR44][R32.64+0x31] ;  /* 0x0000312c2002e981 */ /* 0x000f22000c1e1100 */
[----:B------:R-:W-:Y:S02]  /*10c90*/  PRMT R4, RZ, 0x7610, R4 ;  /* 0x00007610ff047816 */ /* 0x000fe40000000004 */
        /* <DEDUP_REMOVED lines=8> */
[----:B------:R-:W0:Y:S03]  /*10d20*/  @!P4 LDC.64 R2, c[0x0][0x5c0] ;  /* 0x00017000ff02cb82 */ /* 0x000e260000000a00 */
[----:B------:R-:W-:Y:S04]  /*10d30*/  @!P6 STG.E.U8 desc[UR44][R70.64+0x31], R75 ;  /* 0x0000314b4600e986 */ /* 0x000fe8000c10112c */
        /* <DEDUP_REMOVED lines=10> */
[----:B-1----:R-:W-:Y:S02]  /*10de0*/  F2FP.SATFINITE.E4M3.F32.PACK_AB_MERGE_C R5, RZ, R4, RZ ;  /* 0x00000004ff05723e */ /* 0x002fe400048070ff */
[----:B------:R-:W-:-:S03]  /*10df0*/  PRMT R4, RZ, 0x7610, R4 ;  /* 0x00007610ff047816 */ /* 0x000fc60000000004 */
[----:B------:R0:W-:Y:S04]  /*10e00*/  @!P4 STG.E.U8 desc[UR44][R2.64+0x30], R5 ;  /* 0x000030050200c986 */ /* 0x0001e8000c10112c */
[----:B------:R-:W3:Y:S01]  /*10e10*/  @!P3 LDG.E.U8 R4, desc[UR44][R34.64+0x31] ;  /* 0x0000312c2204b981 */ /* 0x000ee2000c1e1100 */
[----:B0-----:R-:W0:Y:S02]  /*10e20*/  @!P3 LDC.64 R2, c[0x0][0x5c0] ;  /* 0x00017000ff02bb82 */ /* 0x001e240000000a00 */
[----:B0-----:R-:W-:-:S05]  /*10e30*/  @!P3 IADD3 R2, P2, R140, R2, RZ ;  /* 0x000000028c02b210 */ /* 0x001fca0007f5e0ff */
[----:B------:R-:W-:Y:S01]  /*10e40*/  @!P3 IMAD.X R3, R141, 0x1, R3, P2 ;  /* 0x000000018d03b824 */ /* 0x000fe200010e0603 */
[----:B------:R-:W-:Y:S02]  /*10e50*/  LOP3.LUT P2, RZ, R47, 0x400, RZ, 0xc0, !PT ;  /* 0x000004002fff7812 */ /* 0x000fe4000784c0ff */
        /* <DEDUP_REMOVED lines=11> */
[----:B0-----:R-:W0:Y:S01]  /*10f10*/  @!P4 LDC.64 R2, c[0x0][0x5c0] ;  /* 0x00017000ff02cb82 */ /* 0x001e220000000a00 */
        /* <DEDUP_REMOVED lines=10> */
[----:B------:R-:W2:Y:S02]  /*10fc0*/  @!P6 LDG.E.U8 R4, desc[UR44][R32.64+0x39] ;  /* 0x0000392c2004e981 */ /* 0x000ea4000c1e1100 */
[----:B--2---:R-:W-:-:S04]  /*10fd0*/  LOP3.LUT R4, R4, 0xff, RZ, 0xc0, !PT ;  /* 0x000000ff04047812 */ /* 0x004fc800078ec0ff */
[----:B------:R-:W-:-:S05]  /*10fe0*/  F2FP.F16.E4M3.UNPACK_B R4, R4 ;  /* 0x00000004ff04723e */ /* 0x000fca00020006ff */
[----:B------:R-:W-:-:S05]  /*10ff0*/  HADD2.F32 R4, -RZ, R4.H0_H0 ;  /* 0x20000004ff047230 */ /* 0x000fca0000004100 */
[----:B------:R-:W-:-:S04]  /*11000*/  FMUL R4, R4, UR38 ;  /* 0x0000002604047c20 */ /* 0x000fc80008400000 */
[----:B------:R-:W-:Y:S01]  /*11010*/  FFMA R4, R226, UR39, R4 ;  /* 0x00000027e2047c23 */ /* 0x000fe20008000004 */
[----:B0-----:R-:W-:Y:S01]  /*11020*/  @!P4 IADD3 R2, P2, R127, R2, RZ ;  /* 0x000000027f02c210 */ /* 0x001fe20007f5e0ff */
[----:B------:R-:W2:Y:S03]  /*11030*/  LDL.LU R226, [R1+0xc0] ;  /* 0x0000c00001e27983 */ /* 0x000ea60000300800 */
[----:B------:R-:W-:Y:S02]  /*11040*/  F2FP.SATFINITE.E4M3.F32.PACK_AB_MERGE_C R5, RZ, R4, RZ ;  /* 0x00000004ff05723e */ /* 0x000fe400048070ff */
[----:B------:R-:W-:-:S03]  /*11050*/  PRMT R4, RZ, 0x7610, R4 ;  /* 0x00007610ff047816 */ /* 0x000fc60000000004 */
[----:B------:R0:W-:Y:S04]  /*11060*/  @!P6 STG.E.U8 desc[UR44][R66.64+0x39], R5 ;  /* 0x000039054200e986 */ /* 0x0001e8000c10112c */
[----:B------:R-:W3:Y:S01]  /*11070*/  @!P4 LDG.E.U8 R4, desc[UR44][R34.64+0x38] ;  /* 0x0000382c2204c981 */ /* 0x000ee2000c1e1100 */
[----:B------:R-:W-:Y:S01]  /*11080*/  @!P4 IMAD.X R3, R126, 0x1, R3, P2 ;  /* 0x000000017e03c824 */ /* 0x000fe200010e0603 */
[----:B0-----:R-:W-:Y:S02]  /*11090*/  PRMT R66, RZ, 0x7610, R66 ;  /* 0x00007610ff427816 */ /* 0x001fe40000000042 */
        /* <DEDUP_REMOVED lines=8> */
[----:B------:R-:W0:Y:S03]  /*11120*/  @!P3 LDC.64 R4, c[0x0][0x5c0] ;  /* 0x00017000ff04bb82 */ /* 0x000e260000000a00 */
[----:B------:R1:W-:Y:S04]  /*11130*/  @!P4 STG.E.U8 desc[UR44][R2.64+0x38], R67 ;  /* 0x000038430200c986 */ /* 0x0003e8000c10112c */
[----:B------:R-:W4:Y:S01]  /*11140*/  @!P3 LDG.E.U8 R66, desc[UR44][R34.64+0x39] ;  /* 0x0000392c2242b981 */ /* 0x000f22000c1e1100 */
[----:B0-----:R-:W-:-:S05]  /*11150*/  @!P3 IADD3 R4, P2, R123, R4, RZ ;  /* 0x000000047b04b210 */ /* 0x001fca0007f5e0ff */
[----:B------:R-:W-:Y:S01]  /*11160*/  @!P3 IMAD.X R5, R122, 0x1, R5, P2 ;  /* 0x000000017a05b824 */ /* 0x000fe200010e0605 */
[----:B------:R-:W-:Y:S02]  /*11170*/  LOP3.LUT P2, RZ, R47, 0x100, RZ, 0xc0, !PT ;  /* 0x000001002fff7812 */ /* 0x000fe4000784c0ff */
[----:B-1----:R-:W-:Y:S02]  /*11180*/  PRMT R2, RZ, 0x7610, R2 ;  /* 0x00007610ff027816 */ /* 0x002fe40000000002 */
[----:B----4-:R-:W-:-:S04]  /*11190*/  LOP3.LUT R66, R66, 0xff, RZ, 0xc0, !PT ;  /* 0x000000ff42427812 */ /* 0x010fc800078ec0ff */
[----:B------:R-:W-:-:S05]  /*111a0*/  F2FP.F16.E4M3.UNPACK_B R66, R66 ;  /* 0x00000042ff42723e */ /* 0x000fca00020006ff */
[----:B------:R-:W-:-:S05]  /*111b0*/  HADD2.F32 R66, -RZ, R66.H0_H0 ;  /* 0x20000042ff427230 */ /* 0x000fca0000004100 */
[----:B------:R-:W-:-:S04]  /*111c0*/  FMUL R66, R66, UR38 ;  /* 0x0000002642427c20 */ /* 0x000fc80008400000 */
[----:B------:R-:W-:Y:S01]  /*111d0*/  FFMA R66, R225, UR39, R66 ;  /* 0x00000027e1427c23 */ /* 0x000fe20008000042 */
[----:B------:R-:W-:Y:S01]  /*111e0*/  LOP3.LUT P4, RZ, R229, 0x40, RZ, 0xc0, !PT ;  /* 0x00000040e5ff7812 */ /* 0x000fe2000788c0ff */
[----:B------:R-:W4:Y:S03]  /*111f0*/  LDL.LU R225, [R1+0xc8] ;  /* 0x0000c80001e17983 */ /* 0x000f260000300800 */
[----:B------:R-:W-:-:S05]  /*11200*/  F2FP.SATFINITE.E4M3.F32.PACK_AB_MERGE_C R3, RZ, R66, RZ ;  /* 0x00000042ff03723e */ /* 0x000fca00048070ff */
[----:B------:R0:W-:Y:S04]  /*11210*/  @!P3 STG.E.U8 desc[UR44][R4.64+0x39], R3 ;  /* 0x000039030400b986 */ /* 0x0001e8000c10112c */
[----:B------:R-:W2:Y:S02]  /*11220*/  @!P2 LDG.E.U8 R2, desc[UR44][R36.64+0x30] ;  /* 0x0000302c2402a981 */ /* 0x000ea4000c1e1100 */
[----:B--2---:R-:W-:-:S04]  /*11230*/  LOP3.LUT R2, R2, 0xff, RZ, 0xc0, !PT ;  /* 0x000000ff02027812 */ /* 0x004fc800078ec0ff */
[----:B------:R-:W-:-:S05]  /*11240*/  F2FP.F16.E4M3.UNPACK_B R2, R2 ;  /* 0x00000002ff02723e */ /* 0x000fca00020006ff */
[----:B------:R-:W-:-:S05]  /*11250*/  HADD2.F32 R2, -RZ, R2.H0_H0 ;  /* 0x20000002ff027230 */ /* 0x000fca0000004100 */
[----:B------:R-:W-:-:S04]  /*11260*/  FMUL R2, R2, UR38 ;  /* 0x0000002602027c20 */ /* 0x000fc80008400000 */
[----:B------:R-:W-:Y:S01]  /*11270*/  FFMA R2, R226, UR39, R2 ;  /* 0x00000027e2027c23 */ /* 0x000fe20008000002 */
[----:B0-----:R-:W-:Y:S01]  /*11280*/  PRMT R4, RZ, 0x7610, R4 ;  /* 0x00007610ff047816 */ /* 0x001fe20000000004 */
[----:B------:R-:W2:Y:S03]  /*11290*/  LDL.LU R226, [R1+0xcc] ;  /* 0x0000cc0001e27983 */ /* 0x000ea60000300800 */
[----:B------:R-:W-:Y:S02]  /*112a0*/  F2FP.SATFINITE.E4M3.F32.PACK_AB_MERGE_C R67, RZ, R2, RZ ;  /* 0x00000002ff43723e */ /* 0x000fe400048070ff */
[----:B------:R-:W-:-:S03]  /*112b0*/  PRMT R2, RZ, 0x7610, R2 ;  /* 0x00007610ff027816 */ /* 0x000fc60000000002 */
[----:B------:R-:W-:Y:S04]  /*112c0*/  @!P2 STG.E.U8 desc[UR44][R64.64+0x30], R67 ;  /* 0x000030434000a986 */ /* 0x000fe8000c10112c */
        /* <DEDUP_REMOVED lines=12> */
[----:B-1----:R-:W-:-:S02]  /*11390*/  PRMT R62, RZ, 0x7610, R62 ;  /* 0x00007610ff3e7816 */ /* 0x002fc4000000003e */
[----:B0-----:R-:W-:-:S05]  /*113a0*/  @!P4 IADD3 R2, P2, R121, R2, RZ ;  /* 0x000000027902c210 */ /* 0x001fca0007f5e0ff */
        /* <DEDUP_REMOVED lines=9> */
[----:B------:R-:W0:Y:S03]  /*11440*/  @!P3 LDC.64 R4, c[0x0][0x5c0] ;  /* 0x00017000ff04bb82 */ /* 0x000e260000000a00 */
[----:B------:R1:W-:Y:S04]  /*11450*/  @!P4 STG.E.U8 desc[UR44][R2.64+0x30], R63 ;  /* 0x0000303f0200c986 */ /* 0x0003e8000c10112c */
[----:B------:R-:W2:Y:S01]  /*11460*/  @!P3 LDG.E.U8 R62, desc[UR44][R38.64+0x31] ;  /* 0x0000312c263eb981 */ /* 0x000ea2000c1e1100 */
[----:B0-----:R-:W-:-:S05]  /*11470*/  @!P3 IADD3 R4, P2, R119, R4, RZ ;  /* 0x000000047704b210 */ /* 0x001fca0007f5e0ff */
[----:B------:R-:W-:Y:S01]  /*11480*/  @!P3 IMAD.X R5, R118, 0x1, R5, P2 ;  /* 0x000000017605b824 */ /* 0x000fe200010e0605 */
[----:B------:R-:W-:Y:S02]  /*11490*/  LOP3.LUT P2, RZ, R47, 0x4, RZ, 0xc0, !PT ;  /* 0x000000042fff7812 */ /* 0x000fe4000784c0ff */
[----:B-1----:R-:W-:Y:S02]  /*114a0*/  PRMT R2, RZ, 0x7610, R2 ;  /* 0x00007610ff027816 */ /* 0x002fe40000000002 */
        /* <DEDUP_REMOVED lines=15> */
[----:B0-----:R-:W-:Y:S01]  /*115a0*/  PRMT R4, RZ, 0x7610, R4 ;  /* 0x00007610ff047816 */ /* 0x001fe20000000004 */
        /* <DEDUP_REMOVED lines=11> */
[----:B------:R-:W0:Y:S03]  /*11660*/  @!P4 LDC.64 R2, c[0x0][0x5c0] ;  /* 0x00017000ff02cb82 */ /* 0x000e260000000a00 */
[----:B------:R1:W-:Y:S04]  /*11670*/  @!P6 STG.E.U8 desc[UR44][R58.64+0x39], R5 ;  /* 0x000039053a00e986 */ /* 0x0003e8000c10112c */
[----:B------:R-:W4:Y:S01]  /*11680*/  @!P4 LDG.E.U8 R4, desc[UR44][R38.64+0x38] ;  /* 0x0000382c2604c981 */ /* 0x000f22000c1e1100 */
[----:B------:R-:W-:-:S02]  /*11690*/  LOP3.LUT P3, RZ, R0, 0x80, RZ, 0xc0, !PT ;  /* 0x0000008000ff7812 */ /* 0x000fc4000786c0ff */
[----:B-1----:R-:W-:Y:S02]  /*116a0*/  PRMT R58, RZ, 0x7610, R58 ;  /* 0x00007610ff3a7816 */ /* 0x002fe4000000003a */
[----:B0-----:R-:W-:-:S05]  /*116b0*/  @!P4 IADD3 R2, P2, R117, R2, RZ ;  /* 0x000000027502c210 */ /* 0x001fca0007f5e0ff */
[----:B------:R-:W-:Y:S01]  /*116c0*/  @!P4 IMAD.X R3, R116, 0x1, R3, P2 ;  /* 0x000000017403c824 */ /* 0x000fe200010e0603 */
[----:B----4-:R-:W-:-:S04]  /*116d0*/  LOP3.LUT R4, R4, 0xff, RZ, 0xc0, !PT ;  /* 0x000000ff04047812 */ /* 0x010fc800078ec0ff */
[----:B------:R-:W-:-:S05]  /*116e0*/  F2FP.F16.E4M3.UNPACK_B R4, R4 ;  /* 0x00000004ff04723e */ /* 0x000fca00020006ff */
[----:B------:R-:W-:-:S05]  /*116f0*/  HADD2.F32 R4, -RZ, R4.H0_H0 ;  /* 0x20000004ff047230 */ /* 0x000fca0000004100 */
[----:B------:R-:W-:-:S04]  /*11700*/  FMUL R4, R4, UR38 ;  /* 0x0000002604047c20 */ /* 0x000fc80008400000 */
[----:B--2---:R-:W-:Y:S02]  /*11710*/  FFMA R4, R226, UR39, R4 ;  /* 0x00000027e2047c23 */ /* 0x004fe40008000004 */
[----:B------:R-:W2:Y:S03]  /*11720*/  LDL.LU R226, [R1+0xe0] ;  /* 0x0000e00001e27983 */ /* 0x000ea60000300800 */
[----:B------:R-:W-:Y:S02]  /*11730*/  F2FP.SATFINITE.E4M3.F32.PACK_AB_MERGE_C R59, RZ, R4, RZ ;  /* 0x00000004ff3b723e */ /* 0x000fe400048070ff */
[----:B------:R-:W0:Y:S03]  /*11740*/  @!P3 LDC.64 R4, c[0x0][0x5c0] ;  /* 0x00017000ff04bb82 */ /* 0x000e260000000a00 */
[----:B------:R1:W-:Y:S04]  /*11750*/  @!P4 STG.E.U8 desc[UR44][R2.64+0x38], R59 ;  /* 0x0000383b0200c986 */ /* 0x0003e8000c10112c */
[----:B------:R-:W4:Y:S01]  /*11760*/  @!P3 LDG.E.U8 R58, desc[UR44][R38.64+0x39] ;  /* 0x0000392c263ab981 */ /* 0x000f22000c1e1100 */
[----:B0-----:R-:W-:-:S05]  /*11770*/  @!P3 IADD3 R4, P2, R115, R4, RZ ;  /* 0x000000047304b210 */ /* 0x001fca0007f5e0ff */
[----:B------:R-:W-:Y:S01]  /*11780*/  @!P3 IMAD.X R5, R114, 0x1, R5, P2 ;  /* 0x000000017205b824 */ /* 0x000fe200010e0605 */
[----:B------:R-:W-:-:S13]  /*11790*/  ISETP.LT.OR P2, PT, R44, 0x31, !P0 ;  /* 0x000000312c00780c */ /* 0x000fda0004741670 */
[----:B------:R-:W0:Y:S01]  /*117a0*/  @!P2 LDC.64 R60, c[0x0][0x5c0] ;  /* 0x00017000ff3cab82 */ /* 0x000e220000000a00 */
[----:B-1----:R-:W-:Y:S02]  /*117b0*/  @!P2 IMAD.MOV.U32 R2, RZ, RZ, R26 ;  /* 0x000000ffff02a224 */ /* 0x002fe400078e001a */
[----:B------:R-:W-:Y:S02]  /*117c0*/  @!P2 IMAD.MOV.U32 R3, RZ, RZ, R45 ;  /* 0x000000ffff03a224 */ /* 0x000fe400078e002d */
[----:B------:R-:W-:Y:S01]  /*117d0*/  @!P2 IMAD.WIDE.U32 R2, R24, 0x180, R2 ;  /* 0x000001801802a825 */ /* 0x000fe200078e0002 */
[----:B----4-:R-:W-:-:S04]  /*117e0*/  LOP3.LUT R58, R58, 0xff, RZ, 0xc0, !PT ;  /* 0x000000ff3a3a7812 */ /* 0x010fc800078ec0ff */
[----:B------:R-:W-:-:S05]  /*117f0*/  F2FP.F16.E4M3.UNPACK_B R58, R58 ;  /* 0x0000003aff3a723e */ /* 0x000fca00020006ff */
[----:B------:R-:W-:-:S05]  /*11800*/  HADD2.F32 R58, -RZ, R58.H0_H0 ;  /* 0x2000003aff3a7230 */ /* 0x000fca0000004100 */
[----:B------:R-:W-:-:S04]  /*11810*/  FMUL R58, R58, UR38 ;  /* 0x000000263a3a7c20 */ /* 0x000fc80008400000 */
[----:B---3--:R-:W-:Y:S02]  /*11820*/  FFMA R58, R227, UR39, R58 ;  /* 0x00000027e33a7c23 */ /* 0x008fe4000800003a */
[----:B------:R-:W3:Y:S03]  /*11830*/  LDL.LU R227, [R1+0xe4] ;  /* 0x0000e40001e37983 */ /* 0x000ee60000300800 */
[----:B------:R-:W-:Y:S01]  /*11840*/  F2FP.SATFINITE.E4M3.F32.PACK_AB_MERGE_C R59, RZ, R58, RZ ;  /* 0x0000003aff3b723e */ /* 0x000fe200048070ff */
[----:B------:R-:W-:Y:S01]  /*11850*/  @!P2 IMAD R58, R25, 0x180, RZ ;  /* 0x00000180193aa824 */ /* 0x000fe200078e02ff */
[----:B------:R-:W-:Y:S01]  /*11860*/  LOP3.LUT P6, RZ, R0, 0x4, RZ, 0xc0, !PT ;  /* 0x0000000400ff7812 */ /* 0x000fe200078cc0ff */
[----:B------:R-:W4:Y:S04]  /*11870*/  LDL.LU R225, [R1+0xe8] ;  /* 0x0000e80001e17983 */ /* 0x000f280000300800 */
[----:B------:R1:W-:Y:S01]  /*11880*/  @!P3 STG.E.U8 desc[UR44][R4.64+0x39], R59 ;  /* 0x0000393b0400b986 */ /* 0x0003e2000c10112c */
[----:B0-----:R-:W-:-:S04]  /*11890*/  @!P2 IADD3 R2, P3, R2, R60, RZ ;  /* 0x0000003c0202a210 */ /* 0x001fc80007f7e0ff */
[--C-:B------:R-:W-:Y:S02]  /*118a0*/  @!P2 IADD3.X R3, R61, R3, R58.reuse, P3, !PT ;  /* 0x000000033d03a210 */ /* 0x100fe40001ffe43a */
[----:B------:R-:W-:-:S06]  /*118b0*/  PRMT R58, RZ, 0x7610, R58 ;  /* 0x00007610ff3a7816 */ /* 0x000fcc000000003a */
        /* <DEDUP_REMOVED lines=10> */
[----:B------:R-:W-:-:S13]  /*11960*/  ISETP.LT.OR P2, PT, R44, 0x32, !P0 ;  /* 0x000000322c00780c */ /* 0x000fda0004741670 */
[----:B------:R-:W1:Y:S01]  /*11970*/  @!P2 LDC.64 R60, c[0x0][0x5c0] ;  /* 0x00017000ff3cab82 */ /* 0x000e620000000a00 */
[----:B0-----:R-:W-:Y:S02]  /*11980*/  @!P2 IMAD.MOV.U32 R2, RZ, RZ, R26 ;  /* 0x000000ffff02a224 */ /* 0x001fe400078e001a */
[----:B------:R-:W-:Y:S02]  /*11990*/  @!P2 IMAD.MOV.U32 R3, RZ, RZ, R45 ;  /* 0x000000ffff03a224 */ /* 0x000fe400078e002d */
[----:B------:R-:W-:-:S04]  /*119a0*/  @!P2 IMAD.WIDE.U32 R4, R24, 0x180, R2 ;  /* 0x000001801804a825 */ /* 0x000fc800078e0002 */
[----:B------:R-:W-:Y:S01]  /*119b0*/  @!P2 IMAD R58, R25, 0x180, RZ ;  /* 0x00000180193aa824 */ /* 0x000fe200078e02ff */
[----:B-1----:R-:W-:-:S04]  /*119c0*/  @!P2 IADD3 R4, P3, R4, R60, RZ ;  /* 0x0000003c0404a210 */ /* 0x002fc80007f7e0ff */
[--C-:B------:R-:W-:Y:S02]  /*119d0*/  @!P2 IADD3.X R5, R61, R5, R58.reuse, P3, !PT ;  /* 0x000000053d05a210 */ /* 0x100fe40001ffe43a */
[----:B------:R-:W-:-:S06]  /*119e0*/  PRMT R58, RZ, 0x7610, R58 ;  /* 0x00007610ff3a7816 */ /* 0x000fcc000000003a */
[----:B------:R-:W3:Y:S01]  /*119f0*/  @!P2 LDG.E.U8 R58, desc[UR44][R40.64+0x31] ;  /* 0x0000312c283aa981 */ /* 0x000ee2000c1e1100 */
[----:B------:R-:W-:Y:S02]  /*11a00*/  PRMT R2, RZ, 0x7610, R2 ;  /* 0x00007610ff027816 */ /* 0x000fe40000000002 */
[----:B---3--:R-:W-:-:S04]  /*11a10*/  LOP3.LUT R58, R58, 0xff, RZ, 0xc0, !PT ;  /* 0x000000ff3a3a7812 */ /* 0x008fc800078ec0ff */
[----:B------:R-:W-:-:S05]  /*11a20*/  F2FP.F16.E4M3.UNPACK_B R58, R58 ;  /* 0x0000003aff3a723e */ /* 0x000fca00020006ff */
[----:B------:R-:W-:-:S05]  /*11a30*/  HADD2.F32 R58, -RZ, R58.H0_H0 ;  /* 0x2000003aff3a7230 */ /* 0x000fca0000004100 */
[----:B------:R-:W-:-:S04]  /*11a40*/  FMUL R58, R58, UR38 ;  /* 0x000000263a3a7c20 */ /* 0x000fc80008400000 */
[----:B------:R-:W-:Y:S02]  /*11a50*/  FFMA R58, R227, UR39, R58 ;  /* 0x00000027e33a7c23 */ /* 0x000fe4000800003a */
[----:B------:R-:W3:Y:S03]  /*11a60*/  LDL.LU R227, [R1+0xf0] ;  /* 0x0000f00001e37983 */ /* 0x000ee60000300800 */
[----:B------:R-:W-:-:S05]  /*11a70*/  F2FP.SATFINITE.E4M3.F32.PACK_AB_MERGE_C R3, RZ, R58, RZ ;  /* 0x0000003aff03723e */ /* 0x000fca00048070ff */
        /* <DEDUP_REMOVED lines=11> */
[----:B------:R-:W-:-:S13]  /*11b30*/  ISETP.LT.OR P2, PT, R44, 0x39, !P0 ;  /* 0x000000392c00780c */ /* 0x000fda0004741670 */
[----:B0-----:R-:W0:Y:S01]  /*11b40*/  @!P2 LDC.64 R58, c[0x0][0x5c0] ;  /* 0x00017000ff3aab82 */ /* 0x001e220000000a00 */
[----:B------:R-:W-:Y:S02]  /*11b50*/  @!P2 IMAD.MOV.U32 R3, RZ, RZ, R45 ;  /* 0x000000ffff03a224 */ /* 0x000fe400078e002d */
[----:B------:R-:W-:Y:S01]  /*11b60*/  @!P2 IMAD R4, R25, 0x180, RZ ;  /* 0x000001801904a824 */ /* 0x000fe200078e02ff */
[----:B----4-:R-:W-:-:S04]  /*11b70*/  LOP3.LUT R2, R2, 0xff, RZ, 0xc0, !PT ;  /* 0x000000ff02027812 */ /* 0x010fc800078ec0ff */
[----:B------:R-:W-:-:S05]  /*11b80*/  F2FP.F16.E4M3.UNPACK_B R2, R2 ;  /* 0x00000002ff02723e */ /* 0x000fca00020006ff */
[----:B------:R-:W-:-:S05]  /*11b90*/  HADD2.F32 R2, -RZ, R2.H0_H0 ;  /* 0x20000002ff027230 */ /* 0x000fca0000004100 */
[----:B------:R-:W-:-:S04]  /*11ba0*/  FMUL R2, R2, UR38 ;  /* 0x0000002602027c20 */ /* 0x000fc80008400000 */
[----:B--2---:R-:W-:Y:S02]  /*11bb0*/  FFMA R2, R226, UR39, R2 ;  /* 0x00000027e2027c23 */ /* 0x004fe40008000002 */
[----:B------:R-:W2:Y:S03]  /*11bc0*/  LDL.LU R226, [R1+0xf4] ;  /* 0x0000f40001e27983 */ /* 0x000ea60000300800 */
[----:B------:R-:W-:Y:S01]  /*11bd0*/  F2FP.SATFINITE.E4M3.F32.PACK_AB_MERGE_C R5, RZ, R2, RZ ;  /* 0x00000002ff05723e */ /* 0x000fe200048070ff */
[----:B------:R-:W-:Y:S01]  /*11be0*/  @!P2 IMAD.MOV.U32 R2, RZ, RZ, R26 ;  /* 0x000000ffff02a224 */ /* 0x000fe200078e001a */
[----:B------:R-:W-:Y:S01]  /*11bf0*/  LOP3.LUT P6, RZ, R0, 0x2, RZ, 0xc0, !PT ;  /* 0x0000000200ff7812 */ /* 0x000fe200078cc0ff */
[----:B------:R-:W4:Y:S02]  /*11c00*/  LDL.LU R225, [R1+0xf8] ;  /* 0x0000f80001e17983 */ /* 0x000f240000300800 */
[----:B------:R-:W-:-:S03]  /*11c10*/  @!P2 IMAD.WIDE.U32 R2, R24, 0x180, R2 ;  /* 0x000001801802a825 */ /* 0x000fc600078e0002 */
[----:B0-----:R-:W-:-:S04]  /*11c20*/  @!P2 IADD3 R2, P3, R2, R58, RZ ;  /* 0x0000003a0202a210 */ /* 0x001fc80007f7e0ff */
[--C-:B------:R-:W-:Y:S02]  /*11c30*/  @!P2 IADD3.X R3, R59, R3, R4.reuse, P3, !PT ;  /* 0x000000033b03a210 */ /* 0x100fe40001ffe404 */
[----:B------:R-:W-:Y:S01]  /*11c40*/  PRMT R4, RZ, 0x7610, R4 ;  /* 0x00007610ff047816 */ /* 0x000fe20000000004 */
[----:B------:R-:W-:Y:S05]  /*11c50*/  @!P4 STG.E.U8 desc[UR44][R142.64+0x31], R5 ;  /* 0x000031058e00c986 */ /* 0x000fea000c10112c */
        /* <DEDUP_REMOVED lines=19> */
[----:B------:R-:W2:Y:S01]  /*11d90*/  @!P2 LDG.E.U8 R58, desc[UR44][R40.64+0x39] ;  /* 0x0000392c283aa981 */ /* 0x000ea2000c1e1100 */
[----:B------:R-:W-:Y:S02]  /*11da0*/  PRMT R2, RZ, 0x7610, R2 ;  /* 0x00007610ff027816 */ /* 0x000fe40000000002 */
[----:B--2---:R-:W-:-:S04]  /*11db0*/  LOP3.LUT R58, R58, 0xff, RZ, 0xc0, !PT ;  /* 0x000000ff3a3a7812 */ /* 0x004fc800078ec0ff */
[----:B------:R-:W-:-:S05]  /*11dc0*/  F2FP.F16.E4M3.UNPACK_B R58, R58 ;  /* 0x0000003aff3a723e */ /* 0x000fca00020006ff */
[----:B------:R-:W-:-:S05]  /*11dd0*/  HADD2.F32 R58, -RZ, R58.H0_H0 ;  /* 0x2000003aff3a7230 */ /* 0x000fca0000004100 */
[----:B------:R-:W-:-:S04]  /*11de0*/  FMUL R58, R58, UR38 ;  /* 0x000000263a3a7c20 */ /* 0x000fc80008400000 */
[----:B------:R-:W-:Y:S02]  /*11df0*/  FFMA R58, R226, UR39, R58 ;  /* 0x00000027e23a7c23 */ /* 0x000fe4000800003a */
[----:B------:R-:W2:Y:S03]  /*11e00*/  LDL.LU R226, [R1+0x100] ;  /* 0x0001000001e27983 */ /* 0x000ea60000300800 */
        /* <DEDUP_REMOVED lines=8> */
[----:B------:R-:W-:Y:S01]  /*11e90*/  ISETP.LT.OR P2, PT, R44, 0x41, !P5 ;  /* 0x000000412c00780c */ /* 0x000fe20006f41670 */
[----:B------:R-:W4:Y:S03]  /*11ea0*/  LDL.LU R225, [R1+0x104] ;  /* 0x0001040001e17983 */ /* 0x000f260000300800 */
[----:B------:R-:W-:Y:S02]  /*11eb0*/  F2FP.SATFINITE.E4M3.F32.PACK_AB_MERGE_C R59, RZ, R2, RZ ;  /* 0x00000002ff3b723e */ /* 0x000fe400048070ff */
[----:B------:R-:W-:-:S03]  /*11ec0*/  PRMT R2, RZ, 0x7610, R2 ;  /* 0x00007610ff027816 */ /* 0x000fc60000000002 */
[----:B------:R1:W-:Y:S04]  /*11ed0*/  @!P6 STG.E.U8 desc[UR44][R134.64+0x38], R59 ;  /* 0x0000383b8600e986 */ /* 0x0003e8000c10112c */
[----:B------:R-:W3:Y:S01]  /*11ee0*/  @!P4 LDG.E.U8 R2, desc[UR44][R42.64+0x39] ;  /* 0x0000392c2a02c981 */ /* 0x000ee2000c1e1100 */
[----:B0-----:R-:W-:Y:S02]  /*11ef0*/  PRMT R4, RZ, 0x7610, R4 ;  /* 0x00007610ff047816 */ /* 0x001fe40000000004 */
[----:B---3--:R-:W-:-:S04]  /*11f00*/  LOP3.LUT R2, R2, 0xff, RZ, 0xc0, !PT ;  /* 0x000000ff02027812 */ /* 0x008fc800078ec0ff */
[----:B------:R-:W-:-:S05]  /*11f10*/  F2FP.F16.E4M3.UNPACK_B R2, R2 ;  /* 0x00000002ff02723e */ /* 0x000fca00020006ff */
[----:B------:R-:W-:-:S05]  /*11f20*/  HADD2.F32 R2, -RZ, R2.H0_H0 ;  /* 0x20000002ff027230 */ /* 0x000fca0000004100 */
[----:B------:R-:W-:-:S04]  /*11f30*/  FMUL R2, R2, UR38 ;  /* 0x0000002602027c20 */ /* 0x000fc80008400000 */
[----:B------:R-:W-:Y:S01]  /*11f40*/  FFMA R2, R227, UR39, R2 ;  /* 0x00000027e3027c23 */ /* 0x000fe20008000002 */
[----:B------:R-:W-:Y:S01]  /*11f50*/  PRMT R58, RZ, 0x7610, R58 ;  /* 0x00007610ff3a7816 */ /* 0x000fe2000000003a */
[----:B------:R-:W3:Y:S03]  /*11f60*/  LDL.LU R227, [R1+0x108] ;  /* 0x0001080001e37983 */ /* 0x000ee60000300800 */
[----:B------:R-:W-:Y:S02]  /*11f70*/  F2FP.SATFINITE.E4M3.F32.PACK_AB_MERGE_C R5, RZ, R2, RZ ;  /* 0x00000002ff05723e */ /* 0x000fe400048070ff */
[----:B------:R-:W0:Y:S03]  /*11f80*/  @!P2 LDC.64 R2, c[0x0][0x5c0] ;  /* 0x00017000ff02ab82 */ /* 0x000e260000000a00 */
        /* <DEDUP_REMOVED lines=14> */
[----:B------:R-:W3:Y:S01]  /*12070*/  @!P2 LDG.E.U8 R58, desc[UR44][R28.64+0x41] ;  /* 0x0000412c1c3aa981 */ /* 0x000ee2000c1e1100 */
[----:B----4-:R-:W1:Y:S01]  /*12080*/  @!P2 LDC.64 R4, c[0x0][0x5c0] ;  /* 0x00017000ff04ab82 */ /* 0x010e620000000a00 */
[----:B0-----:R-:W-:Y:S02]  /*12090*/  PRMT R2, RZ, 0x7610, R2 ;  /* 0x00007610ff027816 */ /* 0x001fe40000000002 */
[----:B-1----:R-:W-:-:S05]  /*120a0*/  @!P2 IADD3 R4, P3, R26, R4, RZ ;  /* 0x000000041a04a210 */ /* 0x002fca0007f7e0ff */
        /* <DEDUP_REMOVED lines=20> */
[----:B------:R-:W-:Y:S02]  /*121f0*/  ISETP.LT.OR P2, PT, R44, 0x49, !P5 ;  /* 0x000000492c00780c */ /* 0x000fe40006f41670 */
[----:B0-----:R-:W-:Y:S02]  /*12200*/  PRMT R4, RZ, 0x7610, R4 ;  /* 0x00007610ff047816 */ /* 0x001fe40000000004 */
[----:B----4-:R-:W-:-:S04]  /*12210*/  LOP3.LUT R2, R2, 0xff, RZ, 0xc0, !PT ;  /* 0x000000ff02027812 */ /* 0x010fc800078ec0ff */
[----:B------:R-:W-:-:S05]  /*12220*/  F2FP.F16.E4M3.UNPACK_B R2, R2 ;  /* 0x00000002ff02723e */ /* 0x000fca00020006ff */
[----:B------:R-:W-:-:S05]  /*12230*/  HADD2.F32 R2, -RZ, R2.H0_H0 ;  /* 0x20000002ff027230 */ /* 0x000fca0000004100 */
[----:B------:R-:W-:-:S04]  /*12240*/  FMUL R2, R2, UR38 ;  /* 0x0000002602027c20 */ /* 0x000fc80008400000 */
[----:B--2---:R-:W-:Y:S01]  /*12250*/  FFMA R2, R226, UR39, R2 ;  /* 0x00000027e2027c23 */ /* 0x004fe20008000002 */
[----:B------:R-:W-:Y:S01]  /*12260*/  LOP3.LUT P6, RZ, R47, 0x1, RZ, 0xc0, !PT ;  /* 0x000000012fff7812 */ /* 0x000fe200078cc0ff */
[----:B------:R-:W2:Y:S03]  /*12270*/  LDL.LU R226, [R1+0x114] ;  /* 0x0001140001e27983 */ /* 0x000ea60000300800 */
[----:B------:R-:W-:Y:S01]  /*12280*/  F2FP.SATFINITE.E4M3.F32.PACK_AB_MERGE_C R5, RZ, R2, RZ ;  /* 0x00000002ff05723e */ /* 0x000fe200048070ff */
[----:B------:R-:W4:Y:S01]  /*12290*/  LDL.LU R227, [R1+0x118] ;  /* 0x0001180001e37983 */ /* 0x000f220000300800 */
[----:B------:R-:W0:Y:S03]  /*122a0*/  @!P2 LDC.64 R2, c[0x0][0x5c0] ;  /* 0x00017000ff02ab82 */ /* 0x000e260000000a00 */
[----:B------:R1:W-:Y:S04]  /*122b0*/  @!P4 STG.E.U8 desc[UR44][R54.64+0x41], R5 ;  /* 0x000041053600c986 */ /* 0x0003e8000c10112c */
[----:B------:R-:W3:Y:S01]  /*122c0*/  @!P2 LDG.E.U8 R4, desc[UR44][R28.64+0x48] ;  /* 0x0000482c1c04a981 */ /* 0x000ee2000c1e1100 */
[----:B0-----:R-:W-:-:S05]  /*122d0*/  @!P2 IADD3 R2, P3, R26, R2, RZ ;  /* 0x000000021a02a210 */ /* 0x001fca0007f7e0ff */
[----:B------:R-:W-:Y:S01]  /*122e0*/  @!P2 IMAD.X R3, R45, 0x1, R3, P3 ;  /* 0x000000012d03a824 */ /* 0x000fe200018e0603 */
[----:B------:R-:W-:Y:S02]  /*122f0*/  PRMT R47, RZ, 0x7610, R47 ;  /* 0x00007610ff2f7816 */ /* 0x000fe4000000002f */
[----:B---3--:R-:W-:-:S04]  /*12300*/  LOP3.LUT R4, R4, 0xff, RZ, 0xc0, !PT ;  /* 0x000000ff04047812 */ /* 0x008fc800078ec0ff */
[----:B------:R-:W-:-:S05]  /*12310*/  F2FP.F16.E4M3.UNPACK_B R4, R4 ;  /* 0x00000004ff04723e */ /* 0x000fca00020006ff */
[----:B------:R-:W-:-:S05]  /*12320*/  HADD2.F32 R4, -RZ, R4.H0_H0 ;  /* 0x20000004ff047230 */ /* 0x000fca0000004100 */
[----:B------:R-:W-:-:S04]  /*12330*/  FMUL R4, R4, UR38 ;  /* 0x0000002604047c20 */ /* 0x000fc80008400000 */
[----:B------:R-:W-:Y:S01]  /*12340*/  FFMA R4, R225, UR39, R4 ;  /* 0x00000027e1047c23 */ /* 0x000fe20008000004 */
[----:B------:R-:W-:Y:S01]  /*12350*/  LOP3.LUT P4, RZ, R229, 0x40000000, RZ, 0xc0, !PT ;  /* 0x40000000e5ff7812 */ /* 0x000fe2000788c0ff */
[----:B------:R-:W3:Y:S03]  /*12360*/  LDL.LU R225, [R1+0x11c] ;  /* 0x00011c0001e17983 */ /* 0x000ee60000300800 */
[----:B-1----:R-:W-:-:S05]  /*12370*/  F2FP.SATFINITE.E4M3.F32.PACK_AB_MERGE_C R55, RZ, R4, RZ ;  /* 0x00000004ff37723e */ /* 0x002fca00048070ff */
[----:B------:R0:W-:Y:S01]  /*12380*/  @!P2 STG.E.U8 desc[UR44][R2.64+0x48], R55 ;  /* 0x000048370200a986 */ /* 0x0001e2000c10112c */
[----:B------:R-:W-:-:S13]  /*12390*/  ISETP.LT.OR P2, PT, R44, 0x4a, !P5 ;  /* 0x0000004a2c00780c */ /* 0x000fda0006f41670 */
[----:B------:R-:W2:Y:S01]  /*123a0*/  @!P2 LDG.E.U8 R47, desc[UR44][R28.64+0x49] ;  /* 0x0000492c1c2fa981 */ /* 0x000ea2000c1e1100 */
[----:B------:R-:W1:Y:S01]  /*123b0*/  @!P2 LDC.64 R4, c[0x0][0x5c0] ;  /* 0x00017000ff04ab82 */ /* 0x000e620000000a00 */
[----:B0-----:R-:W-:Y:S02]  /*123c0*/  PRMT R2, RZ, 0x7610, R2 ;  /* 0x00007610ff027816 */ /* 0x001fe40000000002 */
[----:B-1----:R-:W-:-:S05]  /*123d0*/  @!P2 IADD3 R4, P3, R26, R4, RZ ;  /* 0x000000041a04a210 */ /* 0x002fca0007f7e0ff */
        /* <DEDUP_REMOVED lines=29> */
[----:B0-----:R-:W-:Y:S02]  /*125b0*/  F2FP.SATFINITE.E4M3.F32.PACK_AB_MERGE_C R5, RZ, R2, RZ ;  /* 0x00000002ff05723e */ /* 0x001fe400048070ff */
[----:B------:R-:W-:-:S03]  /*125c0*/  PRMT R2, RZ, 0x7610, R2 ;  /* 0x00007610ff027816 */ /* 0x000fc60000000002 */
[----:B------:R0:W-:Y:S04]  /*125d0*/  @!P4 STG.E.U8 desc[UR44][R50.64+0x49], R5 ;  /* 0x000049053200c986 */ /* 0x0001e8000c10112c */
[----:B------:R-:W2:Y:S01]  /*125e0*/  @!P3 LDG.E.U8 R2, desc[UR44][R32.64+0x40] ;  /* 0x0000402c2002b981 */ /* 0x000ea2000c1e1100 */
[----:B------:R-:W-:Y:S01]  /*125f0*/  PRMT R4, RZ, 0x7610, R4 ;  /* 0x00007610ff047816 */ /* 0x000fe20000000004 */
[----:B------:R-:W0:Y:S01]  /*12600*/  @!P5 LDC.64 R28, c[0x0][0x5c0] ;  /* 0x00017000ff1cdb82 */ /* 0x000e220000000a00 */
        /* <DEDUP_REMOVED lines=18> */
[----:B0-----:R-:W-:-:S05]  /*12730*/  F2FP.SATFINITE.E4M3.F32.PACK_AB_MERGE_C R5, RZ, R2, RZ ;  /* 0x00000002ff05723e */ /* 0x001fca00048070ff */
[----:B------:R0:W-:Y:S04]  /*12740*/  @!P2 STG.E.U8 desc[UR44][R22.64+0x41], R5 ;  /* 0x000041051600a986 */ /* 0x0001e8000c10112c */
[----:B------:R-:W3:Y:S01]  /*12750*/  @!P5 LDG.E.U8 R4, desc[UR44][R34.64+0x40] ;  /* 0x0000402c2204d981 */ /* 0x000ee2000c1e1100 */
[----:B------:R-:W-:-:S05]  /*12760*/  @!P5 IADD3 R2, P2, R113, R28, RZ ;  /* 0x0000001c7102d210 */ /* 0x000fca0007f5e0ff */
[----:B-1----:R-:W-:Y:S01]  /*12770*/  @!P5 IMAD.X R3, R112, 0x1, R29, P2 ;  /* 0x000000017003d824 */ /* 0x002fe200010e061d */
        /* <DEDUP_REMOVED lines=10> */
[----:B------:R0:W-:Y:S04]  /*12820*/  @!P5 STG.E.U8 desc[UR44][R2.64+0x40], R5 ;  /* 0x000040050200d986 */ /* 0x0001e8000c10112c */
[----:B------:R-:W2:Y:S01]  /*12830*/  @!P4 LDG.E.U8 R4, desc[UR44][R34.64+0x41] ;  /* 0x0000412c2204c981 */ /* 0x000ea2000c1e1100 */
[----:B------:R-:W-:Y:S01]  /*12840*/  @!P4 IMAD.X R111, R109, 0x1, R23, P2 ;  /* 0x000000016d6fc824 */ /* 0x000fe200010e0617 */
        /* <DEDUP_REMOVED lines=21> */
[----:B------:R-:W3:Y:S01]  /*129a0*/  @!P2 LDG.E.U8 R2, desc[UR44][R32.64+0x49] ;  /* 0x0000492c2002a981 */ /* 0x000ee2000c1e1100 */
[----:B------:R-:W2:Y:S01]  /*129b0*/  @!P4 LDC.64 R22, c[0x0][0x5c0] ;  /* 0x00017000ff16cb82 */ /* 0x000ea20000000a00 */
        /* <DEDUP_REMOVED lines=10> */
[----:B------:R-:W4:Y:S01]  /*12a60*/  @!P4 LDG.E.U8 R2, desc[UR44][R34.64+0x48] ;  /* 0x0000482c2202c981 */ /* 0x000f22000c1e1100 */
[----:B--2---:R-:W-:Y:S02]  /*12a70*/  @!P4 IADD3 R104, P2, R104, R22, RZ ;  /* 0x000000166868c210 */ /* 0x004fe40007f5e0ff */
[----:B------:R-:W-:-:S03]  /*12a80*/  PRMT R4, RZ, 0x7610, R4 ;  /* 0x00007610ff047816 */ /* 0x000fc60000000004 */
[----:B------:R-:W-:Y:S01]  /*12a90*/  @!P4 IMAD.X R105, R92, 0x1, R23, P2 ;  /* 0x000000015c69c824 */ /* 0x000fe200010e0617 */
[----:B----4-:R-:W-:-:S04]  /*12aa0*/  LOP3.LUT R2, R2, 0xff, RZ, 0xc0, !PT ;  /* 0x000000ff02027812 */ /* 0x010fc800078ec0ff */
[----:B------:R-:W-:-:S05]  /*12ab0*/  F2FP.F16.E4M3.UNPACK_B R2, R2 ;  /* 0x00000002ff02723e */ /* 0x000fca00020006ff */
[----:B------:R-:W-:-:S05]  /*12ac0*/  HADD2.F32 R2, -RZ, R2.H0_H0 ;  /* 0x20000002ff027230 */ /* 0x000fca0000004100 */
[----:B------:R-:W-:-:S04]  /*12ad0*/  FMUL R2, R2, UR38 ;  /* 0x0000002602027c20 */ /* 0x000fc80008400000 */
[----:B------:R-:W-:Y:S01]  /*12ae0*/  FFMA R2, R226, UR39, R2 ;  /* 0x00000027e2027c23 */ /* 0x000fe20008000002 */
[----:B------:R-:W-:Y:S01]  /*12af0*/  LOP3.LUT P3, RZ, R229, 0x400000, RZ, 0xc0, !PT ;  /* 0x00400000e5ff7812 */ /* 0x000fe2000786c0ff */
[----:B------:R-:W2:Y:S03]  /*12b00*/  LDL.LU R226, [R1+0x144] ;  /* 0x0001440001e27983 */ /* 0x000ea60000300800 */
[----:B-1----:R-:W-:Y:S02]  /*12b10*/  F2FP.SATFINITE.E4M3.F32.PACK_AB_MERGE_C R5, RZ, R2, RZ ;  /* 0x00000002ff05723e */ /* 0x002fe400048070ff */
[----:B0-----:R-:W0:Y:S03]  /*12b20*/  @!P5 LDC.64 R2, c[0x0][0x5c0] ;  /* 0x00017000ff02db82 */ /* 0x001e260000000a00 */
[----:B------:R1:W-:Y:S04]  /*12b30*/  @!P4 STG.E.U8 desc[UR44][R104.64+0x48], R5 ;  /* 0x000048056800c986 */ /* 0x0003e8000c10112c */
[----:B------:R-:W4:Y:S01]  /*12b40*/  @!P5 LDG.E.U8 R4, desc[UR44][R34.64+0x49] ;  /* 0x0000492c2204d981 */ /* 0x000f22000c1e1100 */
        /* <DEDUP_REMOVED lines=9> */
[----:B-1----:R-:W-:Y:S02]  /*12be0*/  F2FP.SATFINITE.E4M3.F32.PACK_AB_MERGE_C R5, RZ, R4, RZ ;  /* 0x00000004ff05723e */ /* 0x002fe400048070ff */
        /* <DEDUP_REMOVED lines=12> */
[----:B------:R-:W-:Y:S04]  /*12cb0*/  @!P3 STG.E.U8 desc[UR44][R16.64+0x40], R13 ;  /* 0x0000400d1000b986 */ /* 0x000fe8000c10112c */
[----:B------:R-:W2:Y:S01]  /*12cc0*/  @!P4 LDG.E.U8 R4, desc[UR44][R36.64+0x41] ;  /* 0x0000412c2404c981 */ /* 0x000ea2000c1e1100 */
[----:B------:R-:W-:Y:S01]  /*12cd0*/  PRMT R6, RZ, 0x7610, R6 ;  /* 0x00007610ff067816 */ /* 0x000fe20000000006 */
[----:B0-----:R-:W0:Y:S01]  /*12ce0*/  @!P6 LDC.64 R2, c[0x0][0x5c0] ;  /* 0x00017000ff02eb82 */ /* 0x001e220000000a00 */
        /* <DEDUP_REMOVED lines=8> */
[----:B------:R-:W-:Y:S04]  /*12d70*/  @!P4 STG.E.U8 desc[UR44][R14.64+0x41], R19 ;  /* 0x000041130e00c986 */ /* 0x000fe8000c10112c */
[----:B------:R-:W4:Y:S01]  /*12d80*/  @!P6 LDG.E.U8 R6, desc[UR44][R38.64+0x40] ;  /* 0x0000402c2606e981 */ /* 0x000f22000c1e1100 */
[----:B0-----:R-:W-:Y:S01]  /*12d90*/  @!P6 IADD3 R2, P2, R7, R2, RZ ;  /* 0x000000020702e210 */ /* 0x001fe20007f5e0ff */
[----:B------:R-:W0:Y:S04]  /*12da0*/  @!P1 LDC.64 R4, c[0x0][0x5c0] ;  /* 0x00017000ff049b82 */ /* 0x000e280000000a00 */
        /* <DEDUP_REMOVED lines=12> */
[----:B0-----:R-:W-:-:S05]  /*12e70*/  @!P1 IADD3 R4, P2, R9, R4, RZ ;  /* 0x0000000409049210 */ /* 0x001fca0007f5e0ff */
[----:B------:R-:W-:Y:S01]  /*12e80*/  @!P1 IMAD.X R5, R12, 0x1, R5, P2 ;  /* 0x000000010c059824 */ /* 0x000fe200010e0605 */
[----:B---3--:R-:W-:-:S04]  /*12e90*/  LOP3.LUT R6, R6, 0xff, RZ, 0xc0, !PT ;  /* 0x000000ff06067812 */ /* 0x008fc800078ec0ff */
[----:B------:R-:W-:-:S05]  /*12ea0*/  F2FP.F16.E4M3.UNPACK_B R6, R6 ;  /* 0x00000006ff06723e */ /* 0x000fca00020006ff */
[----:B------:R-:W-:-:S05]  /*12eb0*/  HADD2.F32 R6, -RZ, R6.H0_H0 ;  /* 0x20000006ff067230 */ /* 0x000fca0000004100 */
[----:B------:R-:W-:-:S04]  /*12ec0*/  FMUL R6, R6, UR38 ;  /* 0x0000002606067c20 */ /* 0x000fc80008400000 */
[----:B------:R-:W-:-:S05]  /*12ed0*/  FFMA R6, R225, UR39, R6 ;  /* 0x00000027e1067c23 */ /* 0x000fca0008000006 */
[----:B------:R-:W-:Y:S02]  /*12ee0*/  F2FP.SATFINITE.E4M3.F32.PACK_AB_MERGE_C R9, RZ, R6, RZ ;  /* 0x00000006ff09723e */ /* 0x000fe400048070ff */
[----:B------:R-:W-:-:S03]  /*12ef0*/  PRMT R6, RZ, 0x7610, R6 ;  /* 0x00007610ff067816 */ /* 0x000fc60000000006 */
[----:B------:R0:W-:Y:S04]  /*12f00*/  @!P1 STG.E.U8 desc[UR44][R4.64+0x41], R9 ;  /* 0x0000410904009986 */ /* 0x0001e8000c10112c */
[----:B------:R-:W3:Y:S01]  /*12f10*/  @!P3 LDG.E.U8 R6, desc[UR44][R36.64+0x48] ;  /* 0x0000482c2406b981 */ /* 0x000ee2000c1e1100 */
[----:B------:R-:W-:-:S04]  /*12f20*/  ISETP.GE.AND P4, PT, R46, 0x101, PT ;  /* 0x000001012e00780c */ /* 0x000fc80003f86270 */
[----:B------:R-:W-:Y:S02]  /*12f30*/  ISETP.LT.OR P2, PT, R44, 0x4a, !P4 ;  /* 0x0000004a2c00780c */ /* 0x000fe40006741670 */
[----:B-1----:R-:W-:-:S11]  /*12f40*/  PRMT R2, RZ, 0x7610, R2 ;  /* 0x00007610ff027816 */ /* 0x002fd60000000002 */
[----:B0-----:R-:W0:Y:S01]  /*12f50*/  @!P2 LDC.64 R4, c[0x0][0x5c0] ;  /* 0x00017000ff04ab82 */ /* 0x001e220000000a00 */
[----:B---3--:R-:W-:-:S04]  /*12f60*/  LOP3.LUT R6, R6, 0xff, RZ, 0xc0, !PT ;  /* 0x000000ff06067812 */ /* 0x008fc800078ec0ff */
[----:B------:R-:W-:-:S05]  /*12f70*/  F2FP.F16.E4M3.UNPACK_B R6, R6 ;  /* 0x00000006ff06723e */ /* 0x000fca00020006ff */
[----:B------:R-:W-:-:S05]  /*12f80*/  HADD2.F32 R6, -RZ, R6.H0_H0 ;  /* 0x20000006ff067230 */ /* 0x000fca0000004100 */
[----:B------:R-:W-:-:S04]  /*12f90*/  FMUL R6, R6, UR38 ;  /* 0x0000002606067c20 */ /* 0x000fc80008400000 */
[----:B--2---:R-:W-:Y:S01]  /*12fa0*/  FFMA R6, R226, UR39, R6 ;  /* 0x00000027e2067c23 */ /* 0x004fe20008000006 */
[----:B------:R-:W-:Y:S01]  /*12fb0*/  ISETP.GE.AND P4, PT, R46, 0x109, PT ;  /* 0x000001092e00780c */ /* 0x000fe20003f86270 */
[----:B------:R-:W2:Y:S03]  /*12fc0*/  LDL.LU R226, [R1+0x158] ;  /* 0x0001580001e27983 */ /* 0x000ea60000300800 */
[----:B------:R-:W-:-:S05]  /*12fd0*/  F2FP.SATFINITE.E4M3.F32.PACK_AB_MERGE_C R7, RZ, R6, RZ ;  /* 0x00000006ff07723e */ /* 0x000fca00048070ff */
[----:B------:R1:W-:Y:S04]  /*12fe0*/  @!P3 STG.E.U8 desc[UR44][R10.64+0x48], R7 ;  /* 0x000048070a00b986 */ /* 0x0003e8000c10112c */
[----:B------:R-:W3:Y:S02]  /*12ff0*/  @!P2 LDG.E.U8 R2, desc[UR44][R36.64+0x49] ;  /* 0x0000492c2402a981 */ /* 0x000ee4000c1e1100 */
[----:B---3--:R-:W-:-:S04]  /*13000*/  LOP3.LUT R2, R2, 0xff, RZ, 0xc0, !PT ;  /* 0x000000ff02027812 */ /* 0x008fc800078ec0ff */
[----:B------:R-:W-:-:S05]  /*13010*/  F2FP.F16.E4M3.UNPACK_B R2, R2 ;  /* 0x00000002ff02723e */ /* 0x000fca00020006ff */
[----:B------:R-:W-:Y:S01]  /*13020*/  HADD2.F32 R3, -RZ, R2.H0_H0 ;  /* 0x20000002ff037230 */ /* 0x000fe20000004100 */
[----:B0-----:R-:W-:-:S04]  /*13030*/  @!P2 IADD3 R2, P1, P3, R26, UR10, R4 ;  /* 0x0000000a1a02ac10 */ /* 0x001fc8000fb3e004 */
[----:B------:R-:W-:Y:S01]  /*13040*/  FMUL R4, R3, UR38 ;  /* 0x0000002603047c20 */ /* 0x000fe20008400000 */
[----:B------:R-:W-:Y:S02]  /*13050*/  @!P2 IADD3.X R3, R45, UR9, R5, P1, P3 ;  /* 0x000000092d03ac10 */ /* 0x000fe40008fe6405 */
[C---:B------:R-:W-:Y:S01]  /*13060*/  ISETP.LT.OR P1, PT, R44.reuse, 0x49, !P4 ;  /* 0x000000492c00780c */ /* 0x040fe20006721670 */
[----:B----4-:R-:W-:Y:S01]  /*13070*/  FFMA R4, R227, UR39, R4 ;  /* 0x00000027e3047c23 */ /* 0x010fe20008000004 */
[----:B-1----:R-:W-:Y:S02]  /*13080*/  IMAD.U32 R7, RZ, RZ, UR8 ;  /* 0x00000008ff077e24 */ /* 0x002fe4000f8e00ff */
[----:B------:R-:W-:Y:S01]  /*13090*/  IMAD.U32 R6, RZ, RZ, UR7 ;  /* 0x00000007ff067e24 */ /* 0x000fe2000f8e00ff */
[----:B------:R-:W-:Y:S01]  /*130a0*/  ISETP.LT.OR P4, PT, R44, 0x4a, !P4 ;  /* 0x0000004a2c00780c */ /* 0x000fe20006781670 */
[----:B------:R-:W3:Y:S01]  /*130b0*/  LDL.LU R227, [R1+0x15c] ;  /* 0x00015c0001e37983 */ /* 0x000ee20000300800 */
[----:B------:R-:W-:-:S02]  /*130c0*/  F2FP.SATFINITE.E4M3.F32.PACK_AB_MERGE_C R5, RZ, R4, RZ ;  /* 0x00000004ff05723e */ /* 0x000fc400048070ff */
[----:B------:R-:W-:-:S03]  /*130d0*/  PRMT R4, RZ, 0x7610, R4 ;  /* 0x00007610ff047816 */ /* 0x000fc60000000004 */
[----:B------:R0:W-:Y:S01]  /*130e0*/  @!P2 STG.E.U8 desc[UR44][R2.64+0x49], R5 ;  /* 0x000049050200a986 */ /* 0x0001e2000c10112c */
[----:B------:R-:W0:Y:S03]  /*130f0*/  @!P1 LDC.64 R8, c[0x0][0x5c0] ;  /* 0x00017000ff089b82 */ /* 0x000e260000000a00 */
[----:B------:R-:W4:Y:S01]  /*13100*/  @!P1 LDG.E.U8 R4, desc[UR44][R38.64+0x48] ;  /* 0x0000482c26049981 */ /* 0x000f22000c1e1100 */
[----:B------:R-:W-:-:S04]  /*13110*/  @!P1 IADD3 R7, P2, P3, R7, UR10, R26 ;  /* 0x0000000a07079c10 */ /* 0x000fc8000fb5e01a */
[----:B------:R-:W-:Y:S02]  /*13120*/  @!P1 IADD3.X R6, R6, UR9, R45, P2, P3 ;  /* 0x0000000906069c10 */ /* 0x000fe400097e642d */
[----:B0-----:R-:W-:-:S05]  /*13130*/  @!P1 IADD3 R2, P2, R7, R8, RZ ;  /* 0x0000000807029210 */ /* 0x001fca0007f5e0ff */
[----:B------:R-:W-:Y:S02]  /*13140*/  @!P1 IMAD.X R3, R6, 0x1, R9, P2 ;  /* 0x0000000106039824 */ /* 0x000fe400010e0609 */
[----:B------:R-:W0:Y:S01]  /*13150*/  @!P4 LDC.64 R8, c[0x0][0x5c0] ;  /* 0x00017000ff08cb82 */ /* 0x000e220000000a00 */
[----:B----4-:R-:W-:-:S04]  /*13160*/  LOP3.LUT R4, R4, 0xff, RZ, 0xc0, !PT ;  /* 0x000000ff04047812 */ /* 0x010fc800078ec0ff */
[----:B------:R-:W-:-:S05]  /*13170*/  F2FP.F16.E4M3.UNPACK_B R4, R4 ;  /* 0x00000004ff04723e */ /* 0x000fca00020006ff */
[----:B------:R-:W-:-:S05]  /*13180*/  HADD2.F32 R4, -RZ, R4.H0_H0 ;  /* 0x20000004ff047230 */ /* 0x000fca0000004100 */
[----:B------:R-:W-:-:S04]  /*13190*/  FMUL R4, R4, UR38 ;  /* 0x0000002604047c20 */ /* 0x000fc80008400000 */
[----:B--2---:R-:W-:Y:S01]  /*131a0*/  FFMA R4, R226, UR39, R4 ;  /* 0x00000027e2047c23 */ /* 0x004fe20008000004 */
[----:B------:R-:W-:Y:S01]  /*131b0*/  IMAD.U32 R7, RZ, RZ, UR8 ;  /* 0x00000008ff077e24 */ /* 0x000fe2000f8e00ff */
[----:B------:R-:W2:Y:S03]  /*131c0*/  LDL.LU R226, [R1+0x160] ;  /* 0x0001600001e27983 */ /* 0x000ea60000300800 */
[----:B------:R-:W-:Y:S02]  /*131d0*/  F2FP.SATFINITE.E4M3.F32.PACK_AB_MERGE_C R5, RZ, R4, RZ ;  /* 0x00000004ff05723e */ /* 0x000fe400048070ff */
[----:B------:R-:W-:-:S03]  /*131e0*/  PRMT R4, RZ, 0x7610, R4 ;  /* 0x00007610ff047816 */ /* 0x000fc60000000004 */
[----:B------:R0:W-:Y:S04]  /*131f0*/  @!P1 STG.E.U8 desc[UR44][R2.64+0x48], R5 ;  /* 0x0000480502009986 */ /* 0x0001e8000c10112c */
[----:B------:R-:W4:Y:S01]  /*13200*/  @!P4 LDG.E.U8 R4, desc[UR44][R38.64+0x49] ;  /* 0x0000492c2604c981 */ /* 0x000f22000c1e1100 */
[----:B------:R-:W-:Y:S01]  /*13210*/  IMAD.U32 R6, RZ, RZ, UR7 ;  /* 0x00000007ff067e24 */ /* 0x000fe2000f8e00ff */
[----:B------:R-:W-:Y:S02]  /*13220*/  @!P4 IADD3 R7, P2, P3, R7, UR10, R26 ;  /* 0x0000000a0707cc10 */ /* 0x000fe4000fb5e01a */
[----:B------:R-:W-:Y:S02]  /*13230*/  ISETP.LT.OR P1, PT, R44, 0x41, !P0 ;  /* 0x000000412c00780c */ /* 0x000fe40004721670 */
[----:B------:R-:W-:-:S02]  /*13240*/  @!P4 IADD3.X R6, R6, UR9, R45, P2, P3 ;  /* 0x000000090606cc10 */ /* 0x000fc400097e642d */
[----:B0-----:R-:W-:-:S05]  /*13250*/  @!P4 IADD3 R2, P2, R7, R8, RZ ;  /* 0x000000080702c210 */ /* 0x001fca0007f5e0ff */
[----:B------:R-:W-:-:S04]  /*13260*/  @!P4 IMAD.X R3, R6, 0x1, R9, P2 ;  /* 0x000000010603c824 */ /* 0x000fc800010e0609 */
[----:B------:R-:W0:Y:S01]  /*13270*/  @!P1 LDC.64 R8, c[0x0][0x5c0] ;  /* 0x00017000ff089b82 */ /* 0x000e220000000a00 */
[----:B----4-:R-:W-:-:S04]  /*13280*/  LOP3.LUT R4, R4, 0xff, RZ, 0xc0, !PT ;  /* 0x000000ff04047812 */ /* 0x010fc800078ec0ff */
[----:B------:R-:W-:-:S05]  /*13290*/  F2FP.F16.E4M3.UNPACK_B R4, R4 ;  /* 0x00000004ff04723e */ /* 0x000fca00020006ff */
[----:B------:R-:W-:-:S05]  /*132a0*/  HADD2.F32 R4, -RZ, R4.H0_H0 ;  /* 0x20000004ff047230 */ /* 0x000fca0000004100 */
[----:B------:R-:W-:-:S04]  /*132b0*/  FMUL R4, R4, UR38 ;  /* 0x0000002604047c20 */ /* 0x000fc80008400000 */
[----:B---3--:R-:W-:Y:S01]  /*132c0*/  FFMA R4, R227, UR39, R4 ;  /* 0x00000027e3047c23 */ /* 0x008fe20008000004 */
[----:B------:R-:W-:Y:S01]  /*132d0*/  ISETP.LT.OR P2, PT, R44, 0x42, !P0 ;  /* 0x000000422c00780c */ /* 0x000fe20004741670 */
[----:B------:R-:W3:Y:S03]  /*132e0*/  LDL.LU R227, [R1+0x164] ;  /* 0x0001640001e37983 */ /* 0x000ee60000300800 */
[----:B------:R-:W-:Y:S02]  /*132f0*/  F2FP.SATFINITE.E4M3.F32.PACK_AB_MERGE_C R7, RZ, R4, RZ ;  /* 0x00000004ff07723e */ /* 0x000fe400048070ff */
[----:B------:R-:W-:-:S03]  /*13300*/  PRMT R4, RZ, 0x7610, R4 ;  /* 0x00007610ff047816 */ /* 0x000fc60000000004 */
[----:B------:R1:W-:Y:S04]  /*13310*/  @!P4 STG.E.U8 desc[UR44][R2.64+0x49], R7 ;  /* 0x000049070200c986 */ /* 0x0003e8000c10112c */
[----:B------:R-:W4:Y:S01]  /*13320*/  @!P1 LDG.E.U8 R4, desc[UR44][R40.64+0x40] ;  /* 0x0000402c28049981 */ /* 0x000f22000c1e1100 */
[----:B-1----:R-:W-:Y:S02]  /*13330*/  @!P1 IMAD.MOV.U32 R2, RZ, RZ, R26 ;  /* 0x000000ffff029224 */ /* 0x002fe400078e001a */
[----:B------:R-:W-:Y:S01]  /*13340*/  @!P1 IMAD.MOV.U32 R3, RZ, RZ, R45 ;  /* 0x000000ffff039224 */ /* 0x000fe200078e002d */
[----:B----4-:R-:W-:-:S04]  /*13350*/  LOP3.LUT R4, R4, 0xff, RZ, 0xc0, !PT ;  /* 0x000000ff04047812 */ /* 0x010fc800078ec0ff */
[----:B------:R-:W-:-:S05]  /*13360*/  F2FP.F16.E4M3.UNPACK_B R4, R4 ;  /* 0x00000004ff04723e */ /* 0x000fca00020006ff */
[----:B------:R-:W-:-:S05]  /*13370*/  HADD2.F32 R4, -RZ, R4.H0_H0 ;  /* 0x20000004ff047230 */ /* 0x000fca0000004100 */
[----:B------:R-:W-:Y:S01]  /*13380*/  FMUL R6, R4, UR38 ;  /* 0x0000002604067c20 */ /* 0x000fe20008400000 */
[----:B------:R-:W-:-:S04]  /*13390*/  @!P1 IMAD.WIDE.U32 R4, R24, 0x180, R2 ;  /* 0x0000018018049825 */ /* 0x000fc800078e0002 */
[----:B--2---:R-:W-:Y:S01]  /*133a0*/  FFMA R6, R226, UR39, R6 ;  /* 0x00000027e2067c23 */ /* 0x004fe20008000006 */
[----:B------:R-:W-:Y:S01]  /*133b0*/  @!P1 IMAD R3, R25, 0x180, RZ ;  /* 0x0000018019039824 */ /* 0x000fe200078e02ff */
[----:B0-----:R-:W-:Y:S01]  /*133c0*/  @!P1 IADD3 R2, P3, R4, R8, RZ ;  /* 0x0000000804029210 */ /* 0x001fe20007f7e0ff */
[----:B------:R-:W2:Y:S01]  /*133d0*/  LDL.LU R226, [R1+0x168] ;  /* 0x0001680001e27983 */ /* 0x000ea20000300800 */
[----:B------:R-:W-:Y:S02]  /*133e0*/  PRMT R4, RZ, 0x7610, R4 ;  /* 0x00007610ff047816 */ /* 0x000fe40000000004 */
[----:B------:R-:W-:Y:S01]  /*133f0*/  @!P1 IADD3.X R3, R9, R5, R3, P3, !PT ;  /* 0x0000000509039210 */ /* 0x000fe20001ffe403 */
[----:B------:R-:W4:Y:S01]  /*13400*/  LDL.LU R225, [R1+0x16c] ;  /* 0x00016c0001e17983 */ /* 0x000f220000300800 */
[----:B------:R-:W-:Y:S01]  /*13410*/  F2FP.SATFINITE.E4M3.F32.PACK_AB_MERGE_C R7, RZ, R6, RZ ;  /* 0x00000006ff07723e */ /* 0x000fe200048070ff */
[----:B------:R-:W0:Y:S04]  /*13420*/  @!P2 LDC.64 R8, c[0x0][0x5c0] ;  /* 0x00017000ff08ab82 */ /* 0x000e280000000a00 */
[----:B------:R1:W-:Y:S04]  /*13430*/  @!P1 STG.E.U8 desc[UR44][R2.64+0x40], R7 ;  /* 0x0000400702009986 */ /* 0x0003e8000c10112c */
[----:B------:R-:W3:Y:S01]  /*13440*/  @!P2 LDG.E.U8 R4, desc[UR44][R40.64+0x41] ;  /* 0x0000412c2804a981 */ /* 0x000ee2000c1e1100 */
[----:B------:R-:W-:Y:S01]  /*13450*/  ISETP.GE.AND P5, PT, R46, 0x189, PT ;  /* 0x000001892e00780c */ /* 0x000fe20003fa6270 */
[----:B-1----:R-:W-:-:S02]  /*13460*/  @!P2 IMAD.MOV.U32 R2, RZ, RZ, R26 ;  /* 0x000000ffff02a224 */ /* 0x002fc400078e001a */
[----:B------:R-:W-:Y:S01]  /*13470*/  @!P2 IMAD.MOV.U32 R3, RZ, RZ, R45 ;  /* 0x000000ffff03a224 */ /* 0x000fe200078e002d */
[----:B------:R-:W-:-:S13]  /*13480*/  ISETP.LT.OR P1, PT, R44, 0x41, !P5 ;  /* 0x000000412c00780c */ /* 0x000fda0006f21670 */
[----:B------:R-:W1:Y:S01]  /*13490*/  @!P1 LDC.64 R10, c[0x0][0x5c0] ;  /* 0x00017000ff0a9b82 */ /* 0x000e620000000a00 */
[----:B---3--:R-:W-:-:S04]  /*134a0*/  LOP3.LUT R4, R4, 0xff, RZ, 0xc0, !PT ;  /* 0x000000ff04047812 */ /* 0x008fc800078ec0ff */
[----:B------:R-:W-:-:S05]  /*134b0*/  F2FP.F16.E4M3.UNPACK_B R4, R4 ;  /* 0x00000004ff04723e */ /* 0x000fca00020006ff */
[----:B------:R-:W-:-:S05]  /*134c0*/  HADD2.F32 R4, -RZ, R4.H0_H0 ;  /* 0x20000004ff047230 */ /* 0x000fca0000004100 */
[----:B------:R-:W-:Y:S01]  /*134d0*/  FMUL R6, R4, UR38 ;  /* 0x0000002604067c20 */ /* 0x000fe20008400000 */
[----:B------:R-:W-:-:S04]  /*134e0*/  @!P2 IMAD.WIDE.U32 R4, R24, 0x180, R2 ;  /* 0x000001801804a825 */ /* 0x000fc800078e0002 */
[----:B------:R-:W-:Y:S01]  /*134f0*/  FFMA R6, R227, UR39, R6 ;  /* 0x00000027e3067c23 */ /* 0x000fe20008000006 */
[----:B------:R-:W-:Y:S01]  /*13500*/  @!P2 IMAD R3, R25, 0x180, RZ ;  /* 0x000001801903a824 */ /* 0x000fe200078e02ff */
[----:B0-----:R-:W-:Y:S02]  /*13510*/  @!P2 IADD3 R2, P3, R4, R8, RZ ;  /* 0x000000080402a210 */ /* 0x001fe40007f7e0ff */
[----:B------:R-:W-:Y:S02]  /*13520*/  PRMT R4, RZ, 0x7610, R4 ;  /* 0x00007610ff047816 */ /* 0x000fe40000000004 */
[----:B------:R-:W-:Y:S02]  /*13530*/  @!P2 IADD3.X R3, R9, R5, R3, P3, !PT ;  /* 0x000000050903a210 */ /* 0x000fe40001ffe403 */
[----:B------:R-:W-:-:S05]  /*13540*/  F2FP.SATFINITE.E4M3.F32.PACK_AB_MERGE_C R7, RZ, R6, RZ ;  /* 0x00000006ff07723e */ /* 0x000fca00048070ff */
[----:B------:R0:W-:Y:S04]  /*13550*/  @!P2 STG.E.U8 desc[UR44][R2.64+0x41], R7 ;  /* 0x000041070200a986 */ /* 0x0001e8000c10112c */
[----:B------:R-:W3:Y:S01]  /*13560*/  @!P1 LDG.E.U8 R4, desc[UR44][R42.64+0x40] ;  /* 0x0000402c2a049981 */ /* 0x000ee2000c1e1100 */
[----:B------:R-:W-:Y:S02]  /*13570*/  @!P1 IMAD R9, R25, 0x180, RZ ;  /* 0x0000018019099824 */ /* 0x000fe400078e02ff */
[----:B0-----:R-:W-:Y:S02]  /*13580*/  @!P1 IMAD.MOV.U32 R2, RZ, RZ, R26 ;  /* 0x000000ffff029224 */ /* 0x001fe400078e001a */
[----:B------:R-:W-:Y:S01]  /*13590*/  @!P1 IMAD.MOV.U32 R3, RZ, RZ, R45 ;  /* 0x000000ffff039224 */ /* 0x000fe200078e002d */
[----:B------:R-:W-:-:S02]  /*135a0*/  ISETP.LT.OR P2, PT, R44, 0x42, !P5 ;  /* 0x000000422c00780c */ /* 0x000fc40006f41670 */
[----:B---3--:R-:W-:-:S04]  /*135b0*/  LOP3.LUT R4, R4, 0xff, RZ, 0xc0, !PT ;  /* 0x000000ff04047812 */ /* 0x008fc800078ec0ff */
[----:B------:R-:W-:-:S05]  /*135c0*/  F2FP.F16.E4M3.UNPACK_B R4, R4 ;  /* 0x00000004ff04723e */ /* 0x000fca00020006ff */
[----:B------:R-:W-:Y:S02]  /*135d0*/  HADD2.F32 R6, -RZ, R4.H0_H0 ;  /* 0x20000004ff067230 */ /* 0x000fe40000004100 */
[----:B------:R-:W-:-:S04]  /*135e0*/  @!P1 IMAD.WIDE.U32 R4, R24, 0x180, R2 ;  /* 0x0000018018049825 */ /* 0x000fc800078e0002 */
[----:B------:R-:W-:Y:S01]  /*135f0*/  FMUL R6, R6, UR38 ;  /* 0x0000002606067c20 */ /* 0x000fe20008400000 */
[----:B------:R-:W-:Y:S01]  /*13600*/  @!P1 IMAD.IADD R2, R5, 0x1, R9 ;  /* 0x0000000105029824 */ /* 0x000fe200078e0209 */
[----:B-1----:R-:W-:Y:S02]  /*13610*/  @!P1 IADD3 R4, P3, P4, R4, UR8, R10 ;  /* 0x0000000804049c10 */ /* 0x002fe4000fc7e00a */
[----:B--2---:R-:W-:Y:S02]  /*13620*/  FFMA R6, R226, UR39, R6 ;  /* 0x00000027e2067c23 */ /* 0x004fe40008000006 */
[----:B------:R-:W-:Y:S01]  /*13630*/  @!P1 IADD3.X R5, R2, UR7, R11, P3, P4 ;  /* 0x0000000702059c10 */ /* 0x000fe20009fe840b */
[----:B------:R-:W-:Y:S01]  /*13640*/  @!P2 IMAD.MOV.U32 R3, RZ, RZ, R45 ;  /* 0x000000ffff03a224 */ /* 0x000fe200078e002d */
[----:B------:R-:W-:Y:S01]  /*13650*/  PRMT R2, RZ, 0x7610, R2 ;  /* 0x00007610ff027816 */ /* 0x000fe20000000002 */
[----:B------:R-:W0:Y:S01]  /*13660*/  @!P2 LDC.64 R10, c[0x0][0x5c0] ;  /* 0x00017000ff0aab82 */ /* 0x000e220000000a00 */
[----:B------:R-:W-:Y:S01]  /*13670*/  F2FP.SATFINITE.E4M3.F32.PACK_AB_MERGE_C R7, RZ, R6, RZ ;  /* 0x00000006ff07723e */ /* 0x000fe200048070ff */
[----:B------:R-:W-:Y:S01]  /*13680*/  @!P2 IMAD R9, R25, 0x180, RZ ;  /* 0x000001801909a824 */ /* 0x000fe200078e02ff */
[----:B------:R-:W2:Y:S04]  /*13690*/  LDL.LU R226, [R1+0x170] ;  /* 0x0001700001e27983 */ /* 0x000ea80000300800 */
[----:B------:R1:W-:Y:S04]  /*136a0*/  @!P1 STG.E.U8 desc[UR44][R4.64+0x40], R7 ;  /* 0x0000400704009986 */ /* 0x0003e8000c10112c */
[----:B------:R-:W3:Y:S01]  /*136b0*/  @!P2 LDG.E.U8 R2, desc[UR44][R42.64+0x41] ;  /* 0x0000412c2a02a981 */ /* 0x000ee2000c1e1100 */
[----:B------:R-:W-:-:S03]  /*136c0*/  ISETP.LT.OR P1, PT, R44, 0x49, !P0 ;  /* 0x000000492c00780c */ /* 0x000fc60004721670 */
[----:B------:R-:W2:Y:S01]  /*136d0*/  LDL.LU R227, [R1+0x174] ;  /* 0x0001740001e37983 */ /* 0x000ea20000300800 */
[----:B---3--:R-:W-:-:S04]  /*136e0*/  LOP3.LUT R2, R2, 0xff, RZ, 0xc0, !PT ;  /* 0x000000ff02027812 */ /* 0x008fc800078ec0ff */
[----:B------:R-:W-:-:S05]  /*136f0*/  F2FP.F16.E4M3.UNPACK_B R2, R2 ;  /* 0x00000002ff02723e */ /* 0x000fca00020006ff */
[----:B------:R-:W-:Y:S02]  /*13700*/  HADD2.F32 R6, -RZ, R2.H0_H0 ;  /* 0x20000002ff067230 */ /* 0x000fe40000004100 */
[----:B------:R-:W-:-:S03]  /*13710*/  @!P2 IMAD.MOV.U32 R2, RZ, RZ, R26 ;  /* 0x000000ffff02a224 */ /* 0x000fc600078e001a */
[----:B------:R-:W-:Y:S01]  /*13720*/  FMUL R6, R6, UR38 ;  /* 0x0000002606067c20 */ /* 0x000fe20008400000 */
[----:B------:R-:W-:-:S04]  /*13730*/  @!P2 IMAD.WIDE.U32 R2, R24, 0x180, R2 ;  /* 0x000001801802a825 */ /* 0x000fc800078e0002 */
[----:B----4-:R-:W-:Y:S01]  /*13740*/  FFMA R6, R225, UR39, R6 ;  /* 0x00000027e1067c23 */ /* 0x010fe20008000006 */
[----:B-1----:R-:W-:Y:S01]  /*13750*/  @!P2 IMAD.IADD R4, R3, 0x1, R9 ;  /* 0x000000010304a824 */ /* 0x002fe200078e0209 */
[----:B0-----:R-:W-:Y:S01]  /*13760*/  @!P2 IADD3 R2, P3, P4, R2, UR8, R10 ;  /* 0x000000080202ac10 */ /* 0x001fe2000fc7e00a */
[----:B------:R-:W0:Y:S02]  /*13770*/  @!P1 LDC.64 R8, c[0x0][0x5c0] ;  /* 0x00017000ff089b82 */ /* 0x000e240000000a00 */
[----:B------:R-:W-:Y:S02]  /*13780*/  F2FP.SATFINITE.E4M3.F32.PACK_AB_MERGE_C R7, RZ, R6, RZ ;  /* 0x00000006ff07723e */ /* 0x000fe400048070ff */
[----:B------:R-:W-:Y:S02]  /*13790*/  @!P2 IADD3.X R3, R4, UR7, R11, P3, P4 ;  /* 0x000000070403ac10 */ /* 0x000fe40009fe840b */
[----:B------:R-:W-:-:S03]  /*137a0*/  PRMT R4, RZ, 0x7610, R4 ;  /* 0x00007610ff047816 */ /* 0x000fc60000000004 */
[----:B------:R1:W-:Y:S04]  /*137b0*/  @!P2 STG.E.U8 desc[UR44][R2.64+0x41], R7 ;  /* 0x000041070200a986 */ /* 0x0003e8000c10112c */
[----:B------:R-:W3:Y:S01]  /*137c0*/  @!P1 LDG.E.U8 R4, desc[UR44][R40.64+0x48] ;  /* 0x0000482c28049981 */ /* 0x000ee2000c1e1100 */
[----:B------:R-:W-:Y:S01]  /*137d0*/  ISETP.LT.OR P0, PT, R44, 0x4a, !P0 ;  /* 0x0000004a2c00780c */ /* 0x000fe20004701670 */
[----:B-1----:R-:W-:Y:S02]  /*137e0*/  @!P1 IMAD.MOV.U32 R2, RZ, RZ, R26 ;  /* 0x000000ffff029224 */ /* 0x002fe400078e001a */
[----:B------:R-:W-:Y:S01]  /*137f0*/  @!P1 IMAD.MOV.U32 R3, RZ, RZ, R45 ;  /* 0x000000ffff039224 */ /* 0x000fe200078e002d */
[----:B---3--:R-:W-:-:S04]  /*13800*/  LOP3.LUT R4, R4, 0xff, RZ, 0xc0, !PT ;  /* 0x000000ff04047812 */ /* 0x008fc800078ec0ff */
        /* <DEDUP_REMOVED lines=9> */
[----:B------:R-:W-:Y:S02]  /*138a0*/  @!P1 IADD3.X R3, R9, R5, R3, P2, !PT ;  /* 0x0000000509039210 */ /* 0x000fe400017fe403 */
[----:B------:R-:W-:Y:S01]  /*138b0*/  F2FP.SATFINITE.E4M3.F32.PACK_AB_MERGE_C R7, RZ, R6, RZ ;  /* 0x00000006ff07723e */ /* 0x000fe200048070ff */
[----:B------:R-:W0:Y:S04]  /*138c0*/  @!P0 LDC.64 R8, c[0x0][0x5c0] ;  /* 0x00017000ff088b82 */ /* 0x000e280000000a00 */
[----:B------:R1:W-:Y:S04]  /*138d0*/  @!P1 STG.E.U8 desc[UR44][R2.64+0x48], R7 ;  /* 0x0000480702009986 */ /* 0x0003e8000c10112c */
[----:B------:R-:W3:Y:S01]  /*138e0*/  @!P0 LDG.E.U8 R4, desc[UR44][R40.64+0x49] ;  /* 0x0000492c28048981 */ /* 0x000ee2000c1e1100 */
[----:B------:R-:W-:Y:S01]  /*138f0*/  ISETP.LT.OR P1, PT, R44, 0x49, !P5 ;  /* 0x000000492c00780c */ /* 0x000fe20006f21670 */
[----:B-1----:R-:W-:-:S02]  /*13900*/  @!P0 IMAD.MOV.U32 R2, RZ, RZ, R26 ;  /* 0x000000ffff028224 */ /* 0x002fc400078e001a */
[----:B------:R-:W-:-:S10]  /*13910*/  @!P0 IMAD.MOV.U32 R3, RZ, RZ, R45 ;  /* 0x000000ffff038224 */ /* 0x000fd400078e002d */
        /* <DEDUP_REMOVED lines=17> */
[----:B------:R-:W-:Y:S01]  /*13a30*/  BSSY B1, `(.L_x_33) ;  /* 0x0000010000017945 */ /* 0x000fe20003800000 */
        /* <DEDUP_REMOVED lines=8> */
[----:B------:R-:W-:-:S03]  /*13ac0*/  @!P1 IADD3.X R5, R8, UR7, R11, P0, P2 ;  /* 0x0000000708059c10 */ /* 0x000fc600087e440b */
[----:B------:R-:W-:-:S05]  /*13ad0*/  F2FP.SATFINITE.E4M3.F32.PACK_AB_MERGE_C R3, RZ, R6, RZ ;  /* 0x00000006ff03723e */ /* 0x000fca00048070ff */
[----:B------:R0:W-:Y:S01]  /*13ae0*/  @!P1 STG.E.U8 desc[UR44][R4.64+0x48], R3 ;  /* 0x0000480304009986 */ /* 0x0001e2000c10112c */
[----:B------:R-:W-:Y:S02]  /*13af0*/  ISETP.LT.OR P0, PT, R44, 0x4a, !P5 ;  /* 0x0000004a2c00780c */ /* 0x000fe40006f01670 */
[----:B------:R-:W-:-:S11]  /*13b00*/  PRMT R2, RZ, 0x7610, R2 ;  /* 0x00007610ff027816 */ /* 0x000fd60000000002 */
[----:B0-----:R-:W-:Y:S05]  /*13b10*/  @P0 BRA `(.L_x_34) ;  /* 0x0000000000040947 */ /* 0x001fea0003800000 */
[----:B------:R0:W5:Y:S02]  /*13b20*/  LDG.E.U8 R2, desc[UR44][R42.64+0x49] ;  /* 0x0000492c2a027981 */ /* 0x000164000c1e1100 */
.L_x_34:
[----:B------:R-:W-:Y:S05]  /*13b30*/  BSYNC B1 ;  /* 0x0000000000017941 */ /* 0x000fea0003800000 */
.L_x_33:
[----:B------:R-:W-:Y:S05]  /*13b40*/  @P0 BRA `(.L_x_35) ;  /* 0x0000007c00240947 */ /* 0x000fea0003800000 */
[----:B------:R-:W2:Y:S01]  /*13b50*/  LDL.LU R4, [R1+0x17c] ;  /* 0x00017c0001047983 */ /* 0x000ea20000300800 */
[----:B-----5:R-:W-:Y:S01]  /*13b60*/  LOP3.LUT R2, R2, 0xff, RZ, 0xc0, !PT ;  /* 0x000000ff02027812 */ /* 0x020fe200078ec0ff */
[----:B------:R-:W-:Y:S01]  /*13b70*/  IMAD.MOV.U32 R44, RZ, RZ, R26 ;  /* 0x000000ffff2c7224 */ /* 0x000fe200078e001a */
[----:B------:R-:W-:Y:S01]  /*13b80*/  ULDC.64 UR12, c[0x0][0x5c0] ;  /* 0x00017000000c7ab9 */ /* 0x000fe20000000a00 */
[----:B------:R-:W-:Y:S01]  /*13b90*/  IMAD R25, R25, 0x180, RZ ;  /* 0x0000018019197824 */ /* 0x000fe200078e02ff */
[----:B------:R-:W-:Y:S01]  /*13ba0*/  F2FP.F16.E4M3.UNPACK_B R2, R2 ;  /* 0x00000002ff02723e */ /* 0x000fe200020006ff */
[----:B------:R-:W-:-:S04]  /*13bb0*/  IMAD.WIDE.U32 R44, R24, 0x180, R44 ;  /* 0x00000180182c7825 */ /* 0x000fc800078e002c */
[----:B------:R-:W-:Y:S02]  /*13bc0*/  HADD2.F32 R2, -RZ, R2.H0_H0 ;  /* 0x20000002ff027230 */ /* 0x000fe40000004100 */
[----:B------:R-:W-:Y:S02]  /*13bd0*/  IMAD.U32 R3, RZ, RZ, UR12 ;  /* 0x0000000cff037e24 */ /* 0x000fe4000f8e00ff */
[----:B------:R-:W-:Y:S02]  /*13be0*/  IMAD.IADD R25, R45, 0x1, R25 ;  /* 0x000000012d197824 */ /* 0x000fe400078e0219 */
[----:B------:R-:W-:Y:S01]  /*13bf0*/  FMUL R2, R2, UR38 ;  /* 0x0000002602027c20 */ /* 0x000fe20008400000 */
[----:B------:R-:W-:-:S03]  /*13c00*/  IADD3 R44, P0, P1, R44, UR8, R3 ;  /* 0x000000082c2c7c10 */ /* 0x000fc6000f91e003 */
[----:B--2---:R-:W-:Y:S01]  /*13c10*/  FFMA R2, R4, UR39, R2 ;  /* 0x0000002704027c23 */ /* 0x004fe20008000002 */
[----:B------:R-:W-:-:S04]  /*13c20*/  IMAD.U32 R4, RZ, RZ, UR13 ;  /* 0x0000000dff047e24 */ /* 0x000fc8000f8e00ff */
[----:B------:R-:W-:Y:S02]  /*13c30*/  F2FP.SATFINITE.E4M3.F32.PACK_AB_MERGE_C R3, RZ, R2, RZ ;  /* 0x00000002ff03723e */ /* 0x000fe400048070ff */
[----:B------:R-:W-:-:S05]  /*13c40*/  IADD3.X R45, R25, UR7, R4, P0, P1 ;  /* 0x00000007192d7c10 */ /* 0x000fca00087e2404 */
[----:B------:R1:W-:Y:S01]  /*13c50*/  STG.E.U8 desc[UR44][R44.64+0x49], R3 ;  /* 0x000049032c007986 */ /* 0x0003e2000c10112c */
[----:B------:R-:W-:Y:S05]  /*13c60*/  BRA `(.L_x_35) ;  /* 0x0000007800dc7947 */ /* 0x000fea0003800000 */
.L_x_32:
[----:B------:R-:W-:Y:S01]  /*13c70*/  ISETP.GE.AND P2, PT, R46, 0x9, PT ;  /* 0x000000092e00780c */ /* 0x000fe20003f46270 */
[----:B------:R-:W-:Y:S01]  /*13c80*/  IMAD.U32 R73, RZ, RZ, UR8 ;  /* 0x00000008ff497e24 */ /* 0x000fe2000f8e00ff */
[----:B------:R-:W-:Y:S01]  /*13c90*/  LOP3.LUT R229, R229, 0xfffffdff, RZ, 0xc0, !PT ;  /* 0xfffffdffe5e57812 */ /* 0x000fe200078ec0ff */
[----:B------:R-:W-:Y:S01]  /*13ca0*/  IMAD.U32 R69, RZ, RZ, UR8 ;  /* 0x00000008ff457e24 */ /* 0x000fe2000f8e00ff */
[C---:B------:R-:W-:Y:S01]  /*13cb0*/  ISETP.LT.OR P5, PT, R44.reuse, 0x1, !P2 ;  /* 0x000000012c00780c */ /* 0x040fe200057a1670 */
[----:B------:R-:W-:Y:S01]  /*13cc0*/  IMAD.U32 R64, RZ, RZ, UR7 ;  /* 0x00000007ff407e24 */ /* 0x000fe2000f8e00ff */
[C---:B------:R-:W-:Y:S01]  /*13cd0*/  ISETP.LT.OR P4, PT, R44.reuse, 0x2, !P2 ;  /* 0x000000022c00780c */ /* 0x040fe20005781670 */
[----:B------:R-:W-:Y:S01]  /*13ce0*/  IMAD.U32 R63, RZ, RZ, UR8 ;  /* 0x00000008ff3f7e24 */ /* 0x000fe2000f8e00ff */
[----:B------:R-:W-:Y:S01]  /*13cf0*/  ISETP.LT.OR P3, PT, R44, 0x9, !P2 ;  /* 0x000000092c00780c */ /* 0x000fe20005761670 */
[----:B------:R-:W-:Y:S02]  /*13d00*/  IMAD.U32 R70, RZ, RZ, UR7 ;  /* 0x00000007ff467e24 */ /* 0x000fe4000f8e00ff */
[----:B------:R-:W-:Y:S01]  /*13d10*/  FMUL R225, R225, UR39 ;  /* 0x00000027e1e17c20 */ /* 0x000fe20008400000 */
[----:B------:R-:W-:-:S02]  /*13d20*/  IMAD.U32 R74, RZ, RZ, UR7 ;  /* 0x00000007ff4a7e24 */ /* 0x000fc4000f8e00ff */
[----:B------:R-:W-:Y:S01]  /*13d30*/  FMUL R224, R224, UR39 ;  /* 0x00000027e0e07c20 */ /* 0x000fe20008400000 */
[----:B------:R-:W-:Y:S01]  /*13d40*/  @P2 LOP3.LUT R229, R229, 0x200, RZ, 0xfc, !PT ;  /* 0x00000200e5e52812 */ /* 0x000fe200078efcff */
[----:B------:R-:W-:Y:S01]  /*13d50*/  IMAD.U32 R75, RZ, RZ, UR8 ;  /* 0x00000008ff4b7e24 */ /* 0x000fe2000f8e00ff */
[----:B------:R-:W-:Y:S01]  /*13d60*/  ISETP.LT.OR P2, PT, R44, 0xa, !P2 ;  /* 0x0000000a2c00780c */ /* 0x000fe20005741670 */
[----:B------:R-:W-:Y:S01]  /*13d70*/  IMAD.U32 R76, RZ, RZ, UR7 ;  /* 0x00000007ff4c7e24 */ /* 0x000fe2000f8e00ff */
[----:B------:R-:W0:Y:S01]  /*13d80*/  @!P5 LDC.64 R32, c[0x0][0x5c0] ;  /* 0x00017000ff20db82 */ /* 0x000e220000000a00 */
[----:B------:R-:W-:Y:S01]  /*13d90*/  LOP3.LUT R229, R229, 0xffffff7f, RZ, 0xc0, !PT ;  /* 0xffffff7fe5e57812 */ /* 0x000fe200078ec0ff */
[----:B------:R-:W-:Y:S01]  /*13da0*/  IMAD.U32 R77, RZ, RZ, UR8 ;  /* 0x00000008ff4d7e24 */ /* 0x000fe2000f8e00ff */
[----:B------:R-:W-:Y:S01]  /*13db0*/  F2FP.SATFINITE.E4M3.F32.PACK_AB_MERGE_C R225, RZ, R225, RZ ;  /* 0x000000e1ffe1723e */ /* 0x000fe200048070ff */
[----:B------:R-:W-:Y:S01]  /*13dc0*/  IMAD.U32 R78, RZ, RZ, UR7 ;  /* 0x00000007ff4e7e24 */ /* 0x000fe2000f8e00ff */
[----:B------:R-:W-:Y:S01]  /*13dd0*/  @P5 LOP3.LUT R229, R229, 0x80, RZ, 0xfc, !PT ;  /* 0x00000080e5e55812 */ /* 0x000fe200078efcff */
[----:B------:R-:W-:Y:S01]  /*13de0*/  FMUL R223, R223, UR39 ;  /* 0x00000027dfdf7c20 */ /* 0x000fe20008400000 */
[----:B------:R-:W-:Y:S01]  /*13df0*/  F2FP.SATFINITE.E4M3.F32.PACK_AB_MERGE_C R81, RZ, R224, RZ ;  /* 0x000000e0ff51723e */ /* 0x000fe200048070ff */
[----:B------:R-:W1:Y:S01]  /*13e00*/  @!P4 LDC.64 R30, c[0x0][0x5c0] ;  /* 0x00017000ff1ecb82 */ /* 0x000e620000000a00 */
[----:B------:R-:W-:Y:S01]  /*13e10*/  LOP3.LUT R229, R229, 0xffffffbf, RZ, 0xc0, !PT ;  /* 0xffffffbfe5e57812 */ /* 0x000fe200078ec0ff */
[----:B------:R-:W-:Y:S01]  /*13e20*/  FMUL R222, R222, UR39 ;  /* 0x00000027dede7c20 */ /* 0x000fe20008400000 */
[----:B------:R-:W-:Y:S01]  /*13e30*/  F2FP.SATFINITE.E4M3.F32.PACK_AB_MERGE_C R223, RZ, R223, RZ ;  /* 0x000000dfffdf723e */ /* 0x000fe200048070ff */
[----:B------:R-:W-:Y:S01]  /*13e40*/  FMUL R221, R221, UR39 ;  /* 0x00000027dddd7c20 */ /* 0x000fe20008400000 */
[----:B------:R-:W-:Y:S01]  /*13e50*/  @P4 LOP3.LUT R229, R229, 0x40, RZ, 0xfc, !PT ;  /* 0x00000040e5e54812 */ /* 0x000fe200078efcff */
[----:B------:R-:W-:Y:S01]  /*13e60*/  FMUL R220, R220, UR39 ;  /* 0x00000027dcdc7c20 */ /* 0x000fe20008400000 */
[----:B------:R-:W-:Y:S01]  /*13e70*/  F2FP.SATFINITE.E4M3.F32.PACK_AB_MERGE_C R83, RZ, R222, RZ ;  /* 0x000000deff53723e */ /* 0x000fe200048070ff */
[----:B------:R-:W2:Y:S01]  /*13e80*/  @!P3 LDC.64 R28, c[0x0][0x5c0] ;  /* 0x00017000ff1cbb82 */ /* 0x000ea20000000a00 */
[----:B------:R-:W-:Y:S01]  /*13e90*/  LOP3.LUT R229, R229, 0xfff7ffff, RZ, 0xc0, !PT ;  /* 0xfff7ffffe5e57812 */ /* 0x000fe200078ec0ff */
[----:B------:R-:W-:Y:S01]  /*13ea0*/  FMUL R219, R219, UR39 ;  /* 0x00000027dbdb7c20 */ /* 0x000fe20008400000 */
[----:B------:R-:W-:Y:S01]  /*13eb0*/  F2FP.SATFINITE.E4M3.F32.PACK_AB_MERGE_C R221, RZ, R221, RZ ;  /* 0x000000ddffdd723e */ /* 0x000fe200048070ff */
[----:B------:R-:W-:Y:S01]  /*13ec0*/  FMUL R218, R218, UR39 ;  /* 0x00000027dada7c20 */ /* 0x000fe20008400000 */
[----:B------:R-:W-:Y:S01]  /*13ed0*/  @P3 LOP3.LUT R229, R229, 0x80000, RZ, 0xfc, !PT ;  /* 0x00080000e5e53812 */ /* 0x000fe200078efcff */
[----:B------:R-:W-:Y:S01]  /*13ee0*/  FMUL R217, R217, UR39 ;  /* 0x00000027d9d97c20 */ /* 0x000fe20008400000 */
[----:B------:R-:W-:Y:S01]  /*13ef0*/  F2FP.SATFINITE.E4M3.F32.PACK_AB_MERGE_C R219, RZ, R219, RZ ;  /* 0x000000dbffdb723e */ /* 0x000fe200048070ff */
[----:B------:R-:W-:Y:S01]  /*13f00*/  FMUL R216, R216, UR39 ;  /* 0x00000027d8d87c20 */ /* 0x000fe20008400000 */
[----:B0-----:R-:W-:Y:S01]  /*13f10*/  @!P5 IADD3 R36, P0, P1, R26, UR8, R32 ;  /* 0x000000081a24dc10 */ /* 0x001fe2000f91e020 */
[----:B------:R-:W-:Y:S01]  /*13f20*/  FMUL R215, R215, UR39 ;  /* 0x00000027d7d77c20 */ /* 0x000fe20008400000 */
[----:B------:R-:W-:Y:S01]  /*13f30*/  LOP3.LUT R229, R229, 0xfffbffff, RZ, 0xc0, !PT ;  /* 0xfffbffffe5e57812 */ /* 0x000fe200078ec0ff */
[----:B------:R-:W-:Y:S01]  /*13f40*/  FMUL R214, R214, UR39 ;  /* 0x00000027d6d67c20 */ /* 0x000fe20008400000 */
[----:B------:R-:W-:Y:S01]  /*13f50*/  @!P5 IADD3.X R37, R45, UR7, R33, P0, P1 ;  /* 0x000000072d25dc10 */ /* 0x000fe200087e2421 */
[----:B------:R-:W-:Y:S01]  /*13f60*/  FMUL R213, R213, UR39 ;  /* 0x00000027d5d57c20 */ /* 0x000fe20008400000 */
[----:B------:R-:W-:Y:S01]  /*13f70*/  @P2 LOP3.LUT R229, R229, 0x40000, RZ, 0xfc, !PT ;  /* 0x00040000e5e52812 */ /* 0x000fe200078efcff */
[----:B------:R-:W-:Y:S01]  /*13f80*/  FMUL R212, R212, UR39 ;  /* 0x00000027d4d47c20 */ /* 0x000fe20008400000 */
[----:B-1----:R-:W-:Y:S01]  /*13f90*/  @!P4 IADD3 R32, P0, P1, R26, UR8, R30 ;  /* 0x000000081a20cc10 */ /* 0x002fe2000f91e01e */
[----:B------:R-:W-:Y:S01]  /*13fa0*/  FMUL R211, R211, UR39 ;  /* 0x00000027d3d37c20 */ /* 0x000fe20008400000 */
[----:B------:R-:W-:Y:S01]  /*13fb0*/  LOP3.LUT R229, R229, 0xfffdffff, RZ, 0xc0, !PT ;  /* 0xfffdffffe5e57812 */ /* 0x000fe200078ec0ff */
[----:B------:R-:W-:Y:S01]  /*13fc0*/  FMUL R210, R210, UR39 ;  /* 0x00000027d2d27c20 */ /* 0x000fe20008400000 */
[----:B------:R-:W-:Y:S01]  /*13fd0*/  @!P4 IADD3.X R33, R45, UR7, R31, P0, P1 ;  /* 0x000000072d21cc10 */ /* 0x000fe200087e241f */
[----:B------:R-:W-:Y:S01]  /*13fe0*/  FMUL R209, R209, UR39 ;  /* 0x00000027d1d17c20 */ /* 0x000fe20008400000 */
[----:B------:R-:W-:Y:S01]  /*13ff0*/  F2FP.SATFINITE.E4M3.F32.PACK_AB_MERGE_C R217, RZ, R217, RZ ;  /* 0x000000d9ffd9723e */ /* 0x000fe200048070ff */
[----:B------:R-:W-:Y:S01]  /*14000*/  FMUL R208, R208, UR39 ;  /* 0x00000027d0d07c20 */ /* 0x000fe20008400000 */
[----:B--2---:R-:W-:Y:S01]  /*14010*/  @!P3 IADD3 R48, P0, P1, R26, UR8, R28 ;  /* 0x000000081a30bc10 */ /* 0x004fe2000f91e01c */
[----:B------:R-:W-:Y:S01]  /*14020*/  FMUL R207, R207, UR39 ;  /* 0x00000027cfcf7c20 */ /* 0x000fe20008400000 */
[----:B------:R-:W-:Y:S01]  /*14030*/  F2FP.SATFINITE.E4M3.F32.PACK_AB_MERGE_C R215, RZ, R215, RZ ;  /* 0x000000d7ffd7723e */ /* 0x000fe200048070ff */
[----:B------:R-:W-:Y:S01]  /*14040*/  FMUL R206, R206, UR39 ;  /* 0x00000027cece7c20 */ /* 0x000fe20008400000 */
[----:B------:R-:W-:Y:S01]  /*14050*/  @!P3 IADD3.X R49, R45, UR7, R29, P0, P1 ;  /* 0x000000072d31bc10 */ /* 0x000fe200087e241d */
[----:B------:R-:W-:Y:S01]  /*14060*/  FMUL R205, R205, UR39 ;  /* 0x00000027cdcd7c20 */ /* 0x000fe20008400000 */
[----:B------:R-:W0:Y:S01]  /*14070*/  @!P2 LDC.64 R28, c[0x0][0x5c0] ;  /* 0x00017000ff1cab82 */ /* 0x000e220000000a00 */
[----:B------:R-:W-:Y:S01]  /*14080*/  F2FP.SATFINITE.E4M3.F32.PACK_AB_MERGE_C R213, RZ, R213, RZ ;  /* 0x000000d5ffd5723e */ /* 0x000fe200048070ff */
[----:B------:R-:W-:Y:S01]  /*14090*/  FMUL R204, R204, UR39 ;  /* 0x00000027cccc7c20 */ /* 0x000fe20008400000 */
        /* <DEDUP_REMOVED lines=12> */
[----:B------:R-:W-:Y:S02]  /*14160*/  BSSY B1, `(.L_x_36) ;  /* 0x00000ee000017945 */ /* 0x000fe40003800000 */
[----:B------:R-:W-:-:S02]  /*14170*/  F2FP.SATFINITE.E4M3.F32.PACK_AB_MERGE_C R199, RZ, R199, RZ ;  /* 0x000000c7ffc7723e */ /* 0x000fc400048070ff */
[----:B0-----:R-:W-:-:S04]  /*14180*/  @!P2 IADD3 R40, P0, P1, R26, UR8, R28 ;  /* 0x000000081a28ac10 */ /* 0x001fc8000f91e01c */
[----:B------:R-:W-:Y:S02]  /*14190*/  @!P2 IADD3.X R41, R45, UR7, R29, P0, P1 ;  /* 0x000000072d29ac10 */ /* 0x000fe400087e241d */
[----:B------:R-:W-:-:S04]  /*141a0*/  ISETP.GE.AND P0, PT, R46, 0x81, PT ;  /* 0x000000812e00780c */ /* 0x000fc80003f06270 */
[----:B------:R-:W-:Y:S02]  /*141b0*/  ISETP.LT.OR P3, PT, R44, 0x1, !P0 ;  /* 0x000000012c00780c */ /* 0x000fe40004761670 */
[----:B------:R-:W-:-:S11]  /*141c0*/  P2R R80, PR, RZ, 0x1 ;  /* 0x00000001ff507803 */ /* 0x000fd60000000000 */
[----:B------:R-:W0:Y:S01]  /*141d0*/  @!P3 LDC.64 R28, c[0x0][0x5c0] ;  /* 0x00017000ff1cbb82 */ /* 0x000e220000000a00 */
[----:B------:R-:W-:-:S04]  /*141e0*/  @P3 LOP3.LUT R229, R229, 0x20000, RZ, 0xfc, !PT ;  /* 0x00020000e5e53812 */ /* 0x000fc800078efcff */
[----:B------:R-:W-:Y:S02]  /*141f0*/  LOP3.LUT R229, R229, 0xfffffeff, RZ, 0xc0, !PT ;  /* 0xfffffeffe5e57812 */ /* 0x000fe400078ec0ff */
[----:B0-----:R-:W-:-:S04]  /*14200*/  @!P3 IADD3 R34, P1, P2, R26, UR6, R28 ;  /* 0x000000061a22bc10 */ /* 0x001fc8000fa3e01c */
[----:B------:R-:W-:Y:S02]  /*14210*/  @!P3 IADD3.X R35, R45, UR5, R29, P1, P2 ;  /* 0x000000052d23bc10 */ /* 0x000fe40008fe441d */
[----:B------:R-:W-:-:S13]  /*14220*/  ISETP.LT.OR P3, PT, R44, 0x2, !P0 ;  /* 0x000000022c00780c */ /* 0x000fda0004761670 */
        /* <DEDUP_REMOVED lines=11> */
[----:B------:R-:W-:Y:S02]  /*142e0*/  ISETP.LT.OR P3, PT, R44, 0xa, !P0 ;  /* 0x0000000a2c00780c */ /* 0x000fe40004761670 */
[----:B------:R-:W-:-:S11]  /*142f0*/  ISETP.GE.AND P0, PT, R46, 0x101, PT ;  /* 0x000001012e00780c */ /* 0x000fd60003f06270 */
[----:B------:R-:W0:Y:S01]  /*14300*/  @!P3 LDC.64 R28, c[0x0][0x5c0] ;  /* 0x00017000ff1cbb82 */ /* 0x000e220000000a00 */
[----:B------:R-:W-:-:S04]  /*14310*/  @P3 LOP3.LUT R229, R229, 0x4000, RZ, 0xfc, !PT ;  /* 0x00004000e5e53812 */ /* 0x000fc800078efcff */
[----:B------:R-:W-:-:S04]  /*14320*/  LOP3.LUT R229, R229, 0xfffeffff, RZ, 0xc0, !PT ;  /* 0xfffeffffe5e57812 */ /* 0x000fc800078ec0ff */
        /* <DEDUP_REMOVED lines=16> */
[C---:B------:R-:W-:Y:S02]  /*14430*/  ISETP.LT.OR P3, PT, R44.reuse, 0x9, !P0 ;  /* 0x000000092c00780c */ /* 0x040fe40004761670 */
[----:B------:R-:W-:-:S11]  /*14440*/  ISETP.LT.OR P0, PT, R44, 0xa, !P0 ;  /* 0x0000000a2c00780c */ /* 0x000fd60004701670 */
[----:B------:R-:W0:Y:S01]  /*14450*/  @!P3 LDC.64 R28, c[0x0][0x5c0] ;  /* 0x00017000ff1cbb82 */ /* 0x000e220000000a00 */
[----:B------:R-:W-:-:S04]  /*14460*/  @P3 LOP3.LUT R229, R229, 0x800, RZ, 0xfc, !PT ;  /* 0x00000800e5e53812 */ /* 0x000fc800078efcff */
[----:B------:R-:W-:-:S04]  /*14470*/  LOP3.LUT R229, R229, 0xfffffbff, RZ, 0xc0, !PT ;  /* 0xfffffbffe5e57812 */ /* 0x000fc800078ec0ff */
[----:B------:R-:W-:-:S04]  /*14480*/  @P0 LOP3.LUT R229, R229, 0x400, RZ, 0xfc, !PT ;  /* 0x00000400e5e50812 */ /* 0x000fc800078efcff */
[----:B------:R-:W-:Y:S02]  /*14490*/  LOP3.LUT R229, R229, 0xfffffffb, RZ, 0xc0, !PT ;  /* 0xfffffffbe5e57812 */ /* 0x000fe400078ec0ff */
[----:B0-----:R-:W-:-:S04]  /*144a0*/  @!P3 IADD3 R54, P1, P2, R26, UR10, R28 ;  /* 0x0000000a1a36bc10 */ /* 0x001fc8000fa3e01c */
[----:B------:R-:W-:Y:S02]  /*144b0*/  @!P3 IADD3.X R55, R45, UR9, R29, P1, P2 ;  /* 0x000000092d37bc10 */ /* 0x000fe40008fe441d */
[----:B------:R-:W0:Y:S02]  /*144c0*/  @!P0 LDC.64 R28, c[0x0][0x5c0] ;  /* 0x00017000ff1c8b82 */ /* 0x000e240000000a00 */
[----:B0-----:R-:W-:Y:S01]  /*144d0*/  @!P0 IADD3 R56, P1, P2, R26, UR10, R28 ;  /* 0x0000000a1a388c10 */ /* 0x001fe2000fa3e01c */
[----:B------:R-:W-:-:S03]  /*144e0*/  IMAD.U32 R28, RZ, RZ, UR7 ;  /* 0x00000007ff1c7e24 */ /* 0x000fc6000f8e00ff */
[----:B------:R-:W-:Y:S01]  /*144f0*/  @!P0 IADD3.X R57, R45, UR9, R29, P1, P2 ;  /* 0x000000092d398c10 */ /* 0x000fe20008fe441d */
[----:B------:R-:W-:Y:S01]  /*14500*/  IMAD.U32 R29, RZ, RZ, UR8 ;  /* 0x00000008ff1d7e24 */ /* 0x000fe2000f8e00ff */
[----:B------:R-:W-:-:S04]  /*14510*/  ISETP.GE.AND P1, PT, R46, 0x89, PT ;  /* 0x000000892e00780c */ /* 0x000fc80003f26270 */
[C---:B------:R-:W-:Y:S02]  /*14520*/  ISETP.LT.OR P0, PT, R44.reuse, 0x1, !P1 ;  /* 0x000000012c00780c */ /* 0x040fe40004f01670 */
[----:B------:R-:W-:Y:S02]  /*14530*/  ISETP.LT.OR P4, PT, R44, 0xa, !P1 ;  /* 0x0000000a2c00780c */ /* 0x000fe40004f81670 */
[----:B------:R-:W-:Y:S02]  /*14540*/  P2R R79, PR, RZ, 0x2 ;  /* 0x00000002ff4f7803 */ /* 0x000fe40000000000 */
[----:B------:R-:W-:-:S07]  /*14550*/  P2R R62, PR, RZ, 0x10 ;  /* 0x00000010ff3e7803 */ /* 0x000fce0000000000 */
        /* <DEDUP_REMOVED lines=8> */
[----:B------:R-:W-:Y:S02]  /*145e0*/  ISETP.LT.OR P0, PT, R44, 0x9, !P1 ;  /* 0x000000092c00780c */ /* 0x000fe40004f01670 */
[----:B------:R-:W-:-:S11]  /*145f0*/  LOP3.LUT R229, R229, 0xfffffffe, RZ, 0xc0, !PT ;  /* 0xfffffffee5e57812 */ /* 0x000fd600078ec0ff */
[--C-:B------:R-:W-:Y:S02]  /*14600*/  @!P0 IADD3 R63, P2, P3, R63, UR6, R26.reuse ;  /* 0x000000063f3f8c10 */ /* 0x100fe4000fb5e01a */
[----:B------:R-:W-:Y:S02]  /*14610*/  @P0 LOP3.LUT R229, R229, 0x1, RZ, 0xfc, !PT ;  /* 0x00000001e5e50812 */ /* 0x000fe400078efcff */
[----:B------:R-:W-:Y:S02]  /*14620*/  @!P0 IADD3.X R61, R28, UR5, R45, P2, P3 ;  /* 0x000000051c3d8c10 */ /* 0x000fe400097e642d */
[----:B------:R-:W-:-:S04]  /*14630*/  @!P4 IADD3 R60, P3, P2, R29, UR6, R26 ;  /* 0x000000061d3ccc10 */ /* 0x000fc8000fa7e01a */
[----:B------:R-:W-:Y:S02]  /*14640*/  @!P4 IADD3.X R47, R28, UR5, R45, P3, P2 ;  /* 0x000000051c2fcc10 */ /* 0x000fe40009fe442d */
[----:B------:R-:W-:Y:S02]  /*14650*/  ISETP.GE.AND P2, PT, R46, 0x109, PT ;  /* 0x000001092e00780c */ /* 0x000fe40003f46270 */
[----:B------:R-:W-:Y:S02]  /*14660*/  LOP3.LUT P4, RZ, R229, 0x40, RZ, 0xc0, !PT ;  /* 0x00000040e5ff7812 */ /* 0x000fe4000788c0ff */
[C---:B------:R-:W-:Y:S02]  /*14670*/  ISETP.LT.OR P5, PT, R44.reuse, 0x1, !P2 ;  /* 0x000000012c00780c */ /* 0x040fe400057a1670 */
[----:B------:R-:W-:Y:S02]  /*14680*/  ISETP.LT.OR P1, PT, R44, 0x9, !P2 ;  /* 0x000000092c00780c */ /* 0x000fe40005721670 */
[----:B------:R-:W-:-:S02]  /*14690*/  P2R R66, PR, RZ, 0x4 ;  /* 0x00000004ff427803 */ /* 0x000fc40000000000 */
[----:B------:R-:W-:Y:S02]  /*146a0*/  P2R R65, PR, RZ, 0x2 ;  /* 0x00000002ff417803 */ /* 0x000fe40000000000 */
[----:B------:R-:W-:-:S05]  /*146b0*/  P2R R58, PR, RZ, 0x20 ;  /* 0x00000020ff3a7803 */ /* 0x000fca0000000000 */
[----:B------:R-:W-:-:S04]  /*146c0*/  @!P5 IADD3 R68, P6, P3, R29, UR10, R26 ;  /* 0x0000000a1d44dc10 */ /* 0x000fc8000fbde01a */
[----:B------:R-:W-:Y:S02]  /*146d0*/  @!P5 IADD3.X R70, R70, UR9, R45, P6, P3 ;  /* 0x000000094646dc10 */ /* 0x000fe4000b7e642d */
[----:B------:R-:W-:Y:S02]  /*146e0*/  ISETP.LT.OR P6, PT, R44, 0x2, !P2 ;  /* 0x000000022c00780c */ /* 0x000fe400057c1670 */
[----:B------:R-:W-:Y:S02]  /*146f0*/  LOP3.LUT P5, RZ, R229, 0x80, RZ, 0xc0, !PT ;  /* 0x00000080e5ff7812 */ /* 0x000fe400078ac0ff */
[----:B------:R-:W-:-:S09]  /*14700*/  P2R R59, PR, RZ, 0x40 ;  /* 0x00000040ff3b7803 */ /* 0x000fd20000000000 */
[----:B------:R-:W-:-:S04]  /*14710*/  @!P6 IADD3 R72, P0, P3, R29, UR10, R26 ;  /* 0x0000000a1d48ec10 */ /* 0x000fc8000fb1e01a */
[----:B------:R-:W-:Y:S02]  /*14720*/  @!P6 IADD3.X R74, R74, UR9, R45, P0, P3 ;  /* 0x000000094a4aec10 */ /* 0x000fe400087e642d */
[----:B------:R-:W-:-:S04]  /*14730*/  @!P1 IADD3 R75, P0, P3, R75, UR10, R26 ;  /* 0x0000000a4b4b9c10 */ /* 0x000fc8000fb1e01a */
[----:B------:R-:W-:Y:S02]  /*14740*/  @!P1 IADD3.X R76, R76, UR9, R45, P0, P3 ;  /* 0x000000094c4c9c10 */ /* 0x000fe400087e642d */
[----:B------:R-:W-:-:S04]  /*14750*/  ISETP.LT.OR P0, PT, R44, 0xa, !P2 ;  /* 0x0000000a2c00780c */ /* 0x000fc80005701670 */
[----:B------:R-:W-:-:S09]  /*14760*/  P2R R67, PR, RZ, 0x1 ;  /* 0x00000001ff437803 */ /* 0x000fd20000000000 */
[----:B------:R-:W-:-:S04]  /*14770*/  @!P0 IADD3 R77, P6, P3, R77, UR10, R26 ;  /* 0x0000000a4d4d8c10 */ /* 0x000fc8000fbde01a */
[----:B------:R-:W-:Y:S02]  /*14780*/  @!P0 IADD3.X R78, R78, UR9, R45, P6, P3 ;  /* 0x000000094e4e8c10 */ /* 0x000fe4000b7e642d */
[----:B------:R-:W-:Y:S02]  /*14790*/  ISETP.GE.AND P3, PT, R46, 0x1, PT ;  /* 0x000000012e00780c */ /* 0x000fe40003f66270 */
[----:B------:R-:W-:Y:S02]  /*147a0*/  LOP3.LUT P6, RZ, R229, 0x1, RZ, 0xc0, !PT ;  /* 0x00000001e5ff7812 */ /* 0x000fe400078cc0ff */
[C---:B------:R-:W-:Y:S02]  /*147b0*/  ISETP.LT.OR P1, PT, R44.reuse, 0x1, !P3 ;  /* 0x000000012c00780c */ /* 0x040fe40005f21670 */
[----:B------:R-:W-:-:S11]  /*147c0*/  ISETP.LT.OR P0, PT, R44, 0x2, !P3 ;  /* 0x000000022c00780c */ /* 0x000fd60005f01670 */
[----:B------:R-:W0:Y:S02]  /*147d0*/  @!P1 LDC.64 R28, c[0x0][0x5c0] ;  /* 0x00017000ff1c9b82 */ /* 0x000e240000000a00 */
[----:B0-----:R-:W-:-:S05]  /*147e0*/  @!P1 IADD3 R28, P2, R26, R28, RZ ;  /* 0x0000001c1a1c9210 */ /* 0x001fca0007f5e0ff */
[----:B------:R-:W-:-:S05]  /*147f0*/  @!P1 IMAD.X R29, R45, 0x1, R29, P2 ;  /* 0x000000012d1d9824 */ /* 0x000fca00010e061d */
[----:B------:R0:W-:Y:S02]  /*14800*/  @!P1 STG.E.U8 desc[UR44][R28.64], R225 ;  /* 0x000000e11c009986 */ /* 0x0001e4000c10112c */
[----:B0-----:R-:W0:Y:S02]  /*14810*/  @!P0 LDC.64 R28, c[0x0][0x5c0] ;  /* 0x00017000ff1c8b82 */ /* 0x001e240000000a00 */
[----:B0-----:R-:W-:-:S05]  /*14820*/  @!P0 IADD3 R28, P1, R26, R28, RZ ;  /* 0x0000001c1a1c8210 */ /* 0x001fca0007f3e0ff */
[----:B------:R-:W-:Y:S01]  /*14830*/  @!P0 IMAD.X R29, R45, 0x1, R29, P1 ;  /* 0x000000012d1d8824 */ /* 0x000fe200008e061d */
[----:B------:R-:W-:-:S04]  /*14840*/  ISETP.LT.OR P1, PT, R44, 0x9, !P3 ;  /* 0x000000092c00780c */ /* 0x000fc80005f21670 */
[----:B------:R0:W-:Y:S01]  /*14850*/  @!P0 STG.E.U8 desc[UR44][R28.64+0x1], R81 ;  /* 0x000001511c008986 */ /* 0x0001e2000c10112c */
[----:B------:R-:W-:-:S03]  /*14860*/  LOP3.LUT P0, RZ, R229, 0x4, RZ, 0xc0, !PT ;  /* 0x00000004e5ff7812 */ /* 0x000fc6000780c0ff */
[----:B------:R1:W-:Y:S01]  /*14870*/  @!P5 STG.E.U8 desc[UR44][R36.64], R223 ;  /* 0x000000df2400d986 */ /* 0x0003e2000c10112c */
[----:B------:R-:W-:-:S03]  /*14880*/  LOP3.LUT P5, RZ, R229, 0x100, RZ, 0xc0, !PT ;  /* 0x00000100e5ff7812 */ /* 0x000fc600078ac0ff */
[----:B------:R2:W-:Y:S01]  /*14890*/  @!P4 STG.E.U8 desc[UR44][R32.64+0x1], R83 ;  /* 0x000001532000c986 */ /* 0x0005e2000c10112c */
[----:B------:R-:W-:Y:S01]  /*148a0*/  ISETP.LT.OR P4, PT, R44, 0xa, !P3 ;  /* 0x0000000a2c00780c */ /* 0x000fe20005f81670 */
[----:B0-----:R-:W0:Y:S01]  /*148b0*/  @!P1 LDC.64 R28, c[0x0][0x5c0] ;  /* 0x00017000ff1c9b82 */ /* 0x001e220000000a00 */
[----:B------:R-:W-:Y:S02]  /*148c0*/  F2FP.SATFINITE.E4M3.F32.PACK_AB_MERGE_C R81, RZ, R218, RZ ;  /* 0x000000daff51723e */ /* 0x000fe400048070ff */
[----:B-1----:R-:W-:Y:S02]  /*148d0*/  F2FP.SATFINITE.E4M3.F32.PACK_AB_MERGE_C R37, RZ, R220, RZ ;  /* 0x000000dcff25723e */ /* 0x002fe400048070ff */
[----:B--2---:R-:W-:Y:S02]  /*148e0*/  P2R R32, PR, RZ, 0x20 ;  /* 0x00000020ff207803 */ /* 0x004fe40000000000 */
[----:B------:R-:W-:-:S04]  /*148f0*/  LOP3.LUT P5, RZ, R229, 0x20000, RZ, 0xc0, !PT ;  /* 0x00020000e5ff7812 */ /* 0x000fc800078ac0ff */
[----:B------:R-:W-:Y:S02]  /*14900*/  P2R R33, PR, RZ, 0x20 ;  /* 0x00000020ff217803 */ /* 0x000fe40000000000 */
[----:B------:R-:W-:-:S04]  /*14910*/  LOP3.LUT P5, RZ, R229, 0x40000, RZ, 0xc0, !PT ;  /* 0x00040000e5ff7812 */ /* 0x000fc800078ac0ff */
[----:B------:R-:W-:Y:S02]  /*14920*/  P2R R36, PR, RZ, 0x20 ;  /* 0x00000020ff247803 */ /* 0x000fe40000000000 */
[----:B------:R-:W-:Y:S02]  /*14930*/  LOP3.LUT P5, RZ, R229, 0x80000, RZ, 0xc0, !PT ;  /* 0x00080000e5ff7812 */ /* 0x000fe400078ac0ff */
[----:B0-----:R-:W-:-:S05]  /*14940*/  @!P1 IADD3 R28, P2, R26, R28, RZ ;  /* 0x0000001c1a1c9210 */ /* 0x001fca0007f5e0ff */
[----:B------:R-:W-:Y:S01]  /*14950*/  @!P1 IMAD.X R29, R45, 0x1, R29, P2 ;  /* 0x000000012d1d9824 */ /* 0x000fe200010e061d */
[----:B------:R-:W-:-:S04]  /*14960*/  LOP3.LUT P2, RZ, R229, 0x2, RZ, 0xc0, !PT ;  /* 0x00000002e5ff7812 */ /* 0x000fc8000784c0ff */
[----:B------:R0:W-:Y:S02]  /*14970*/  @!P1 STG.E.U8 desc[UR44][R28.64+0x8], R221 ;  /* 0x000008dd1c009986 */ /* 0x0001e4000c10112c */
[----:B0-----:R-:W0:Y:S02]  /*14980*/  @!P4 LDC.64 R28, c[0x0][0x5c0] ;  /* 0x00017000ff1ccb82 */ /* 0x001e240000000a00 */
[----:B0-----:R-:W-:-:S05]  /*14990*/  @!P4 IADD3 R28, P1, R26, R28, RZ ;  /* 0x0000001c1a1cc210 */ /* 0x001fca0007f3e0ff */
[----:B------:R-:W-:Y:S01]  /*149a0*/  @!P4 IMAD.X R29, R45, 0x1, R29, P1 ;  /* 0x000000012d1dc824 */ /* 0x000fe200008e061d */
[----:B------:R-:W-:-:S04]  /*149b0*/  LOP3.LUT P1, RZ, R229, 0x8000, RZ, 0xc0, !PT ;  /* 0x00008000e5ff7812 */ /* 0x000fc8000782c0ff */
[----:B------:R0:W-:Y:S01]  /*149c0*/  @!P4 STG.E.U8 desc[UR44][R28.64+0x9], R37 ;  /* 0x000009251c00c986 */ /* 0x0001e2000c10112c */
[----:B------:R-:W-:-:S03]  /*149d0*/  LOP3.LUT P4, RZ, R229, 0x4000, RZ, 0xc0, !PT ;  /* 0x00004000e5ff7812 */ /* 0x000fc6000788c0ff */
[----:B------:R-:W-:Y:S01]  /*149e0*/  @!P5 STG.E.U8 desc[UR44][R48.64+0x8], R219 ;  /* 0x000008db3000d986 */ /* 0x000fe2000c10112c */
[----:B------:R-:W-:Y:S01]  /*149f0*/  ISETP.NE.AND P5, PT, R36, RZ, PT ;  /* 0x000000ff2400720c */ /* 0x000fe20003fa5270 */
[----:B0-----:R-:W0:-:S12]  /*14a00*/  @!P0 LDC.64 R28, c[0x0][0x5c0] ;  /* 0x00017000ff1c8b82 */ /* 0x001e180000000a00 */
[----:B------:R-:W-:Y:S01]  /*14a10*/  @!P5 STG.E.U8 desc[UR44][R40.64+0x9], R81 ;  /* 0x000009512800d986 */ /* 0x000fe2000c10112c */
[----:B------:R-:W-:Y:S02]  /*14a20*/  ISETP.NE.AND P5, PT, R33, RZ, PT ;  /* 0x000000ff2100720c */ /* 0x000fe40003fa5270 */
[----:B------:R-:W-:-:S11]  /*14a30*/  F2FP.SATFINITE.E4M3.F32.PACK_AB_MERGE_C R33, RZ, R216, RZ ;  /* 0x000000d8ff21723e */ /* 0x000fd600048070ff */
[----:B------:R-:W-:Y:S01]  /*14a40*/  @!P5 STG.E.U8 desc[UR44][R34.64], R217 ;  /* 0x000000d92200d986 */ /* 0x000fe2000c10112c */
[----:B------:R-:W-:-:S13]  /*14a50*/  ISETP.NE.AND P5, PT, R32, RZ, PT ;  /* 0x000000ff2000720c */ /* 0x000fda0003fa5270 */
[----:B------:R1:W-:Y:S01]  /*14a60*/  @!P5 STG.E.U8 desc[UR44][R30.64+0x1], R33 ;  /* 0x000001211e00d986 */ /* 0x0003e2000c10112c */
[----:B0-----:R-:W-:-:S05]  /*14a70*/  @!P0 IADD3 R28, P5, R73, R28, RZ ;  /* 0x0000001c491c8210 */ /* 0x001fca0007fbe0ff */
[----:B------:R-:W-:Y:S01]  /*14a80*/  @!P0 IMAD.X R29, R71, 0x1, R29, P5 ;  /* 0x00000001471d8824 */ /* 0x000fe200028e061d */
[----:B------:R-:W-:-:S04]  /*14a90*/  LOP3.LUT P5, RZ, R229, 0x2000, RZ, 0xc0, !PT ;  /* 0x00002000e5ff7812 */ /* 0x000fc800078ac0ff */
[----:B------:R0:W-:Y:S01]  /*14aa0*/  @!P0 STG.E.U8 desc[UR44][R28.64], R215 ;  /* 0x000000d71c008986 */ /* 0x0001e2000c10112c */
[----:B-1----:R-:W-:Y:S02]  /*14ab0*/  F2FP.SATFINITE.E4M3.F32.PACK_AB_MERGE_C R31, RZ, R214, RZ ;  /* 0x000000d6ff1f723e */ /* 0x002fe400048070ff */
[----:B------:R-:W-:Y:S01]  /*14ac0*/  F2FP.SATFINITE.E4M3.F32.PACK_AB_MERGE_C R33, RZ, R212, RZ ;  /* 0x000000d4ff21723e */ /* 0x000fe200048070ff */
[----:B0-----:R-:W0:Y:S02]  /*14ad0*/  @!P2 LDC.64 R28, c[0x0][0x5c0] ;  /* 0x00017000ff1cab82 */ /* 0x001e240000000a00 */
[----:B0-----:R-:W-:-:S05]  /*14ae0*/  @!P2 IADD3 R28, P0, R69, R28, RZ ;  /* 0x0000001c451ca210 */ /* 0x001fca0007f1e0ff */
[----:B------:R-:W-:Y:S01]  /*14af0*/  @!P2 IMAD.X R29, R64, 0x1, R29, P0 ;  /* 0x00000001401da824 */ /* 0x000fe200000e061d */
[----:B------:R-:W-:-:S04]  /*14b00*/  ISETP.NE.AND P0, PT, R67, RZ, PT ;  /* 0x000000ff4300720c */ /* 0x000fc80003f05270 */
[----:B------:R0:W-:Y:S01]  /*14b10*/  @!P2 STG.E.U8 desc[UR44][R28.64+0x1], R31 ;  /* 0x0000011f1c00a986 */ /* 0x0001e2000c10112c */
[----:B------:R-:W-:-:S03]  /*14b20*/  ISETP.NE.AND P2, PT, R66, RZ, PT ;  /* 0x000000ff4200720c */ /* 0x000fc60003f45270 */
[----:B------:R-:W-:Y:S01]  /*14b30*/  @!P1 STG.E.U8 desc[UR44][R42.64+0x8], R213 ;  /* 0x000008d52a009986 */ /* 0x000fe2000c10112c */
[----:B------:R-:W-:-:S03]  /*14b40*/  ISETP.NE.AND P1, PT, R65, RZ, PT ;  /* 0x000000ff4100720c */ /* 0x000fc60003f25270 */
[----:B------:R1:W-:Y:S01]  /*14b50*/  @!P4 STG.E.U8 desc[UR44][R38.64+0x9], R33 ;  /* 0x000009212600c986 */ /* 0x0003e2000c10112c */
[----:B0-----:R-:W0:Y:S01]  /*14b60*/  @!P6 LDC.64 R28, c[0x0][0x5c0] ;  /* 0x00017000ff1ceb82 */ /* 0x001e220000000a00 */
[----:B------:R-:W-:Y:S02]  /*14b70*/  F2FP.SATFINITE.E4M3.F32.PACK_AB_MERGE_C R31, RZ, R210, RZ ;  /* 0x000000d2ff1f723e */ /* 0x000fe400048070ff */
[----:B-1----:R-:W-:Y:S02]  /*14b80*/  F2FP.SATFINITE.E4M3.F32.PACK_AB_MERGE_C R33, RZ, R208, RZ ;  /* 0x000000d0ff21723e */ /* 0x002fe400048070ff */
[----:B------:R-:W-:Y:S02]  /*14b90*/  F2FP.SATFINITE.E4M3.F32.PACK_AB_MERGE_C R39, RZ, R204, RZ ;  /* 0x000000ccff27723e */ /* 0x000fe400048070ff */
[----:B0-----:R-:W-:-:S05]  /*14ba0*/  @!P6 IADD3 R28, P4, R63, R28, RZ ;  /* 0x0000001c3f1ce210 */ /* 0x001fca0007f9e0ff */
[----:B------:R-:W-:Y:S01]  /*14bb0*/  @!P6 IMAD.X R29, R61, 0x1, R29, P4 ;  /* 0x000000013d1de824 */ /* 0x000fe200020e061d */
[----:B------:R-:W-:-:S04]  /*14bc0*/  ISETP.NE.AND P4, PT, R62, RZ, PT ;  /* 0x000000ff3e00720c */ /* 0x000fc80003f85270 */
[----:B------:R0:W-:Y:S09]  /*14bd0*/  @!P6 STG.E.U8 desc[UR44][R28.64+0x8], R211 ;  /* 0x000008d31c00e986 */ /* 0x0001f2000c10112c */
[----:B0-----:R-:W0:Y:S02]  /*14be0*/  @!P4 LDC.64 R28, c[0x0][0x5c0] ;  /* 0x00017000ff1ccb82 */ /* 0x001e240000000a00 */
[----:B0-----:R-:W-:-:S05]  /*14bf0*/  @!P4 IADD3 R28, P6, R60, R28, RZ ;  /* 0x0000001c3c1cc210 */ /* 0x001fca0007fde0ff */
[----:B------:R-:W-:Y:S01]  /*14c00*/  @!P4 IMAD.X R29, R47, 0x1, R29, P6 ;  /* 0x000000012f1dc824 */ /* 0x000fe200030e061d */
[----:B------:R-:W-:-:S04]  /*14c10*/  ISETP.NE.AND P6, PT, R59, RZ, PT ;  /* 0x000000ff3b00720c */ /* 0x000fc80003fc5270 */
[----:B------:R0:W-:Y:S01]  /*14c20*/  @!P4 STG.E.U8 desc[UR44][R28.64+0x9], R31 ;  /* 0x0000091f1c00c986 */ /* 0x0001e2000c10112c */
[----:B------:R-:W-:-:S03]  /*14c30*/  LOP3.LUT P4, RZ, R229, 0x1000, RZ, 0xc0, !PT ;  /* 0x00001000e5ff7812 */ /* 0x000fc6000788c0ff */
[----:B------:R-:W-:Y:S01]  /*14c40*/  @!P5 STG.E.U8 desc[UR44][R52.64], R209 ;  /* 0x000000d13400d986 */ /* 0x000fe2000c10112c */
[----:B------:R-:W-:Y:S02]  /*14c50*/  ISETP.NE.AND P5, PT, R58, RZ, PT ;  /* 0x000000ff3a00720c */ /* 0x000fe40003fa5270 */
[----:B0-----:R-:W-:-:S07]  /*14c60*/  F2FP.SATFINITE.E4M3.F32.PACK_AB_MERGE_C R31, RZ, R206, RZ ;  /* 0x000000ceff1f723e */ /* 0x001fce00048070ff */
[----:B------:R-:W-:Y:S04]  /*14c70*/  @!P4 STG.E.U8 desc[UR44][R50.64+0x1], R33 ;  /* 0x000001213200c986 */ /* 0x000fe8000c10112c */
[----:B------:R-:W0:Y:S02]  /*14c80*/  @!P5 LDC.64 R28, c[0x0][0x5c0] ;  /* 0x00017000ff1cdb82 */ /* 0x000e240000000a00 */
[----:B0-----:R-:W-:-:S05]  /*14c90*/  @!P5 IADD3 R28, P4, R68, R28, RZ ;  /* 0x0000001c441cd210 */ /* 0x001fca0007f9e0ff */
[----:B------:R-:W-:-:S05]  /*14ca0*/  @!P5 IMAD.X R29, R70, 0x1, R29, P4 ;  /* 0x00000001461dd824 */ /* 0x000fca00020e061d */
[----:B------:R0:W-:Y:S01]  /*14cb0*/  @!P5 STG.E.U8 desc[UR44][R28.64], R207 ;  /* 0x000000cf1c00d986 */ /* 0x0001e2000c10112c */
[----:B------:R-:W-:Y:S01]  /*14cc0*/  LOP3.LUT P5, RZ, R229, 0x400, RZ, 0xc0, !PT ;  /* 0x00000400e5ff7812 */ /* 0x000fe200078ac0ff */
[----:B0-----:R-:W0:Y:S02]  /*14cd0*/  @!P6 LDC.64 R28, c[0x0][0x5c0] ;  /* 0x00017000ff1ceb82 */ /* 0x001e240000000a00 */
[----:B0-----:R-:W-:-:S05]  /*14ce0*/  @!P6 IADD3 R28, P4, R72, R28, RZ ;  /* 0x0000001c481ce210 */ /* 0x001fca0007f9e0ff */
[----:B------:R-:W-:Y:S01]  /*14cf0*/  @!P6 IMAD.X R29, R74, 0x1, R29, P4 ;  /* 0x000000014a1de824 */ /* 0x000fe200020e061d */
[C---:B------:R-:W-:Y:S02]  /*14d00*/  LOP3.LUT P4, RZ, R229.reuse, 0x800, RZ, 0xc0, !PT ;  /* 0x00000800e5ff7812 */ /* 0x040fe4000788c0ff */
[----:B------:R-:W-:Y:S02]  /*14d10*/  LOP3.LUT R229, R229, 0xffbfffff, RZ, 0xc0, !PT ;  /* 0xffbfffffe5e57812 */ /* 0x000fe400078ec0ff */
[----:B------:R0:W-:Y:S09]  /*14d20*/  @!P6 STG.E.U8 desc[UR44][R28.64+0x1], R31 ;  /* 0x0000011f1c00e986 */ /* 0x0001f2000c10112c */
[----:B------:R-:W-:Y:S01]  /*14d30*/  @!P4 STG.E.U8 desc[UR44][R54.64+0x8], R205 ;  /* 0x000008cd3600c986 */ /* 0x000fe2000c10112c */
[----:B0-----:R-:W0:Y:S03]  /*14d40*/  @!P1 LDC.64 R28, c[0x0][0x5c0] ;  /* 0x00017000ff1c9b82 */ /* 0x001e260000000a00 */
[----:B------:R1:W-:Y:S02]  /*14d50*/  @!P5 STG.E.U8 desc[UR44][R56.64+0x9], R39 ;  /* 0x000009273800d986 */ /* 0x0003e4000c10112c */
[----:B-1----:R-:W-:-:S02]  /*14d60*/  F2FP.SATFINITE.E4M3.F32.PACK_AB_MERGE_C R39, RZ, R198, RZ ;  /* 0x000000c6ff27723e */ /* 0x002fc400048070ff */
[----:B0-----:R-:W-:-:S05]  /*14d70*/  @!P1 IADD3 R34, P4, R75, R28, RZ ;  /* 0x0000001c4b229210 */ /* 0x001fca0007f9e0ff */
[----:B------:R-:W-:Y:S02]  /*14d80*/  @!P1 IMAD.X R35, R76, 0x1, R29, P4 ;  /* 0x000000014c239824 */ /* 0x000fe400020e061d */
[----:B------:R-:W0:Y:S03]  /*14d90*/  @!P0 LDC.64 R28, c[0x0][0x5c0] ;  /* 0x00017000ff1c8b82 */ /* 0x000e260000000a00 */
[----:B------:R1:W-:Y:S02]  /*14da0*/  @!P1 STG.E.U8 desc[UR44][R34.64+0x8], R203 ;  /* 0x000008cb22009986 */ /* 0x0003e4000c10112c */
[----:B-1----:R-:W-:Y:S02]  /*14db0*/  F2FP.SATFINITE.E4M3.F32.PACK_AB_MERGE_C R35, RZ, R200, RZ ;  /* 0x000000c8ff23723e */ /* 0x002fe400048070ff */
[----:B0-----:R-:W-:-:S05]  /*14dc0*/  @!P0 IADD3 R36, P4, R77, R28, RZ ;  /* 0x0000001c4d248210 */ /* 0x001fca0007f9e0ff */
[----:B------:R-:W-:Y:S01]  /*14dd0*/  @!P0 IMAD.X R37, R78, 0x1, R29, P4 ;  /* 0x000000014e258824 */ /* 0x000fe200020e061d */
[----:B------:R-:W-:-:S04]  /*14de0*/  ISETP.GE.AND P4, PT, R46, 0x181, PT ;  /* 0x000001812e00780c */ /* 0x000fc80003f86270 */
[----:B------:R-:W-:-:S13]  /*14df0*/  ISETP.LT.OR P5, PT, R44, 0x1, !P4 ;  /* 0x000000012c00780c */ /* 0x000fda00067a1670 */
[----:B------:R-:W0:Y:S01]  /*14e00*/  @!P5 LDC.64 R28, c[0x0][0x5c0] ;  /* 0x00017000ff1cdb82 */ /* 0x000e220000000a00 */
[----:B------:R-:W-:Y:S02]  /*14e10*/  @!P5 IMAD.MOV.U32 R30, RZ, RZ, R26 ;  /* 0x000000ffff1ed224 */ /* 0x000fe400078e001a */
[----:B------:R-:W-:Y:S02]  /*14e20*/  @!P5 IMAD.MOV.U32 R31, RZ, RZ, R45 ;  /* 0x000000ffff1fd224 */ /* 0x000fe400078e002d */
[----:B------:R-:W-:Y:S02]  /*14e30*/  @!P5 IMAD R33, R25, 0x180, RZ ;  /* 0x000001801921d824 */ /* 0x000fe400078e02ff */
[----:B------:R-:W-:-:S03]  /*14e40*/  @!P5 IMAD.WIDE.U32 R30, R24, 0x180, R30 ;  /* 0x00000180181ed825 */ /* 0x000fc600078e001e */
[----:B0-----:R-:W-:-:S04]  /*14e50*/  @!P5 IADD3 R32, P6, R30, R28, RZ ;  /* 0x0000001c1e20d210 */ /* 0x001fc80007fde0ff */
[----:B------:R-:W-:Y:S02]  /*14e60*/  @!P5 IADD3.X R33, R29, R31, R33, P6, !PT ;  /* 0x0000001f1d21d210 */ /* 0x000fe400037fe421 */
        /* <DEDUP_REMOVED lines=8> */
[----:B------:R-:W-:Y:S02]  /*14ef0*/  F2FP.SATFINITE.E4M3.F32.PACK_AB_MERGE_C R31, RZ, R202, RZ ;  /* 0x000000caff1f723e */ /* 0x000fe400048070ff */
[----:B------:R-:W-:-:S03]  /*14f00*/  ISETP.NE.AND P1, PT, R79, RZ, PT ;  /* 0x000000ff4f00720c */ /* 0x000fc60003f25270 */
[----:B------:R0:W-:Y:S01]  /*14f10*/  @!P0 STG.E.U8 desc[UR44][R36.64+0x9], R31 ;  /* 0x0000091f24008986 */ /* 0x0001e2000c10112c */
[----:B------:R-:W-:-:S03]  /*14f20*/  ISETP.NE.AND P0, PT, R80, RZ, PT ;  /* 0x000000ff5000720c */ /* 0x000fc60003f05270 */
[----:B------:R0:W-:Y:S01]  /*14f30*/  @!P5 STG.E.U8 desc[UR44][R32.64], R201 ;  /* 0x000000c92000d986 */ /* 0x0001e2000c10112c */
[----:B------:R-:W-:-:S03]  /*14f40*/  ISETP.GE.AND P5, PT, R46, 0x189, PT ;  /* 0x000001892e00780c */ /* 0x000fc60003fa6270 */
[----:B------:R0:W-:Y:S10]  /*14f50*/  @!P6 STG.E.U8 desc[UR44][R28.64+0x1], R35 ;  /* 0x000001231c00e986 */ /* 0x0001f4000c10112c */
[----:B------:R-:W-:-:S02]  /*14f60*/  @P5 LOP3.LUT R229, R229, 0x400000, RZ, 0xfc, !PT ;  /* 0x00400000e5e55812 */ /* 0x000fc400078efcff */
[----:B------:R-:W-:-:S13]  /*14f70*/  ISETP.LT.OR P5, PT, R44, 0x1, !P5 ;  /* 0x000000012c00780c */ /* 0x000fda0006fa1670 */
[----:B0-----:R-:W-:Y:S05]  /*14f80*/  @P5 BRA `(.L_x_37) ;  /* 0x00000000002c5947 */ /* 0x001fea0003800000 */
[----:B------:R-:W-:Y:S01]  /*14f90*/  IMAD.MOV.U32 R28, RZ, RZ, R26 ;  /* 0x000000ffff1c7224 */ /* 0x000fe200078e001a */
[----:B------:R-:W-:Y:S01]  /*14fa0*/  ULDC.64 UR12, c[0x0][0x5c0] ;  /* 0x00017000000c7ab9 */ /* 0x000fe20000000a00 */
[----:B------:R-:W-:Y:S02]  /*14fb0*/  IMAD.MOV.U32 R29, RZ, RZ, R45 ;  /* 0x000000ffff1d7224 */ /* 0x000fe400078e002d */
[----:B------:R-:W-:Y:S02]  /*14fc0*/  IMAD R31, R25, 0x180, RZ ;  /* 0x00000180191f7824 */ /* 0x000fe400078e02ff */
[----:B------:R-:W-:-:S04]  /*14fd0*/  IMAD.WIDE.U32 R28, R24, 0x180, R28 ;  /* 0x00000180181c7825 */ /* 0x000fc800078e001c */
[----:B------:R-:W-:Y:S02]  /*14fe0*/  IMAD.U32 R33, RZ, RZ, UR12 ;  /* 0x0000000cff217e24 */ /* 0x000fe4000f8e00ff */
[----:B------:R-:W-:Y:S02]  /*14ff0*/  IMAD.U32 R30, RZ, RZ, UR13 ;  /* 0x0000000dff1e7e24 */ /* 0x000fe4000f8e00ff */
[----:B------:R-:W-:Y:S01]  /*15000*/  IMAD.IADD R31, R29, 0x1, R31 ;  /* 0x000000011d1f7824 */ /* 0x000fe200078e021f */
[----:B------:R-:W-:-:S04]  /*15010*/  IADD3 R28, P5, P6, R28, UR8, R33 ;  /* 0x000000081c1c7c10 */ /* 0x000fc8000febe021 */
[----:B------:R-:W-:-:S05]  /*15020*/  IADD3.X R29, R31, UR7, R30, P5, P6 ;  /* 0x000000071f1d7c10 */ /* 0x000fca000afec41e */
[----:B------:R0:W-:Y:S04]  /*15030*/  STG.E.U8 desc[UR44][R28.64], R199 ;  /* 0x000000c71c007986 */ /* 0x0001e8000c10112c */
.L_x_37:
[----:B------:R-:W-:Y:S05]  /*15040*/  BSYNC B1 ;  /* 0x0000000000017941 */ /* 0x000fea0003800000 */
.L_x_36:
[----:B------:R-:W-:Y:S01]  /*15050*/  LOP3.LUT P5, RZ, R229, 0x400000, RZ, 0xc0, !PT ;  /* 0x00400000e5ff7812 */ /* 0x000fe200078ac0ff */
[----:B------:R-:W-:Y:S03]  /*15060*/  BSSY B1, `(.L_x_38) ;  /* 0x000000e000017945 */ /* 0x000fe60003800000 */
[----:B------:R-:W-:-:S13]  /*15070*/  ISETP.LT.OR P5, PT, R44, 0x2, !P5 ;  /* 0x000000022c00780c */ /* 0x000fda0006fa1670 */
[----:B------:R-:W-:Y:S05]  /*15080*/  @P5 BRA `(.L_x_39) ;  /* 0x00000000002c5947 */ /* 0x000fea0003800000 */
[----:B0-----:R-:W-:Y:S01]  /*15090*/  IMAD.MOV.U32 R28, RZ, RZ, R26 ;  /* 0x000000ffff1c7224 */ /* 0x001fe200078e001a */
        /* <DEDUP_REMOVED lines=10> */
.L_x_39:
[----:B------:R-:W-:Y:S05]  /*15140*/  BSYNC B1 ;  /* 0x0000000000017941 */ /* 0x000fea0003800000 */
.L_x_38:
[----:B------:R-:W-:Y:S01]  /*15150*/  ISETP.LT.OR P6, PT, R44, 0x9, !P4 ;  /* 0x000000092c00780c */ /* 0x000fe200067c1670 */
[----:B------:R-:W-:Y:S01]  /*15160*/  FMUL R197, R197, UR39 ;  /* 0x00000027c5c57c20 */ /* 0x000fe20008400000 */
[----:B------:R-:W-:Y:S01]  /*15170*/  P2R R35, PR, RZ, 0x1 ;  /* 0x00000001ff237803 */ /* 0x000fe20000000000 */
[----:B------:R-:W-:Y:S01]  /*15180*/  FMUL R196, R196, UR39 ;  /* 0x00000027c4c47c20 */ /* 0x000fe20008400000 */
[----:B------:R-:W-:Y:S01]  /*15190*/  FMUL R195, R195, UR39 ;  /* 0x00000027c3c37c20 */ /* 0x000fe20008400000 */
[----:B------:R-:W-:Y:S01]  /*151a0*/  FMUL R194, R194, UR39 ;  /* 0x00000027c2c27c20 */ /* 0x000fe20008400000 */
[----:B------:R-:W-:Y:S01]  /*151b0*/  F2FP.SATFINITE.E4M3.F32.PACK_AB_MERGE_C R197, RZ, R197, RZ ;  /* 0x000000c5ffc5723e */ /* 0x000fe200048070ff */
[----:B------:R-:W-:Y:S02]  /*151c0*/  BSSY B1, `(.L_x_40) ;  /* 0x0000024000017945 */ /* 0x000fe40003800000 */
[----:B------:R-:W-:-:S04]  /*151d0*/  F2FP.SATFINITE.E4M3.F32.PACK_AB_MERGE_C R195, RZ, R195, RZ ;  /* 0x000000c3ffc3723e */ /* 0x000fc800048070ff */
[----:B01----:R-:W0:Y:S01]  /*151e0*/  @!P6 LDC.64 R28, c[0x0][0x5c0] ;  /* 0x00017000ff1ceb82 */ /* 0x003e220000000a00 */
[----:B------:R-:W-:Y:S02]  /*151f0*/  @!P6 IMAD.MOV.U32 R30, RZ, RZ, R26 ;  /* 0x000000ffff1ee224 */ /* 0x000fe400078e001a */
[----:B------:R-:W-:Y:S02]  /*15200*/  @!P6 IMAD.MOV.U32 R31, RZ, RZ, R45 ;  /* 0x000000ffff1fe224 */ /* 0x000fe400078e002d */
[----:B------:R-:W-:Y:S02]  /*15210*/  @!P6 IMAD R33, R25, 0x180, RZ ;  /* 0x000001801921e824 */ /* 0x000fe400078e02ff */
[----:B------:R-:W-:-:S03]  /*15220*/  @!P6 IMAD.WIDE.U32 R30, R24, 0x180, R30 ;  /* 0x00000180181ee825 */ /* 0x000fc600078e001e */
[----:B0-----:R-:W-:-:S04]  /*15230*/  @!P6 IADD3 R32, P5, R30, R28, RZ ;  /* 0x0000001c1e20e210 */ /* 0x001fc80007fbe0ff */
[----:B------:R-:W-:Y:S02]  /*15240*/  @!P6 IADD3.X R33, R29, R31, R33, P5, !PT ;  /* 0x0000001f1d21e210 */ /* 0x000fe40002ffe421 */
[----:B------:R-:W-:-:S03]  /*15250*/  ISETP.LT.OR P5, PT, R44, 0xa, !P4 ;  /* 0x0000000a2c00780c */ /* 0x000fc600067a1670 */
[----:B------:R0:W-:Y:S01]  /*15260*/  @!P6 STG.E.U8 desc[UR44][R32.64+0x8], R197 ;  /* 0x000008c52000e986 */ /* 0x0001e2000c10112c */
[----:B------:R-:W-:-:S09]  /*15270*/  LOP3.LUT P6, RZ, R229, 0x400000, RZ, 0xc0, !PT ;  /* 0x00400000e5ff7812 */ /* 0x000fd200078cc0ff */
[----:B------:R-:W1:Y:S01]  /*15280*/  @!P5 LDC.64 R30, c[0x0][0x5c0] ;  /* 0x00017000ff1edb82 */ /* 0x000e620000000a00 */
[----:B------:R-:W-:Y:S02]  /*15290*/  @!P5 IMAD.MOV.U32 R28, RZ, RZ, R26 ;  /* 0x000000ffff1cd224 */ /* 0x000fe400078e001a */
[----:B------:R-:W-:Y:S02]  /*152a0*/  @!P5 IMAD.MOV.U32 R29, RZ, RZ, R45 ;  /* 0x000000ffff1dd224 */ /* 0x000fe400078e002d */
[----:B------:R-:W-:Y:S02]  /*152b0*/  @!P5 IMAD R34, R25, 0x180, RZ ;  /* 0x000001801922d824 */ /* 0x000fe400078e02ff */
[----:B------:R-:W-:-:S03]  /*152c0*/  @!P5 IMAD.WIDE.U32 R28, R24, 0x180, R28 ;  /* 0x00000180181cd825 */ /* 0x000fc600078e001c */
[----:B-1----:R-:W-:-:S04]  /*152d0*/  @!P5 IADD3 R28, P0, R28, R30, RZ ;  /* 0x0000001e1c1cd210 */ /* 0x002fc80007f1e0ff */
[----:B------:R-:W-:Y:S02]  /*152e0*/  @!P5 IADD3.X R29, R31, R29, R34, P0, !PT ;  /* 0x0000001d1f1dd210 */ /* 0x000fe400007fe422 */
[----:B------:R-:W-:Y:S02]  /*152f0*/  F2FP.SATFINITE.E4M3.F32.PACK_AB_MERGE_C R31, RZ, R196, RZ ;  /* 0x000000c4ff1f723e */ /* 0x000fe400048070ff */
[----:B------:R-:W-:Y:S02]  /*15300*/  ISETP.NE.AND P0, PT, R35, RZ, PT ;  /* 0x000000ff2300720c */ /* 0x000fe40003f05270 */
[----:B------:R-:W-:Y:S01]  /*15310*/  F2FP.SATFINITE.E4M3.F32.PACK_AB_MERGE_C R35, RZ, R194, RZ ;  /* 0x000000c2ff23723e */ /* 0x000fe200048070ff */
[----:B------:R0:W-:Y:S01]  /*15320*/  @!P5 STG.E.U8 desc[UR44][R28.64+0x9], R31 ;  /* 0x0000091f1c00d986 */ /* 0x0001e2000c10112c */
        /* <DEDUP_REMOVED lines=13> */
.L_x_41:
[----:B------:R-:W-:Y:S05]  /*15400*/  BSYNC B1 ;  /* 0x0000000000017941 */ /* 0x000fea0003800000 */
.L_x_40:
        /* <DEDUP_REMOVED lines=15> */
.L_x_43:
[----:B------:R-:W-:Y:S05]  /*15500*/  BSYNC B1 ;  /* 0x0000000000017941 */ /* 0x000fea0003800000 */
.L_x_42:
[----:B------:R-:W-:Y:S01]  /*15510*/  P2R R48, PR, RZ, 0x8 ;  /* 0x00000008ff307803 */ /* 0x000fe20000000000 */
[----:B------:R-:W-:Y:S01]  /*15520*/  IMAD.U32 R73, RZ, RZ, UR8 ;  /* 0x00000008ff497e24 */ /* 0x000fe2000f8e00ff */
[C---:B------:R-:W-:Y:S01]  /*15530*/  LOP3.LUT P3, RZ, R229.reuse, 0x200, RZ, 0xc0, !PT ;  /* 0x00000200e5ff7812 */ /* 0x040fe2000786c0ff */
[----:B------:R-:W-:Y:S01]  /*15540*/  IMAD.U32 R74, RZ, RZ, UR7 ;  /* 0x00000007ff4a7e24 */ /* 0x000fe2000f8e00ff */
[----:B------:R-:W-:Y:S01]  /*15550*/  P2R R30, PR, RZ, 0x4 ;  /* 0x00000004ff1e7803 */ /* 0x000fe20000000000 */
[----:B------:R-:W-:Y:S01]  /*15560*/  IMAD.U32 R71, RZ, RZ, UR8 ;  /* 0x00000008ff477e24 */ /* 0x000fe2000f8e00ff */
[----:B------:R-:W-:Y:S01]  /*15570*/  ISETP.LT.OR P2, PT, R44, 0x11, !P3 ;  /* 0x000000112c00780c */ /* 0x000fe20005f41670 */
[----:B------:R-:W-:Y:S01]  /*15580*/  IMAD.U32 R72, RZ, RZ, UR7 ;  /* 0x00000007ff487e24 */ /* 0x000fe2000f8e00ff */
[----:B------:R-:W-:Y:S01]  /*15590*/  P2R R57, PR, RZ, 0x10 ;  /* 0x00000010ff397803 */ /* 0x000fe20000000000 */
[----:B------:R-:W-:Y:S01]  /*155a0*/  IMAD.U32 R69, RZ, RZ, UR8 ;  /* 0x00000008ff457e24 */ /* 0x000fe2000f8e00ff */
[----:B------:R-:W-:Y:S01]  /*155b0*/  P2R R59, PR, RZ, 0x4 ;  /* 0x00000004ff3b7803 */ /* 0x000fe20000000000 */
[----:B------:R-:W-:Y:S01]  /*155c0*/  IMAD.U32 R70, RZ, RZ, UR7 ;  /* 0x00000007ff467e24 */ /* 0x000fe2000f8e00ff */
[----:B------:R-:W-:Y:S01]  /*155d0*/  LOP3.LUT P4, RZ, R229, 0x10000, RZ, 0xc0, !PT ;  /* 0x00010000e5ff7812 */ /* 0x000fe2000788c0ff */
[----:B------:R-:W-:Y:S01]  /*155e0*/  IMAD.U32 R67, RZ, RZ, UR8 ;  /* 0x00000008ff437e24 */ /* 0x000fe2000f8e00ff */
[----:B------:R-:W-:Y:S01]  /*155f0*/  P2R R56, PR, RZ, 0x1 ;  /* 0x00000001ff387803 */ /* 0x000fe20000000000 */
[----:B------:R-:W-:Y:S01]  /*15600*/  IMAD.U32 R68, RZ, RZ, UR7 ;  /* 0x00000007ff447e24 */ /* 0x000fe2000f8e00ff */
[----:B------:R-:W-:Y:S01]  /*15610*/  P2R R58, PR, RZ, 0x2 ;  /* 0x00000002ff3a7803 */ /* 0x000fe20000000000 */
[----:B------:R-:W-:-:S02]  /*15620*/  IMAD.U32 R65, RZ, RZ, UR8 ;  /* 0x00000008ff417e24 */ /* 0x000fc4000f8e00ff */
[----:B------:R-:W-:Y:S01]  /*15630*/  FMUL R193, R193, UR39 ;  /* 0x00000027c1c17c20 */ /* 0x000fe20008400000 */
[----:B01----:R-:W0:Y:S01]  /*15640*/  @!P2 LDC.64 R28, c[0x0][0x5c0] ;  /* 0x00017000ff1cab82 */ /* 0x003e220000000a00 */
[----:B------:R-:W-:Y:S02]  /*15650*/  IMAD.U32 R66, RZ, RZ, UR7 ;  /* 0x00000007ff427e24 */ /* 0x000fe4000f8e00ff */
[----:B------:R-:W-:Y:S01]  /*15660*/  FMUL R192, R192, UR39 ;  /* 0x00000027c0c07c20 */ /* 0x000fe20008400000 */
[----:B------:R-:W-:Y:S01]  /*15670*/  IMAD.U32 R63, RZ, RZ, UR8 ;  /* 0x00000008ff3f7e24 */ /* 0x000fe2000f8e00ff */
[----:B------:R-:W-:Y:S01]  /*15680*/  F2FP.SATFINITE.E4M3.F32.PACK_AB_MERGE_C R193, RZ, R193, RZ ;  /* 0x000000c1ffc1723e */ /* 0x000fe200048070ff */
[----:B------:R-:W-:Y:S02]  /*15690*/  IMAD.U32 R64, RZ, RZ, UR7 ;  /* 0x00000007ff407e24 */ /* 0x000fe4000f8e00ff */
[----:B------:R-:W-:Y:S01]  /*156a0*/  FMUL R191, R191, UR39 ;  /* 0x00000027bfbf7c20 */ /* 0x000fe20008400000 */
[----:B------:R-:W-:Y:S01]  /*156b0*/  IMAD.U32 R61, RZ, RZ, UR8 ;  /* 0x00000008ff3d7e24 */ /* 0x000fe2000f8e00ff */
[----:B------:R-:W-:Y:S01]  /*156c0*/  F2FP.SATFINITE.E4M3.F32.PACK_AB_MERGE_C R87, RZ, R192, RZ ;  /* 0x000000c0ff57723e */ /* 0x000fe200048070ff */
[----:B------:R-:W-:-:S02]  /*156d0*/  IMAD.U32 R62, RZ, RZ, UR7 ;  /* 0x00000007ff3e7e24 */ /* 0x000fc4000f8e00ff */
[----:B------:R-:W-:Y:S01]  /*156e0*/  FMUL R190, R190, UR39 ;  /* 0x00000027bebe7c20 */ /* 0x000fe20008400000 */
[----:B------:R-:W-:Y:S01]  /*156f0*/  FMUL R189, R189, UR39 ;  /* 0x00000027bdbd7c20 */ /* 0x000fe20008400000 */
[----:B------:R-:W-:Y:S01]  /*15700*/  F2FP.SATFINITE.E4M3.F32.PACK_AB_MERGE_C R191, RZ, R191, RZ ;  /* 0x000000bfffbf723e */ /* 0x000fe200048070ff */
[----:B------:R-:W-:Y:S01]  /*15710*/  FMUL R188, R188, UR39 ;  /* 0x00000027bcbc7c20 */ /* 0x000fe20008400000 */
[----:B------:R-:W-:Y:S01]  /*15720*/  FMUL R187, R187, UR39 ;  /* 0x00000027bbbb7c20 */ /* 0x000fe20008400000 */
[----:B------:R-:W-:Y:S01]  /*15730*/  FMUL R186, R186, UR39 ;  /* 0x00000027baba7c20 */ /* 0x000fe20008400000 */
[----:B------:R-:W-:Y:S01]  /*15740*/  F2FP.SATFINITE.E4M3.F32.PACK_AB_MERGE_C R189, RZ, R189, RZ ;  /* 0x000000bdffbd723e */ /* 0x000fe200048070ff */
[----:B------:R-:W-:Y:S01]  /*15750*/  FMUL R185, R185, UR39 ;  /* 0x00000027b9b97c20 */ /* 0x000fe20008400000 */
[----:B------:R-:W-:Y:S01]  /*15760*/  FMUL R184, R184, UR39 ;  /* 0x00000027b8b87c20 */ /* 0x000fe20008400000 */
[----:B------:R-:W-:Y:S01]  /*15770*/  F2FP.SATFINITE.E4M3.F32.PACK_AB_MERGE_C R187, RZ, R187, RZ ;  /* 0x000000bbffbb723e */ /* 0x000fe200048070ff */
[----:B------:R-:W-:Y:S01]  /*15780*/  FMUL R23, R23, UR39 ;  /* 0x0000002717177c20 */ /* 0x000fe20008400000 */
[----:B------:R-:W-:Y:S01]  /*15790*/  FMUL R21, R21, UR39 ;  /* 0x0000002715157c20 */ /* 0x000fe20008400000 */
[----:B------:R-:W-:Y:S01]  /*157a0*/  F2FP.SATFINITE.E4M3.F32.PACK_AB_MERGE_C R185, RZ, R185, RZ ;  /* 0x000000b9ffb9723e */ /* 0x000fe200048070ff */
[----:B------:R-:W-:Y:S01]  /*157b0*/  FMUL R20, R20, UR39 ;  /* 0x0000002714147c20 */ /* 0x000fe20008400000 */
[----:B0-----:R-:W-:Y:S01]  /*157c0*/  @!P2 IADD3 R36, P5, P6, R26, UR8, R28 ;  /* 0x000000081a24ac10 */ /* 0x001fe2000febe01c */
[----:B------:R-:W-:Y:S01]  /*157d0*/  FMUL R22, R22, UR39 ;  /* 0x0000002716167c20 */ /* 0x000fe20008400000 */
[----:B------:R-:W-:Y:S01]  /*157e0*/  F2FP.SATFINITE.E4M3.F32.PACK_AB_MERGE_C R23, RZ, R23, RZ ;  /* 0x00000017ff17723e */ /* 0x000fe200048070ff */
[----:B------:R-:W-:Y:S01]  /*157f0*/  FMUL R19, R19, UR39 ;  /* 0x0000002713137c20 */ /* 0x000fe20008400000 */
[----:B------:R-:W-:Y:S01]  /*15800*/  @!P2 IADD3.X R37, R45, UR7, R29, P5, P6 ;  /* 0x000000072d25ac10 */ /* 0x000fe2000afec41d */
[----:B------:R-:W-:Y:S01]  /*15810*/  FMUL R18, R18, UR39 ;  /* 0x0000002712127c20 */ /* 0x000fe20008400000 */
[----:B------:R-:W-:Y:S01]  /*15820*/  ISETP.LT.OR P2, PT, R44, 0x12, !P3 ;  /* 0x000000122c00780c */ /* 0x000fe20005f41670 */
[----:B------:R-:W-:Y:S01]  /*15830*/  FMUL R17, R17, UR39 ;  /* 0x0000002711117c20 */ /* 0x000fe20008400000 */
[----:B------:R-:W-:Y:S01]  /*15840*/  F2FP.SATFINITE.E4M3.F32.PACK_AB_MERGE_C R19, RZ, R19, RZ ;  /* 0x00000013ff13723e */ /* 0x000fe200048070ff */
[----:B------:R-:W-:Y:S01]  /*15850*/  FMUL R16, R16, UR39 ;  /* 0x0000002710107c20 */ /* 0x000fe20008400000 */
[----:B------:R-:W-:Y:S01]  /*15860*/  P2R R60, PR, RZ, 0x4 ;  /* 0x00000004ff3c7803 */ /* 0x000fe20000000000 */
[----:B------:R-:W-:Y:S01]  /*15870*/  FMUL R15, R15, UR39 ;  /* 0x000000270f0f7c20 */ /* 0x000fe20008400000 */
[----:B------:R-:W-:Y:S01]  /*15880*/  FMUL R14, R14, UR39 ;  /* 0x000000270e0e7c20 */ /* 0x000fe20008400000 */
[----:B------:R-:W-:Y:S01]  /*15890*/  FMUL R13, R13, UR39 ;  /* 0x000000270d0d7c20 */ /* 0x000fe20008400000 */
[----:B------:R-:W-:Y:S01]  /*158a0*/  FMUL R12, R12, UR39 ;  /* 0x000000270c0c7c20 */ /* 0x000fe20008400000 */
[----:B------:R-:W-:Y:S01]  /*158b0*/  FMUL R11, R11, UR39 ;  /* 0x000000270b0b7c20 */ /* 0x000fe20008400000 */
[----:B------:R-:W-:Y:S01]  /*158c0*/  FMUL R10, R10, UR39 ;  /* 0x000000270a0a7c20 */ /* 0x000fe20008400000 */
[----:B------:R-:W-:Y:S01]  /*158d0*/  FMUL R9, R9, UR39 ;  /* 0x0000002709097c20 */ /* 0x000fe20008400000 */
[----:B------:R-:W-:Y:S01]  /*158e0*/  F2FP.SATFINITE.E4M3.F32.PACK_AB_MERGE_C R13, RZ, R13, RZ ;  /* 0x0000000dff0d723e */ /* 0x000fe200048070ff */
[----:B------:R-:W0:Y:S01]  /*158f0*/  @!P2 LDC.64 R28, c[0x0][0x5c0] ;  /* 0x00017000ff1cab82 */ /* 0x000e220000000a00 */
[----:B------:R-:W-:Y:S01]  /*15900*/  F2FP.SATFINITE.E4M3.F32.PACK_AB_MERGE_C R11, RZ, R11, RZ ;  /* 0x0000000bff0b723e */ /* 0x000fe200048070ff */
[----:B------:R-:W-:Y:S01]  /*15910*/  FMUL R8, R8, UR39 ;  /* 0x0000002708087c20 */ /* 0x000fe20008400000 */
[----:B------:R-:W-:Y:S01]  /*15920*/  F2FP.SATFINITE.E4M3.F32.PACK_AB_MERGE_C R9, RZ, R9, RZ ;  /* 0x00000009ff09723e */ /* 0x000fe200048070ff */
[----:B------:R-:W-:Y:S01]  /*15930*/  FMUL R7, R7, UR39 ;  /* 0x0000002707077c20 */ /* 0x000fe20008400000 */
[----:B------:R-:W-:Y:S01]  /*15940*/  FMUL R6, R6, UR39 ;  /* 0x0000002706067c20 */ /* 0x000fe20008400000 */
[----:B------:R-:W-:Y:S01]  /*15950*/  BSSY B1, `(.L_x_44) ;  /* 0x00000e7000017945 */ /* 0x000fe20003800000 */
[----:B0-----:R-:W-:-:S04]  /*15960*/  @!P2 IADD3 R32, P5, P6, R26, UR8, R28 ;  /* 0x000000081a20ac10 */ /* 0x001fc8000febe01c */
[----:B------:R-:W-:Y:S02]  /*15970*/  @!P2 IADD3.X R33, R45, UR7, R29, P5, P6 ;  /* 0x000000072d21ac10 */ /* 0x000fe4000afec41d */
[C---:B------:R-:W-:Y:S02]  /*15980*/  ISETP.LT.OR P2, PT, R44.reuse, 0x19, !P3 ;  /* 0x000000192c00780c */ /* 0x040fe40005f41670 */
[----:B------:R-:W-:Y:S02]  /*15990*/  ISETP.LT.OR P3, PT, R44, 0x1a, !P3 ;  /* 0x0000001a2c00780c */ /* 0x000fe40005f61670 */
[----:B------:R-:W-:Y:S02]  /*159a0*/  P2R R88, PR, RZ, 0x4 ;  /* 0x00000004ff587803 */ /* 0x000fe40000000000 */
[----:B------:R-:W-:-:S07]  /*159b0*/  P2R R89, PR, RZ, 0x8 ;  /* 0x00000008ff597803 */ /* 0x000fce0000000000 */
[----:B------:R-:W0:Y:S02]  /*159c0*/  @!P2 LDC.64 R28, c[0x0][0x5c0] ;  /* 0x00017000ff1cab82 */ /* 0x000e240000000a00 */
[----:B0-----:R-:W-:-:S04]  /*159d0*/  @!P2 IADD3 R46, P5, P6, R26, UR8, R28 ;  /* 0x000000081a2eac10 */ /* 0x001fc8000febe01c */
[----:B------:R-:W-:Y:S02]  /*159e0*/  @!P2 IADD3.X R47, R45, UR7, R29, P5, P6 ;  /* 0x000000072d2fac10 */ /* 0x000fe4000afec41d */
[----:B------:R-:W0:Y:S01]  /*159f0*/  @!P3 LDC.64 R28, c[0x0][0x5c0] ;  /* 0x00017000ff1cbb82 */ /* 0x000e220000000a00 */
[----:B------:R-:W-:-:S04]  /*15a00*/  ISETP.NE.AND P2, PT, R30, RZ, PT ;  /* 0x000000ff1e00720c */ /* 0x000fc80003f45270 */
[----:B------:R-:W-:Y:S02]  /*15a10*/  P2R R81, PR, RZ, 0x4 ;  /* 0x00000004ff517803 */ /* 0x000fe40000000000 */
[----:B0-----:R-:W-:-:S04]  /*15a20*/  @!P3 IADD3 R40, P5, P6, R26, UR8, R28 ;  /* 0x000000081a28bc10 */ /* 0x001fc8000febe01c */
[----:B------:R-:W-:Y:S02]  /*15a30*/  @!P3 IADD3.X R41, R45, UR7, R29, P5, P6 ;  /* 0x000000072d29bc10 */ /* 0x000fe4000afec41d */
[----:B------:R-:W-:-:S04]  /*15a40*/  ISETP.LT.OR P3, PT, R44, 0x11, !P0 ;  /* 0x000000112c00780c */ /* 0x000fc80004761670 */
[----:B------:R-:W-:-:S09]  /*15a50*/  P2R R80, PR, RZ, 0x8 ;  /* 0x00000008ff507803 */ /* 0x000fd20000000000 */
[----:B------:R-:W0:Y:S02]  /*15a60*/  @!P3 LDC.64 R28, c[0x0][0x5c0] ;  /* 0x00017000ff1cbb82 */ /* 0x000e240000000a00 */
        /* <DEDUP_REMOVED lines=20> */
[----:B------:R-:W-:Y:S02]  /*15bb0*/  ISETP.NE.AND P3, PT, R48, RZ, PT ;  /* 0x000000ff3000720c */ /* 0x000fe40003f65270 */
        /* <DEDUP_REMOVED lines=19> */
[----:B------:R-:W-:-:S04]  /*15cf0*/  ISETP.LT.OR P0, PT, R44, 0x11, !P1 ;  /* 0x000000112c00780c */ /* 0x000fc80004f01670 */
[----:B------:R-:W-:-:S09]  /*15d00*/  P2R R94, PR, RZ, 0x1 ;  /* 0x00000001ff5e7803 */ /* 0x000fd20000000000 */
[----:B------:R-:W-:-:S04]  /*15d10*/  @!P0 IADD3 R73, P6, P5, R73, UR6, R26 ;  /* 0x0000000649498c10 */ /* 0x000fc8000fdde01a */
        /* <DEDUP_REMOVED lines=13> */
[----:B------:R-:W-:-:S04]  /*15df0*/  @!P4 IADD3 R65, P6, P5, R65, UR10, R26 ;  /* 0x0000000a4141cc10 */ /* 0x000fc8000fdde01a */
[----:B------:R-:W-:Y:S02]  /*15e00*/  @!P4 IADD3.X R66, R66, UR9, R45, P6, P5 ;  /* 0x000000094242cc10 */ /* 0x000fe4000b7ea42d */
[----:B------:R-:W-:Y:S02]  /*15e10*/  ISETP.LT.OR P5, PT, R44, 0x12, !P2 ;  /* 0x000000122c00780c */ /* 0x000fe400057a1670 */
[----:B------:R-:W-:Y:S01]  /*15e20*/  ISETP.NE.AND P4, PT, R60, RZ, PT ;  /* 0x000000ff3c00720c */ /* 0x000fe20003f85270 */
[----:B------:R-:W-:Y:S01]  /*15e30*/  IMAD.U32 R60, RZ, RZ, UR7 ;  /* 0x00000007ff3c7e24 */ /* 0x000fe2000f8e00ff */
[----:B------:R-:W-:-:S09]  /*15e40*/  P2R R76, PR, RZ, 0x20 ;  /* 0x00000020ff4c7803 */ /* 0x000fd20000000000 */
        /* <DEDUP_REMOVED lines=8> */
[----:B------:R-:W-:-:S04]  /*15ed0*/  ISETP.LT.OR P0, PT, R44, 0x1a, !P2 ;  /* 0x0000001a2c00780c */ /* 0x000fc80005701670 */
[----:B------:R-:W-:-:S09]  /*15ee0*/  P2R R84, PR, RZ, 0x1 ;  /* 0x00000001ff547803 */ /* 0x000fd20000000000 */
[----:B------:R-:W-:-:S04]  /*15ef0*/  @!P0 IADD3 R59, P1, P6, R59, UR10, R26 ;  /* 0x0000000a3b3b8c10 */ /* 0x000fc8000fe3e01a */
[----:B------:R-:W-:Y:S02]  /*15f00*/  @!P0 IADD3.X R60, R60, UR9, R45, P1, P6 ;  /* 0x000000093c3c8c10 */ /* 0x000fe40008fec42d */
[C---:B------:R-:W-:Y:S02]  /*15f10*/  ISETP.LT.OR P1, PT, R44.reuse, 0x11, !P3 ;  /* 0x000000112c00780c */ /* 0x040fe40005f21670 */
[----:B------:R-:W-:Y:S02]  /*15f20*/  ISETP.LT.OR P0, PT, R44, 0x12, !P3 ;  /* 0x000000122c00780c */ /* 0x000fe40005f01670 */
[----:B------:R-:W-:Y:S02]  /*15f30*/  ISETP.NE.AND P6, PT, R89, RZ, PT ;  /* 0x000000ff5900720c */ /* 0x000fe40003fc5270 */
[----:B------:R-:W-:-:S07]  /*15f40*/  F2FP.SATFINITE.E4M3.F32.PACK_AB_MERGE_C R89, RZ, R190, RZ ;  /* 0x000000beff59723e */ /* 0x000fce00048070ff */
[----:B------:R-:W0:Y:S02]  /*15f50*/  @!P1 LDC.64 R28, c[0x0][0x5c0] ;  /* 0x00017000ff1c9b82 */ /* 0x000e240000000a00 */
[----:B0-----:R-:W-:-:S05]  /*15f60*/  @!P1 IADD3 R28, P2, R26, R28, RZ ;  /* 0x0000001c1a1c9210 */ /* 0x001fca0007f5e0ff */
[----:B------:R-:W-:-:S05]  /*15f70*/  @!P1 IMAD.X R29, R45, 0x1, R29, P2 ;  /* 0x000000012d1d9824 */ /* 0x000fca00010e061d */
[----:B------:R0:W-:Y:S02]  /*15f80*/  @!P1 STG.E.U8 desc[UR44][R28.64+0x10], R193 ;  /* 0x000010c11c009986 */ /* 0x0001e4000c10112c */
[----:B0-----:R-:W0:Y:S02]  /*15f90*/  @!P0 LDC.64 R28, c[0x0][0x5c0] ;  /* 0x00017000ff1c8b82 */ /* 0x001e240000000a00 */
[----:B0-----:R-:W-:-:S05]  /*15fa0*/  @!P0 IADD3 R28, P1, R26, R28, RZ ;  /* 0x0000001c1a1c8210 */ /* 0x001fca0007f3e0ff */
[----:B------:R-:W-:Y:S01]  /*15fb0*/  @!P0 IMAD.X R29, R45, 0x1, R29, P1 ;  /* 0x000000012d1d8824 */ /* 0x000fe200008e061d */
[----:B------:R-:W-:-:S04]  /*15fc0*/  ISETP.NE.AND P1, PT, R88, RZ, PT ;  /* 0x000000ff5800720c */ /* 0x000fc80003f25270 */
[----:B------:R0:W-:Y:S01]  /*15fd0*/  @!P0 STG.E.U8 desc[UR44][R28.64+0x11], R87 ;  /* 0x000011571c008986 */ /* 0x0001e2000c10112c */
[----:B------:R-:W-:-:S03]  /*15fe0*/  ISETP.LT.OR P0, PT, R44, 0x19, !P3 ;  /* 0x000000192c00780c */ /* 0x000fc60005f01670 */
[----:B------:R1:W-:Y:S01]  /*15ff0*/  @!P5 STG.E.U8 desc[UR44][R36.64+0x10], R191 ;  /* 0x000010bf2400d986 */ /* 0x0003e2000c10112c */
[----:B------:R-:W-:-:S03]  /*16000*/  ISETP.NE.AND P5, PT, R94, RZ, PT ;  /* 0x000000ff5e00720c */ /* 0x000fc60003fa5270 */
[----:B------:R2:W-:Y:S01]  /*16010*/  @!P4 STG.E.U8 desc[UR44][R32.64+0x11], R89 ;  /* 0x000011592000c986 */ /* 0x0005e2000c10112c */
[----:B------:R-:W-:-:S05]  /*16020*/  ISETP.NE.AND P4, PT, R90, RZ, PT ;  /* 0x000000ff5a00720c */ /* 0x000fca0003f85270 */
[----:B0-----:R-:W0:Y:S01]  /*16030*/  @!P0 LDC.64 R28, c[0x0][0x5c0] ;  /* 0x00017000ff1c8b82 */ /* 0x001e220000000a00 */
[----:B-1----:R-:W-:Y:S02]  /*16040*/  F2FP.SATFINITE.E4M3.F32.PACK_AB_MERGE_C R37, RZ, R186, RZ ;  /* 0x000000baff25723e */ /* 0x002fe400048070ff */
[----:B------:R-:W-:Y:S02]  /*16050*/  P2R R36, PR, RZ, 0x8 ;  /* 0x00000008ff247803 */ /* 0x000fe40000000000 */
[----:B--2---:R-:W-:Y:S02]  /*16060*/  F2FP.SATFINITE.E4M3.F32.PACK_AB_MERGE_C R33, RZ, R188, RZ ;  /* 0x000000bcff21723e */ /* 0x004fe400048070ff */
[----:B0-----:R-:W-:-:S05]  /*16070*/  @!P0 IADD3 R28, P2, R26, R28, RZ ;  /* 0x0000001c1a1c8210 */ /* 0x001fca0007f5e0ff */
[----:B------:R-:W-:-:S05]  /*16080*/  @!P0 IMAD.X R29, R45, 0x1, R29, P2 ;  /* 0x000000012d1d8824 */ /* 0x000fca00010e061d */
[----:B------:R0:W-:Y:S01]  /*16090*/  @!P0 STG.E.U8 desc[UR44][R28.64+0x18], R189 ;  /* 0x000018bd1c008986 */ /* 0x0001e2000c10112c */
[----:B------:R-:W-:Y:S02]  /*160a0*/  ISETP.LT.OR P0, PT, R44, 0x1a, !P3 ;  /* 0x0000001a2c00780c */ /* 0x000fe40005f01670 */
[----:B------:R-:W-:-:S11]  /*160b0*/  ISETP.NE.AND P3, PT, R93, RZ, PT ;  /* 0x000000ff5d00720c */ /* 0x000fd60003f65270 */
[----:B0-----:R-:W0:Y:S02]  /*160c0*/  @!P0 LDC.64 R28, c[0x0][0x5c0] ;  /* 0x00017000ff1c8b82 */ /* 0x001e240000000a00 */
[----:B0-----:R-:W-:-:S05]  /*160d0*/  @!P0 IADD3 R28, P2, R26, R28, RZ ;  /* 0x0000001c1a1c8210 */ /* 0x001fca0007f5e0ff */
[----:B------:R-:W-:Y:S01]  /*160e0*/  @!P0 IMAD.X R29, R45, 0x1, R29, P2 ;  /* 0x000000012d1d8824 */ /* 0x000fe200010e061d */
[----:B------:R-:W-:-:S04]  /*160f0*/  ISETP.NE.AND P2, PT, R86, RZ, PT ;  /* 0x000000ff5600720c */ /* 0x000fc80003f45270 */
[----:B------:R0:W-:Y:S01]  /*16100*/  @!P0 STG.E.U8 desc[UR44][R28.64+0x19], R33 ;  /* 0x000019211c008986 */ /* 0x0001e2000c10112c */
[----:B------:R-:W-:-:S03]  /*16110*/  ISETP.NE.AND P0, PT, R85, RZ, PT ;  /* 0x000000ff5500720c */ /* 0x000fc60003f05270 */
[----:B------:R-:W-:Y:S01]  /*16120*/  @!P1 STG.E.U8 desc[UR44][R46.64+0x18], R187 ;  /* 0x000018bb2e009986 */ /* 0x000fe2000c10112c */
[----:B------:R-:W-:Y:S02]  /*16130*/  P2R R32, PR, RZ, 0x1 ;  /* 0x00000001ff207803 */ /* 0x000fe40000000000 */
[----:B------:R-:W-:Y:S01]  /*16140*/  ISETP.NE.AND P0, PT, R80, RZ, PT ;  /* 0x000000ff5000720c */ /* 0x000fe20003f05270 */
[----:B------:R-:W-:Y:S01]  /*16150*/  @!P6 STG.E.U8 desc[UR44][R40.64+0x19], R37 ;  /* 0x000019252800e986 */ /* 0x000fe2000c10112c */
[----:B------:R-:W-:Y:S02]  /*16160*/  ISETP.NE.AND P1, PT, R92, RZ, PT ;  /* 0x000000ff5c00720c */ /* 0x000fe40003f25270 */
[----:B------:R-:W-:Y:S01]  /*16170*/  ISETP.NE.AND P6, PT, R91, RZ, PT ;  /* 0x000000ff5b00720c */ /* 0x000fe20003fc5270 */
[----:B0-----:R-:W0:Y:S01]  /*16180*/  @!P5 LDC.64 R28, c[0x0][0x5c0] ;  /* 0x00017000ff1cdb82 */ /* 0x001e220000000a00 */
[----:B------:R-:W-:-:S07]  /*16190*/  F2FP.SATFINITE.E4M3.F32.PACK_AB_MERGE_C R33, RZ, R184, RZ ;  /* 0x000000b8ff21723e */ /* 0x000fce00048070ff */
[----:B------:R-:W-:Y:S04]  /*161a0*/  @!P0 STG.E.U8 desc[UR44][R34.64+0x10], R185 ;  /* 0x000010b922008986 */ /* 0x000fe8000c10112c */
[----:B------:R1:W-:Y:S01]  /*161b0*/  @!P4 STG.E.U8 desc[UR44][R30.64+0x11], R33 ;  /* 0x000011211e00c986 */ /* 0x0003e2000c10112c */
[----:B------:R-:W-:Y:S02]  /*161c0*/  ISETP.NE.AND P4, PT, R82, RZ, PT ;  /* 0x000000ff5200720c */ /* 0x000fe40003f85270 */
[----:B0-----:R-:W-:Y:S02]  /*161d0*/  @!P5 IADD3 R28, P0, R73, R28, RZ ;  /* 0x0000001c491cd210 */ /* 0x001fe40007f1e0ff */
[----:B-1----:R-:W-:Y:S02]  /*161e0*/  F2FP.SATFINITE.E4M3.F32.PACK_AB_MERGE_C R33, RZ, R21, RZ ;  /* 0x00000015ff21723e */ /* 0x002fe400048070ff */
[----:B------:R-:W-:Y:S01]  /*161f0*/  F2FP.SATFINITE.E4M3.F32.PACK_AB_MERGE_C R31, RZ, R22, RZ ;  /* 0x00000016ff1f723e */ /* 0x000fe200048070ff */
[----:B------:R-:W-:-:S05]  /*16200*/  @!P5 IMAD.X R29, R74, 0x1, R29, P0 ;  /* 0x000000014a1dd824 */ /* 0x000fca00000e061d */
[----:B------:R0:W-:Y:S01]  /*16210*/  @!P5 STG.E.U8 desc[UR44][R28.64+0x10], R23 ;  /* 0x000010171c00d986 */ /* 0x0001e2000c10112c */
[----:B------:R-:W-:Y:S01]  /*16220*/  ISETP.NE.AND P5, PT, R83, RZ, PT ;  /* 0x000000ff5300720c */ /* 0x000fe20003fa5270 */
[----:B0-----:R-:W0:Y:S01]  /*16230*/  @!P3 LDC.64 R28, c[0x0][0x5c0] ;  /* 0x00017000ff1cbb82 */ /* 0x001e220000000a00 */
[----:B------:R-:W-:-:S07]  /*16240*/  F2FP.SATFINITE.E4M3.F32.PACK_AB_MERGE_C R23, RZ, R20, RZ ;  /* 0x00000014ff17723e */ /* 0x000fce00048070ff */
[----:B------:R-:W1:Y:S01]  /*16250*/  @!P1 LDC.64 R20, c[0x0][0x5c0] ;  /* 0x00017000ff149b82 */ /* 0x000e620000000a00 */
[----:B0-----:R-:W-:-:S05]  /*16260*/  @!P3 IADD3 R28, P0, R71, R28, RZ ;  /* 0x0000001c471cb210 */ /* 0x001fca0007f1e0ff */
[----:B------:R-:W-:Y:S01]  /*16270*/  @!P3 IMAD.X R29, R72, 0x1, R29, P0 ;  /* 0x00000001481db824 */ /* 0x000fe200000e061d */
[----:B------:R-:W-:-:S04]  /*16280*/  ISETP.NE.AND P0, PT, R32, RZ, PT ;  /* 0x000000ff2000720c */ /* 0x000fc80003f05270 */
[----:B------:R0:W-:Y:S01]  /*16290*/  @!P3 STG.E.U8 desc[UR44][R28.64+0x11], R31 ;  /* 0x0000111f1c00b986 */ /* 0x0001e2000c10112c */
[----:B------:R-:W-:-:S08]  /*162a0*/  ISETP.NE.AND P3, PT, R36, RZ, PT ;  /* 0x000000ff2400720c */ /* 0x000fd00003f65270 */
[----:B------:R-:W-:Y:S01]  /*162b0*/  @!P0 STG.E.U8 desc[UR44][R42.64+0x18], R33 ;  /* 0x000018212a008986 */ /* 0x000fe2000c10112c */
[----:B------:R-:W-:Y:S02]  /*162c0*/  ISETP.NE.AND P0, PT, R84, RZ, PT ;  /* 0x000000ff5400720c */ /* 0x000fe40003f05270 */
[----:B0-----:R-:W-:Y:S01]  /*162d0*/  F2FP.SATFINITE.E4M3.F32.PACK_AB_MERGE_C R29, RZ, R17, RZ ;  /* 0x00000011ff1d723e */ /* 0x001fe200048070ff */
[----:B------:R0:W-:Y:S01]  /*162e0*/  @!P2 STG.E.U8 desc[UR44][R38.64+0x19], R23 ;  /* 0x000019172600a986 */ /* 0x0001e2000c10112c */
[----:B-1----:R-:W-:-:S05]  /*162f0*/  @!P1 IADD3 R20, P2, R69, R20, RZ ;  /* 0x0000001445149210 */ /* 0x002fca0007f5e0ff */
[----:B------:R-:W-:Y:S01]  /*16300*/  @!P1 IMAD.X R21, R70, 0x1, R21, P2 ;  /* 0x0000000146159824 */ /* 0x000fe200010e0615 */
[----:B------:R-:W-:-:S04]  /*16310*/  ISETP.NE.AND P2, PT, R81, RZ, PT ;  /* 0x000000ff5100720c */ /* 0x000fc80003f45270 */
[----:B------:R1:W-:Y:S01]  /*16320*/  @!P1 STG.E.U8 desc[UR44][R20.64+0x18], R19 ;  /* 0x0000181314009986 */ /* 0x0003e2000c10112c */
[----:B0-----:R-:W-:Y:S01]  /*16330*/  F2FP.SATFINITE.E4M3.F32.PACK_AB_MERGE_C R23, RZ, R18, RZ ;  /* 0x00000012ff17723e */ /* 0x001fe200048070ff */
[----:B-1----:R-:W0:Y:S01]  /*16340*/  @!P6 LDC.64 R20, c[0x0][0x5c0] ;  /* 0x00017000ff14eb82 */ /* 0x002e220000000a00 */
[----:B------:R-:W-:Y:S02]  /*16350*/  F2FP.SATFINITE.E4M3.F32.PACK_AB_MERGE_C R19, RZ, R16, RZ ;  /* 0x00000010ff13723e */ /* 0x000fe400048070ff */
[----:B0-----:R-:W-:-:S05]  /*16360*/  @!P6 IADD3 R20, P1, R67, R20, RZ ;  /* 0x000000144314e210 */ /* 0x001fca0007f3e0ff */
[----:B------:R-:W-:Y:S01]  /*16370*/  @!P6 IMAD.X R21, R68, 0x1, R21, P1 ;  /* 0x000000014415e824 */ /* 0x000fe200008e0615 */
[----:B------:R-:W-:-:S04]  /*16380*/  ISETP.NE.AND P1, PT, R77, RZ, PT ;  /* 0x000000ff4d00720c */ /* 0x000fc80003f25270 */
[----:B------:R0:W-:Y:S01]  /*16390*/  @!P6 STG.E.U8 desc[UR44][R20.64+0x19], R23 ;  /* 0x000019171400e986 */ /* 0x0001e2000c10112c */
[----:B------:R-:W-:-:S03]  /*163a0*/  ISETP.NE.AND P6, PT, R79, RZ, PT ;  /* 0x000000ff4f00720c */ /* 0x000fc60003fc5270 */
[----:B------:R-:W-:Y:S01]  /*163b0*/  @!P4 STG.E.U8 desc[UR44][R50.64+0x10], R29 ;  /* 0x0000101d3200c986 */ /* 0x000fe2000c10112c */
[----:B------:R-:W-:-:S03]  /*163c0*/  ISETP.NE.AND P4, PT, R78, RZ, PT ;  /* 0x000000ff4e00720c */ /* 0x000fc60003f85270 */
[----:B------:R-:W-:Y:S01]  /*163d0*/  @!P5 STG.E.U8 desc[UR44][R48.64+0x11], R19 ;  /* 0x000011133000d986 */ /* 0x000fe2000c10112c */
[----:B0-----:R-:W-:Y:S02]  /*163e0*/  F2FP.SATFINITE.E4M3.F32.PACK_AB_MERGE_C R21, RZ, R15, RZ ;  /* 0x0000000fff15723e */ /* 0x001fe400048070ff */
[----:B------:R-:W-:-:S03]  /*163f0*/  F2FP.SATFINITE.E4M3.F32.PACK_AB_MERGE_C R23, RZ, R14, RZ ;  /* 0x0000000eff17723e */ /* 0x000fc600048070ff */
[----:B------:R-:W0:Y:S08]  /*16400*/  @!P6 LDC.64 R14, c[0x0][0x5c0] ;  /* 0x00017000ff0eeb82 */ /* 0x000e300000000a00 */
[----:B------:R-:W1:Y:S02]  /*16410*/  @!P4 LDC.64 R16, c[0x0][0x5c0] ;  /* 0x00017000ff10cb82 */ /* 0x000e640000000a00 */
[----:B-1----:R-:W-:-:S05]  /*16420*/  @!P4 IADD3 R16, P5, R65, R16, RZ ;  /* 0x000000104110c210 */ /* 0x002fca0007fbe0ff */
[----:B------:R-:W-:Y:S01]  /*16430*/  @!P4 IMAD.X R17, R66, 0x1, R17, P5 ;  /* 0x000000014211c824 */ /* 0x000fe200028e0611 */
[----:B------:R-:W-:-:S04]  /*16440*/  ISETP.NE.AND P5, PT, R76, RZ, PT ;  /* 0x000000ff4c00720c */ /* 0x000fc80003fa5270 */
[----:B------:R1:W-:Y:S09]  /*16450*/  @!P4 STG.E.U8 desc[UR44][R16.64+0x10], R21 ;  /* 0x000010151000c986 */ /* 0x0003f2000c10112c */
[----:B-1----:R-:W1:Y:S01]  /*16460*/  @!P5 LDC.64 R16, c[0x0][0x5c0] ;  /* 0x00017000ff10db82 */ /* 0x002e620000000a00 */
[----:B------:R-:W-:-:S02]  /*16470*/  F2FP.SATFINITE.E4M3.F32.PACK_AB_MERGE_C R21, RZ, R12, RZ ;  /* 0x0000000cff15723e */ /* 0x000fc400048070ff */
[----:B-1----:R-:W-:-:S05]  /*16480*/  @!P5 IADD3 R16, P4, R63, R16, RZ ;  /* 0x000000103f10d210 */ /* 0x002fca0007f9e0ff */
[----:B------:R-:W-:Y:S01]  /*16490*/  @!P5 IMAD.X R17, R64, 0x1, R17, P4 ;  /* 0x000000014011d824 */ /* 0x000fe200020e0611 */
[----:B------:R-:W-:-:S04]  /*164a0*/  ISETP.NE.AND P4, PT, R57, RZ, PT ;  /* 0x000000ff3900720c */ /* 0x000fc80003f85270 */
[----:B------:R1:W-:Y:S01]  /*164b0*/  @!P5 STG.E.U8 desc[UR44][R16.64+0x11], R23 ;  /* 0x000011171000d986 */ /* 0x0003e2000c10112c */
[----:B------:R-:W-:Y:S02]  /*164c0*/  ISETP.NE.AND P5, PT, R75, RZ, PT ;  /* 0x000000ff4b00720c */ /* 0x000fe40003fa5270 */
[----:B-1----:R-:W-:-:S11]  /*164d0*/  F2FP.SATFINITE.E4M3.F32.PACK_AB_MERGE_C R23, RZ, R6, RZ ;  /* 0x00000006ff17723e */ /* 0x002fd600048070ff */
[----:B------:R-:W-:Y:S01]  /*164e0*/  @!P5 STG.E.U8 desc[UR44][R52.64+0x18], R13 ;  /* 0x0000180d3400d986 */ /* 0x000fe2000c10112c */
[----:B0-----:R-:W-:-:S03]  /*164f0*/  @!P6 IADD3 R16, P5, R61, R14, RZ ;  /* 0x0000000e3d10e210 */ /* 0x001fc60007fbe0ff */
[----:B------:R0:W-:Y:S02]  /*16500*/  @!P1 STG.E.U8 desc[UR44][R54.64+0x19], R21 ;  /* 0x0000191536009986 */ /* 0x0001e4000c10112c */
[----:B------:R-:W-:Y:S02]  /*16510*/  @!P6 IMAD.X R17, R62, 0x1, R15, P5 ;  /* 0x000000013e11e824 */ /* 0x000fe400028e060f */
[----:B------:R-:W1:Y:S03]  /*16520*/  @!P0 LDC.64 R14, c[0x0][0x5c0] ;  /* 0x00017000ff0e8b82 */ /* 0x000e660000000a00 */
[----:B------:R2:W-:Y:S01]  /*16530*/  @!P6 STG.E.U8 desc[UR44][R16.64+0x18], R11 ;  /* 0x0000180b1000e986 */ /* 0x0005e2000c10112c */
[----:B------:R-:W-:Y:S02]  /*16540*/  ISETP.LT.OR P6, PT, R44, 0x12, !P4 ;  /* 0x000000122c00780c */ /* 0x000fe400067c1670 */
[----:B0-----:R-:W-:-:S02]  /*16550*/  F2FP.SATFINITE.E4M3.F32.PACK_AB_MERGE_C R21, RZ, R10, RZ ;  /* 0x0000000aff15723e */ /* 0x001fc400048070ff */
[----:B--2---:R-:W-:-:S09]  /*16560*/  F2FP.SATFINITE.E4M3.F32.PACK_AB_MERGE_C R11, RZ, R8, RZ ;  /* 0x00000008ff0b723e */ /* 0x004fd200048070ff */
[----:B------:R-:W-:Y:S02]  /*16570*/  @!P6 IMAD.MOV.U32 R16, RZ, RZ, R26 ;  /* 0x000000ffff10e224 */ /* 0x000fe400078e001a */
[----:B------:R-:W-:Y:S02]  /*16580*/  @!P6 IMAD.MOV.U32 R17, RZ, RZ, R45 ;  /* 0x000000ffff11e224 */ /* 0x000fe400078e002d */
[----:B------:R-:W-:Y:S01]  /*16590*/  @!P6 IMAD.WIDE.U32 R16, R24, 0x180, R16 ;  /* 0x000001801810e825 */ /* 0x000fe200078e0010 */
[----:B-1----:R-:W-:-:S05]  /*165a0*/  @!P0 IADD3 R18, P5, R59, R14, RZ ;  /* 0x0000000e3b128210 */ /* 0x002fca0007fbe0ff */
[----:B------:R-:W-:Y:S01]  /*165b0*/  @!P0 IMAD.X R19, R60, 0x1, R15, P5 ;  /* 0x000000013c138824 */ /* 0x000fe200028e060f */
[----:B------:R-:W-:-:S04]  /*165c0*/  ISETP.LT.OR P5, PT, R44, 0x11, !P4 ;  /* 0x000000112c00780c */ /* 0x000fc800067a1670 */
[----:B------:R0:W-:Y:S01]  /*165d0*/  @!P0 STG.E.U8 desc[UR44][R18.64+0x19], R21 ;  /* 0x0000191512008986 */ /* 0x0001e2000c10112c */
[----:B------:R-:W-:-:S08]  /*165e0*/  ISETP.NE.AND P0, PT, R56, RZ, PT ;  /* 0x000000ff3800720c */ /* 0x000fd00003f05270 */
[----:B------:R-:W1:Y:S01]  /*165f0*/  @!P5 LDC.64 R12, c[0x0][0x5c0] ;  /* 0x00017000ff0cdb82 */ /* 0x000e620000000a00 */
[----:B------:R-:W-:Y:S02]  /*16600*/  @!P5 IMAD.MOV.U32 R14, RZ, RZ, R26 ;  /* 0x000000ffff0ed224 */ /* 0x000fe400078e001a */
[----:B------:R-:W-:Y:S02]  /*16610*/  @!P5 IMAD.MOV.U32 R15, RZ, RZ, R45 ;  /* 0x000000ffff0fd224 */ /* 0x000fe400078e002d */
[----:B------:R-:W-:Y:S02]  /*16620*/  @!P5 IMAD R20, R25, 0x180, RZ ;  /* 0x000001801914d824 */ /* 0x000fe400078e02ff */
[----:B------:R-:W-:-:S03]  /*16630*/  @!P5 IMAD.WIDE.U32 R14, R24, 0x180, R14 ;  /* 0x00000180180ed825 */ /* 0x000fc600078e000e */
[----:B-1----:R-:W-:-:S04]  /*16640*/  @!P5 IADD3 R12, P1, R14, R12, RZ ;  /* 0x0000000c0e0cd210 */ /* 0x002fc80007f3e0ff */
[----:B------:R-:W-:Y:S01]  /*16650*/  @!P5 IADD3.X R13, R13, R15, R20, P1, !PT ;  /* 0x0000000f0d0dd210 */ /* 0x000fe20000ffe414 */
[----:B------:R-:W-:Y:S01]  /*16660*/  @!P6 IMAD R20, R25, 0x180, RZ ;  /* 0x000001801914e824 */ /* 0x000fe200078e02ff */
[----:B------:R-:W1:Y:S03]  /*16670*/  @!P6 LDC.64 R14, c[0x0][0x5c0] ;  /* 0x00017000ff0eeb82 */ /* 0x000e660000000a00 */
[----:B------:R0:W-:Y:S01]  /*16680*/  @!P5 STG.E.U8 desc[UR44][R12.64+0x10], R9 ;  /* 0x000010090c00d986 */ /* 0x0001e2000c10112c */
[----:B------:R-:W-:-:S04]  /*16690*/  LOP3.LUT P5, RZ, R229, 0x400000, RZ, 0xc0, !PT ;  /* 0x00400000e5ff7812 */ /* 0x000fc800078ac0ff */
[----:B------:R-:W-:Y:S02]  /*166a0*/  ISETP.LT.OR P5, PT, R44, 0x11, !P5 ;  /* 0x000000112c00780c */ /* 0x000fe40006fa1670 */
[----:B-1----:R-:W-:-:S04]  /*166b0*/  @!P6 IADD3 R14, P1, R16, R14, RZ ;  /* 0x0000000e100ee210 */ /* 0x002fc80007f3e0ff */
[----:B------:R-:W-:Y:S02]  /*166c0*/  @!P6 IADD3.X R15, R15, R17, R20, P1, !PT ;  /* 0x000000110f0fe210 */ /* 0x000fe40000ffe414 */
[----:B------:R-:W-:Y:S02]  /*166d0*/  ISETP.NE.AND P1, PT, R58, RZ, PT ;  /* 0x000000ff3a00720c */ /* 0x000fe40003f25270 */
[----:B------:R-:W-:Y:S01]  /*166e0*/  F2FP.SATFINITE.E4M3.F32.PACK_AB_MERGE_C R17, RZ, R7, RZ ;  /* 0x00000007ff11723e */ /* 0x000fe200048070ff */
[----:B------:R0:W-:Y:S02]  /*166f0*/  @!P6 STG.E.U8 desc[UR44][R14.64+0x11], R11 ;  /* 0x0000110b0e00e986 */ /* 0x0001e4000c10112c */
[----:B------:R-:W-:Y:S08]  /*16700*/  @P5 BRA `(.L_x_45) ;  /* 0x00000000002c5947 */ /* 0x000ff00003800000 */
[----:B------:R-:W-:Y:S01]  /*16710*/  IMAD.MOV.U32 R6, RZ, RZ, R26 ;  /* 0x000000ffff067224 */ /* 0x000fe200078e001a */
[----:B------:R-:W-:Y:S01]  /*16720*/  ULDC.64 UR12, c[0x0][0x5c0] ;  /* 0x00017000000c7ab9 */ /* 0x000fe20000000a00 */
[----:B------:R-:W-:Y:S02]  /*16730*/  IMAD.MOV.U32 R7, RZ, RZ, R45 ;  /* 0x000000ffff077224 */ /* 0x000fe400078e002d */
[----:B0-----:R-:W-:Y:S02]  /*16740*/  IMAD R9, R25, 0x180, RZ ;  /* 0x0000018019097824 */ /* 0x001fe400078e02ff */
[----:B------:R-:W-:-:S04]  /*16750*/  IMAD.WIDE.U32 R6, R24, 0x180, R6 ;  /* 0x0000018018067825 */ /* 0x000fc800078e0006 */
[----:B------:R-:W-:Y:S02]  /*16760*/  IMAD.U32 R11, RZ, RZ, UR12 ;  /* 0x0000000cff0b7e24 */ /* 0x000fe4000f8e00ff */
[----:B------:R-:W-:Y:S02]  /*16770*/  IMAD.U32 R8, RZ, RZ, UR13 ;  /* 0x0000000dff087e24 */ /* 0x000fe4000f8e00ff */
[----:B------:R-:W-:Y:S01]  /*16780*/  IMAD.IADD R9, R7, 0x1, R9 ;  /* 0x0000000107097824 */ /* 0x000fe200078e0209 */
[----:B------:R-:W-:-:S04]  /*16790*/  IADD3 R6, P5, P6, R6, UR8, R11 ;  /* 0x0000000806067c10 */ /* 0x000fc8000febe00b */
[----:B------:R-:W-:-:S05]  /*167a0*/  IADD3.X R7, R9, UR7, R8, P5, P6 ;  /* 0x0000000709077c10 */ /* 0x000fca000afec408 */
[----:B------:R1:W-:Y:S04]  /*167b0*/  STG.E.U8 desc[UR44][R6.64+0x10], R17 ;  /* 0x0000101106007986 */ /* 0x0003e8000c10112c */
.L_x_45:
[----:B------:R-:W-:Y:S05]  /*167c0*/  BSYNC B1 ;  /* 0x0000000000017941 */ /* 0x000fea0003800000 */
.L_x_44:
[----:B------:R-:W-:Y:S01]  /*167d0*/  LOP3.LUT P5, RZ, R229, 0x400000, RZ, 0xc0, !PT ;  /* 0x00400000e5ff7812 */ /* 0x000fe200078ac0ff */
[----:B------:R-:W-:Y:S03]  /*167e0*/  BSSY B1, `(.L_x_46) ;  /* 0x000000e000017945 */ /* 0x000fe60003800000 */
[----:B------:R-:W-:-:S13]  /*167f0*/  ISETP.LT.OR P5, PT, R44, 0x12, !P5 ;  /* 0x000000122c00780c */ /* 0x000fda0006fa1670 */
[----:B------:R-:W-:Y:S05]  /*16800*/  @P5 BRA `(.L_x_47) ;  /* 0x00000000002c5947 */ /* 0x000fea0003800000 */
[----:B-1----:R-:W-:Y:S01]  /*16810*/  IMAD.MOV.U32 R6, RZ, RZ, R26 ;  /* 0x000000ffff067224 */ /* 0x002fe200078e001a */
        /* <DEDUP_REMOVED lines=10> */
.L_x_47:
[----:B------:R-:W-:Y:S05]  /*168c0*/  BSYNC B1 ;  /* 0x0000000000017941 */ /* 0x000fea0003800000 */
.L_x_46:
[----:B------:R-:W-:Y:S01]  /*168d0*/  ISETP.LT.OR P6, PT, R44, 0x19, !P4 ;  /* 0x000000192c00780c */ /* 0x000fe200067c1670 */
[----:B------:R-:W-:Y:S01]  /*168e0*/  FMUL R5, R5, UR39 ;  /* 0x0000002705057c20 */ /* 0x000fe20008400000 */
[----:B0-----:R-:W-:Y:S01]  /*168f0*/  P2R R13, PR, RZ, 0x1 ;  /* 0x00000001ff0d7803 */ /* 0x001fe20000000000 */
[----:B------:R-:W-:Y:S01]  /*16900*/  FMUL R4, R4, UR39 ;  /* 0x0000002704047c20 */ /* 0x000fe20008400000 */
[----:B------:R-:W-:Y:S01]  /*16910*/  FMUL R3, R3, UR39 ;  /* 0x0000002703037c20 */ /* 0x000fe20008400000 */
[----:B------:R-:W-:Y:S01]  /*16920*/  FMUL R2, R2, UR39 ;  /* 0x0000002702027c20 */ /* 0x000fe20008400000 */
[----:B------:R-:W-:Y:S01]  /*16930*/  F2FP.SATFINITE.E4M3.F32.PACK_AB_MERGE_C R5, RZ, R5, RZ ;  /* 0x00000005ff05723e */ /* 0x000fe200048070ff */
[----:B------:R-:W-:Y:S03]  /*16940*/  BSSY B1, `(.L_x_48) ;  /* 0x0000024000017945 */ /* 0x000fe60003800000 */
[----:B------:R-:W-:-:S03]  /*16950*/  F2FP.SATFINITE.E4M3.F32.PACK_AB_MERGE_C R15, RZ, R2, RZ ;  /* 0x00000002ff0f723e */ /* 0x000fc600048070ff */
[----:B-12---:R-:W0:Y:S01]  /*16960*/  @!P6 LDC.64 R6, c[0x0][0x5c0] ;  /* 0x00017000ff06eb82 */ /* 0x006e220000000a00 */
        /* <DEDUP_REMOVED lines=33> */
.L_x_49:
[----:B------:R-:W-:Y:S05]  /*16b80*/  BSYNC B1 ;  /* 0x0000000000017941 */ /* 0x000fea0003800000 */
.L_x_48:
        /* <DEDUP_REMOVED lines=15> */
.L_x_51:
[----:B------:R-:W-:Y:S05]  /*16c80*/  BSYNC B1 ;  /* 0x0000000000017941 */ /* 0x000fea0003800000 */
.L_x_50:
[----:B------:R-:W-:Y:S01]  /*16c90*/  P2R R16, PR, RZ, 0x8 ;  /* 0x00000008ff107803 */ /* 0x000fe20000000000 */
[----:B------:R-:W2:Y:S01]  /*16ca0*/  LDL.LU R188, [R1] ;  /* 0x0000000001bc7983 */ /* 0x000ea20000300800 */
[C---:B------:R-:W-:Y:S02]  /*16cb0*/  LOP3.LUT P3, RZ, R229.reuse, 0x200, RZ, 0xc0, !PT ;  /* 0x00000200e5ff7812 */ /* 0x040fe4000786c0ff */
[----:B------:R-:W-:Y:S01]  /*16cc0*/  P2R R6, PR, RZ, 0x4 ;  /* 0x00000004ff067803 */ /* 0x000fe20000000000 */
[----:B------:R-:W3:Y:S01]  /*16cd0*/  LDL.LU R187, [R1+0x4] ;  /* 0x0000040001bb7983 */ /* 0x000ee20000300800 */
[----:B------:R-:W-:Y:S02]  /*16ce0*/  ISETP.LT.OR P2, PT, R44, 0x21, !P3 ;  /* 0x000000212c00780c */ /* 0x000fe40005f41670 */
[----:B------:R-:W-:Y:S01]  /*16cf0*/  P2R R50, PR, RZ, 0x10 ;  /* 0x00000010ff327803 */ /* 0x000fe20000000000 */
[----:B------:R-:W4:Y:S10]  /*16d00*/  LDL.LU R186, [R1+0x8] ;  /* 0x0000080001ba7983 */ /* 0x000f340000300800 */
[----:B------:R-:W0:Y:S01]  /*16d10*/  @!P2 LDC.64 R30, c[0x0][0x5c0] ;  /* 0x00017000ff1eab82 */ /* 0x000e220000000a00 */
[----:B------:R-:W-:Y:S01]  /*16d20*/  P2R R28, PR, RZ, 0x4 ;  /* 0x00000004ff1c7803 */ /* 0x000fe20000000000 */
[----:B------:R-:W4:Y:S01]  /*16d30*/  LDL.LU R185, [R1+0xc] ;  /* 0x00000c0001b97983 */ /* 0x000f220000300800 */
[----:B------:R-:W-:-:S02]  /*16d40*/  LOP3.LUT P4, RZ, R229, 0x10000, RZ, 0xc0, !PT ;  /* 0x00010000e5ff7812 */ /* 0x000fc4000788c0ff */
[----:B------:R-:W-:Y:S01]  /*16d50*/  P2R R49, PR, RZ, 0x1 ;  /* 0x00000001ff317803 */ /* 0x000fe20000000000 */
[----:B------:R-:W4:Y:S01]  /*16d60*/  LDL.LU R184, [R1+0x10] ;  /* 0x0000100001b87983 */ /* 0x000f220000300800 */
[----:B------:R-:W-:Y:S01]  /*16d70*/  IMAD.U32 R57, RZ, RZ, UR8 ;  /* 0x00000008ff397e24 */ /* 0x000fe2000f8e00ff */
[----:B------:R-:W-:Y:S01]  /*16d80*/  P2R R52, PR, RZ, 0x2 ;  /* 0x00000002ff347803 */ /* 0x000fe20000000000 */
[----:B------:R-:W-:Y:S02]  /*16d90*/  IMAD.U32 R56, RZ, RZ, UR7 ;  /* 0x00000007ff387e24 */ /* 0x000fe4000f8e00ff */
[----:B------:R-:W-:Y:S02]  /*16da0*/  IMAD.U32 R47, RZ, RZ, UR8 ;  /* 0x00000008ff2f7e24 */ /* 0x000fe4000f8e00ff */
[----:B------:R-:W-:Y:S02]  /*16db0*/  IMAD.U32 R46, RZ, RZ, UR7 ;  /* 0x00000007ff2e7e24 */ /* 0x000fe4000f8e00ff */
[----:B------:R-:W-:-:S02]  /*16dc0*/  IMAD.U32 R43, RZ, RZ, UR8 ;  /* 0x00000008ff2b7e24 */ /* 0x000fc4000f8e00ff */
[----:B------:R-:W-:Y:S02]  /*16dd0*/  IMAD.U32 R42, RZ, RZ, UR7 ;  /* 0x00000007ff2a7e24 */ /* 0x000fe4000f8e00ff */
[----:B------:R-:W-:Y:S02]  /*16de0*/  IMAD.U32 R41, RZ, RZ, UR8 ;  /* 0x00000008ff297e24 */ /* 0x000fe4000f8e00ff */
[----:B------:R-:W-:Y:S02]  /*16df0*/  IMAD.U32 R40, RZ, RZ, UR7 ;  /* 0x00000007ff287e24 */ /* 0x000fe4000f8e00ff */
[----:B------:R-:W-:Y:S01]  /*16e00*/  IMAD.U32 R39, RZ, RZ, UR8 ;  /* 0x00000008ff277e24 */ /* 0x000fe2000f8e00ff */
[----:B0-----:R-:W-:Y:S01]  /*16e10*/  @!P2 IADD3 R30, P5, P6, R26, UR8, R30 ;  /* 0x000000081a1eac10 */ /* 0x001fe2000febe01e */
[----:B------:R-:W-:Y:S02]  /*16e20*/  IMAD.U32 R38, RZ, RZ, UR7 ;  /* 0x00000007ff267e24 */ /* 0x000fe4000f8e00ff */
[----:B------:R-:W-:Y:S01]  /*16e30*/  IMAD.U32 R37, RZ, RZ, UR8 ;  /* 0x00000008ff257e24 */ /* 0x000fe2000f8e00ff */
[----:B------:R-:W-:Y:S01]  /*16e40*/  @!P2 IADD3.X R31, R45, UR7, R31, P5, P6 ;  /* 0x000000072d1fac10 */ /* 0x000fe2000afec41f */
[----:B------:R-:W-:Y:S01]  /*16e50*/  IMAD.U32 R36, RZ, RZ, UR7 ;  /* 0x00000007ff247e24 */ /* 0x000fe2000f8e00ff */
[----:B------:R-:W-:Y:S01]  /*16e60*/  ISETP.LT.OR P2, PT, R44, 0x22, !P3 ;  /* 0x000000222c00780c */ /* 0x000fe20005f41670 */
[----:B------:R-:W-:-:S02]  /*16e70*/  IMAD.U32 R35, RZ, RZ, UR8 ;  /* 0x00000008ff237e24 */ /* 0x000fc4000f8e00ff */
[----:B------:R-:W-:Y:S01]  /*16e80*/  IMAD.U32 R34, RZ, RZ, UR7 ;  /* 0x00000007ff227e24 */ /* 0x000fe2000f8e00ff */
[----:B------:R-:W-:Y:S01]  /*16e90*/  P2R R29, PR, RZ, 0x4 ;  /* 0x00000004ff1d7803 */ /* 0x000fe20000000000 */
[----:B------:R-:W-:Y:S02]  /*16ea0*/  IMAD.U32 R33, RZ, RZ, UR8 ;  /* 0x00000008ff217e24 */ /* 0x000fe4000f8e00ff */
[----:B------:R-:W-:-:S06]  /*16eb0*/  IMAD.U32 R32, RZ, RZ, UR7 ;  /* 0x00000007ff207e24 */ /* 0x000fcc000f8e00ff */
[----:B-1----:R-:W0:Y:S02]  /*16ec0*/  @!P2 LDC.64 R2, c[0x0][0x5c0] ;  /* 0x00017000ff02ab82 */ /* 0x002e240000000a00 */
        /* <DEDUP_REMOVED lines=9> */
[----:B------:R-:W-:Y:S02]  /*16f60*/  ISETP.NE.AND P2, PT, R6, RZ, PT ;  /* 0x000000ff0600720c */ /* 0x000fe40003f45270 */
[----:B------:R-:W0:Y:S02]  /*16f70*/  @!P3 LDC.64 R6, c[0x0][0x5c0] ;  /* 0x00017000ff06bb82 */ /* 0x000e240000000a00 */
        /* <DEDUP_REMOVED lines=20> */
[----:B------:R-:W-:Y:S01]  /*170c0*/  P2R R65, PR, RZ, 0x8 ;  /* 0x00000008ff417803 */ /* 0x000fe20000000000 */
[----:B--2---:R-:W-:Y:S01]  /*170d0*/  FMUL R48, R188, UR39 ;  /* 0x00000027bc307c20 */ /* 0x004fe20008400000 */
[----:B------:R-:W-:Y:S01]  /*170e0*/  P2R R63, PR, RZ, 0x1 ;  /* 0x00000001ff3f7803 */ /* 0x000fe20000000000 */
[----:B------:R-:W2:Y:S03]  /*170f0*/  LDL.LU R188, [R1+0x14] ;  /* 0x0000140001bc7983 */ /* 0x000ea60000300800 */
[----:B------:R-:W-:Y:S01]  /*17100*/  F2FP.SATFINITE.E4M3.F32.PACK_AB_MERGE_C R51, RZ, R48, RZ ;  /* 0x00000030ff33723e */ /* 0x000fe200048070ff */
[----:B---3--:R-:W-:-:S02]  /*17110*/  FMUL R48, R187, UR39 ;  /* 0x00000027bb307c20 */ /* 0x008fc40008400000 */
[----:B------:R-:W0:Y:S01]  /*17120*/  @!P3 LDC.64 R14, c[0x0][0x5c0] ;  /* 0x00017000ff0ebb82 */ /* 0x000e220000000a00 */
[----:B------:R-:W3:Y:S01]  /*17130*/  LDL.LU R187, [R1+0x18] ;  /* 0x0000180001bb7983 */ /* 0x000ee20000300800 */
[----:B0-----:R-:W-:-:S04]  /*17140*/  @!P3 IADD3 R14, P5, P6, R26, UR6, R14 ;  /* 0x000000061a0ebc10 */ /* 0x001fc8000febe00e */
[----:B------:R-:W-:Y:S02]  /*17150*/  @!P3 IADD3.X R15, R45, UR5, R15, P5, P6 ;  /* 0x000000052d0fbc10 */ /* 0x000fe4000afec40f */
[----:B------:R-:W-:Y:S02]  /*17160*/  ISETP.NE.AND P3, PT, R16, RZ, PT ;  /* 0x000000ff1000720c */ /* 0x000fe40003f65270 */
        /* <DEDUP_REMOVED lines=39> */
[----:B------:R-:W-:Y:S02]  /*173e0*/  ISETP.NE.AND P4, PT, R29, RZ, PT ;  /* 0x000000ff1d00720c */ /* 0x000fe40003f85270 */
[----:B------:R-:W-:-:S09]  /*173f0*/  P2R R59, PR, RZ, 0x20 ;  /* 0x00000020ff3b7803 */ /* 0x000fd20000000000 */
[----:B------:R-:W-:-:S04]  /*17400*/  @!P5 IADD3 R37, P0, P6, R37, UR10, R26 ;  /* 0x0000000a2525dc10 */ /* 0x000fc8000fe1e01a */
[----:B------:R-:W-:Y:S02]  /*17410*/  @!P5 IADD3.X R36, R36, UR9, R45, P0, P6 ;  /* 0x000000092424dc10 */ /* 0x000fe400087ec42d */
[----:B------:R-:W-:Y:S02]  /*17420*/  ISETP.LT.OR P6, PT, R44, 0x29, !P2 ;  /* 0x000000292c00780c */ /* 0x000fe400057c1670 */
[----:B------:R-:W-:Y:S02]  /*17430*/  ISETP.NE.AND P5, PT, R28, RZ, PT ;  /* 0x000000ff1c00720c */ /* 0x000fe40003fa5270 */
        /* <DEDUP_REMOVED lines=8> */
[----:B------:R-:W-:-:S11]  /*174c0*/  ISETP.LT.OR P0, PT, R44, 0x22, !P3 ;  /* 0x000000222c00780c */ /* 0x000fd60005f01670 */
[----:B------:R-:W0:Y:S02]  /*174d0*/  @!P1 LDC.64 R28, c[0x0][0x5c0] ;  /* 0x00017000ff1c9b82 */ /* 0x000e240000000a00 */
[----:B0-----:R-:W-:-:S05]  /*174e0*/  @!P1 IADD3 R28, P2, R26, R28, RZ ;  /* 0x0000001c1a1c9210 */ /* 0x001fca0007f5e0ff */
[----:B------:R-:W-:-:S05]  /*174f0*/  @!P1 IMAD.X R29, R45, 0x1, R29, P2 ;  /* 0x000000012d1d9824 */ /* 0x000fca00010e061d */
[----:B------:R0:W-:Y:S02]  /*17500*/  @!P1 STG.E.U8 desc[UR44][R28.64+0x20], R51 ;  /* 0x000020331c009986 */ /* 0x0001e4000c10112c */
[----:B0-----:R-:W0:Y:S01]  /*17510*/  @!P0 LDC.64 R28, c[0x0][0x5c0] ;  /* 0x00017000ff1c8b82 */ /* 0x001e220000000a00 */
[----:B------:R-:W-:Y:S01]  /*17520*/  F2FP.SATFINITE.E4M3.F32.PACK_AB_MERGE_C R53, RZ, R48, RZ ;  /* 0x00000030ff35723e */ /* 0x000fe200048070ff */
[----:B----4-:R-:W-:Y:S02]  /*17530*/  FMUL R48, R186, UR39 ;  /* 0x00000027ba307c20 */ /* 0x010fe40008400000 */
[----:B------:R-:W4:Y:S04]  /*17540*/  LDL.LU R186, [R1+0x1c] ;  /* 0x00001c0001ba7983 */ /* 0x000f280000300800 */
[----:B------:R-:W4:Y:S01]  /*17550*/  LDL.LU R189, [R1+0x20] ;  /* 0x0000200001bd7983 */ /* 0x000f220000300800 */
[----:B0-----:R-:W-:-:S05]  /*17560*/  @!P0 IADD3 R28, P1, R26, R28, RZ ;  /* 0x0000001c1a1c8210 */ /* 0x001fca0007f3e0ff */
[----:B------:R-:W-:Y:S01]  /*17570*/  @!P0 IMAD.X R29, R45, 0x1, R29, P1 ;  /* 0x000000012d1d8824 */ /* 0x000fe200008e061d */
[----:B------:R-:W-:Y:S02]  /*17580*/  ISETP.NE.AND P1, PT, R55, RZ, PT ;  /* 0x000000ff3700720c */ /* 0x000fe40003f25270 */
[----:B------:R-:W-:Y:S01]  /*17590*/  F2FP.SATFINITE.E4M3.F32.PACK_AB_MERGE_C R55, RZ, R48, RZ ;  /* 0x00000030ff37723e */ /* 0x000fe200048070ff */
[----:B------:R-:W-:Y:S02]  /*175a0*/  FMUL R48, R185, UR39 ;  /* 0x00000027b9307c20 */ /* 0x000fe40008400000 */
[----:B------:R-:W4:Y:S04]  /*175b0*/  LDL.LU R185, [R1+0x24] ;  /* 0x0000240001b97983 */ /* 0x000f280000300800 */
[----:B------:R0:W-:Y:S02]  /*175c0*/  @!P0 STG.E.U8 desc[UR44][R28.64+0x21], R53 ;  /* 0x000021351c008986 */ /* 0x0001e4000c10112c */
[----:B0-----:R-:W-:-:S02]  /*175d0*/  FMUL R28, R184, UR39 ;  /* 0x00000027b81c7c20 */ /* 0x001fc40008400000 */
[----:B------:R-:W4:Y:S01]  /*175e0*/  LDL.LU R184, [R1+0x28] ;  /* 0x0000280001b87983 */ /* 0x000f220000300800 */
[----:B------:R-:W-:Y:S02]  /*175f0*/  ISETP.LT.OR P0, PT, R44, 0x29, !P3 ;  /* 0x000000292c00780c */ /* 0x000fe40005f01670 */
[----:B------:R-:W-:Y:S01]  /*17600*/  F2FP.SATFINITE.E4M3.F32.PACK_AB_MERGE_C R51, RZ, R48, RZ ;  /* 0x00000030ff33723e */ /* 0x000fe200048070ff */
[----:B------:R-:W-:Y:S04]  /*17610*/  @!P5 STG.E.U8 desc[UR44][R30.64+0x20], R55 ;  /* 0x000020371e00d986 */ /* 0x000fe8000c10112c */
[----:B------:R0:W-:Y:S06]  /*17620*/  @!P4 STG.E.U8 desc[UR44][R2.64+0x21], R51 ;  /* 0x000021330200c986 */ /* 0x0001ec000c10112c */
[----:B0-----:R-:W0:Y:S01]  /*17630*/  @!P0 LDC.64 R2, c[0x0][0x5c0] ;  /* 0x00017000ff028b82 */ /* 0x001e220000000a00 */
[----:B------:R-:W-:-:S02]  /*17640*/  F2FP.SATFINITE.E4M3.F32.PACK_AB_MERGE_C R53, RZ, R28, RZ ;  /* 0x0000001cff35723e */ /* 0x000fc400048070ff */
[----:B0-----:R-:W-:-:S05]  /*17650*/  @!P0 IADD3 R2, P2, R26, R2, RZ ;  /* 0x000000021a028210 */ /* 0x001fca0007f5e0ff */
[----:B------:R-:W-:-:S05]  /*17660*/  @!P0 IMAD.X R3, R45, 0x1, R3, P2 ;  /* 0x000000012d038824 */ /* 0x000fca00010e0603 */
[----:B------:R4:W-:Y:S01]  /*17670*/  @!P0 STG.E.U8 desc[UR44][R2.64+0x28], R53 ;  /* 0x0000283502008986 */ /* 0x0009e2000c10112c */
[----:B------:R-:W-:Y:S01]  /*17680*/  ISETP.LT.OR P0, PT, R44, 0x2a, !P3 ;  /* 0x0000002a2c00780c */ /* 0x000fe20005f01670 */
[----:B--2---:R-:W-:Y:S02]  /*17690*/  FMUL R30, R188, UR39 ;  /* 0x00000027bc1e7c20 */ /* 0x004fe40008400000 */
[----:B------:R-:W2:Y:S03]  /*176a0*/  LDL.LU R188, [R1+0x2c] ;  /* 0x00002c0001bc7983 */ /* 0x000ea60000300800 */
[----:B------:R-:W-:Y:S01]  /*176b0*/  F2FP.SATFINITE.E4M3.F32.PACK_AB_MERGE_C R31, RZ, R30, RZ ;  /* 0x0000001eff1f723e */ /* 0x000fe200048070ff */
[----:B---3--:R-:W-:Y:S02]  /*176c0*/  FMUL R30, R187, UR39 ;  /* 0x00000027bb1e7c20 */ /* 0x008fe40008400000 */
[----:B------:R-:W3:Y:S04]  /*176d0*/  LDL.LU R187, [R1+0x30] ;  /* 0x0000300001bb7983 */ /* 0x000ee80000300800 */
[----:B------:R-:W0:Y:S01]  /*176e0*/  @!P0 LDC.64 R28, c[0x0][0x5c0] ;  /* 0x00017000ff1c8b82 */ /* 0x000e220000000a00 */
[----:B------:R-:W-:-:S02]  /*176f0*/  F2FP.SATFINITE.E4M3.F32.PACK_AB_MERGE_C R51, RZ, R30, RZ ;  /* 0x0000001eff33723e */ /* 0x000fc400048070ff */
[----:B0-----:R-:W-:-:S05]  /*17700*/  @!P0 IADD3 R28, P2, R26, R28, RZ ;  /* 0x0000001c1a1c8210 */ /* 0x001fca0007f5e0ff */
[----:B------:R-:W-:-:S05]  /*17710*/  @!P0 IMAD.X R29, R45, 0x1, R29, P2 ;  /* 0x000000012d1d8824 */ /* 0x000fca00010e061d */
[----:B------:R-:W-:Y:S04]  /*17720*/  @!P0 STG.E.U8 desc[UR44][R28.64+0x29], R31 ;  /* 0x0000291f1c008986 */ /* 0x000fe8000c10112c */
[----:B------:R0:W-:Y:S01]  /*17730*/  @!P1 STG.E.U8 desc[UR44][R4.64+0x28], R51 ;  /* 0x0000283304009986 */ /* 0x0001e2000c10112c */
[----:B----4-:R-:W-:-:S03]  /*17740*/  FMUL R2, R186, UR39 ;  /* 0x00000027ba027c20 */ /* 0x010fc60008400000 */
[----:B------:R-:W4:Y:S02]  /*17750*/  LDL.LU R186, [R1+0x34] ;  /* 0x0000340001ba7983 */ /* 0x000f240000300800 */
[----:B------:R-:W-:Y:S01]  /*17760*/  F2FP.SATFINITE.E4M3.F32.PACK_AB_MERGE_C R53, RZ, R2, RZ ;  /* 0x00000002ff35723e */ /* 0x000fe200048070ff */
[----:B------:R-:W-:-:S05]  /*17770*/  FMUL R2, R189, UR39 ;  /* 0x00000027bd027c20 */ /* 0x000fca0008400000 */
[----:B------:R-:W-:Y:S01]  /*17780*/  F2FP.SATFINITE.E4M3.F32.PACK_AB_MERGE_C R55, RZ, R2, RZ ;  /* 0x00000002ff37723e */ /* 0x000fe200048070ff */
[----:B------:R-:W-:Y:S02]  /*17790*/  FMUL R2, R185, UR39 ;  /* 0x00000027b9027c20 */ /* 0x000fe40008400000 */
[----:B------:R-:W4:Y:S04]  /*177a0*/  LDL.LU R185, [R1+0x38] ;  /* 0x0000380001b97983 */ /* 0x000f280000300800 */
[----:B------:R-:W4:Y:S01]  /*177b0*/  LDL.LU R189, [R1+0x3c] ;  /* 0x00003c0001bd7983 */ /* 0x000f220000300800 */
[----:B0-----:R-:W-:-:S03]  /*177c0*/  FMUL R4, R184, UR39 ;  /* 0x00000027b8047c20 */ /* 0x001fc60008400000 */
[----:B------:R-:W4:Y:S01]  /*177d0*/  LDL.LU R184, [R1+0x40] ;  /* 0x0000400001b87983 */ /* 0x000f220000300800 */
[----:B------:R-:W-:Y:S02]  /*177e0*/  ISETP.NE.AND P5, PT, R71, RZ, PT ;  /* 0x000000ff4700720c */ /* 0x000fe40003fa5270 */
[----:B------:R-:W-:Y:S02]  /*177f0*/  ISETP.NE.AND P6, PT, R69, RZ, PT ;  /* 0x000000ff4500720c */ /* 0x000fe40003fc5270 */
[----:B------:R-:W-:Y:S02]  /*17800*/  P2R R48, PR, RZ, 0x8 ;  /* 0x00000008ff307803 */ /* 0x000fe40000000000 */
[----:B------:R-:W-:Y:S02]  /*17810*/  ISETP.NE.AND P3, PT, R72, RZ, PT ;  /* 0x000000ff4800720c */ /* 0x000fe40003f65270 */
[----:B------:R-:W-:Y:S02]  /*17820*/  F2FP.SATFINITE.E4M3.F32.PACK_AB_MERGE_C R29, RZ, R2, RZ ;  /* 0x00000002ff1d723e */ /* 0x000fe400048070ff */
[----:B------:R-:W-:-:S03]  /*17830*/  ISETP.NE.AND P0, PT, R66, RZ, PT ;  /* 0x000000ff4200720c */ /* 0x000fc60003f05270 */
[----:B------:R-:W0:Y:S01]  /*17840*/  @!P5 LDC.64 R2, c[0x0][0x5c0] ;  /* 0x00017000ff02db82 */ /* 0x000e220000000a00 */
[----:B------:R-:W-:Y:S01]  /*17850*/  P2R R28, PR, RZ, 0x1 ;  /* 0x00000001ff1c7803 */ /* 0x000fe20000000000 */
[----:B------:R1:W-:Y:S01]  /*17860*/  @!P6 STG.E.U8 desc[UR44][R6.64+0x29], R53 ;  /* 0x000029350600e986 */ /* 0x0003e2000c10112c */
[----:B------:R-:W-:Y:S02]  /*17870*/  ISETP.NE.AND P0, PT, R64, RZ, PT ;  /* 0x000000ff4000720c */ /* 0x000fe40003f05270 */
[----:B------:R-:W-:Y:S02]  /*17880*/  ISETP.NE.AND P4, PT, R70, RZ, PT ;  /* 0x000000ff4600720c */ /* 0x000fe40003f85270 */
[----:B-1----:R-:W-:Y:S02]  /*17890*/  F2FP.SATFINITE.E4M3.F32.PACK_AB_MERGE_C R7, RZ, R4, RZ ;  /* 0x00000004ff07723e */ /* 0x002fe400048070ff */
[----:B------:R-:W1:Y:S07]  /*178a0*/  @!P3 LDC.64 R4, c[0x0][0x5c0] ;  /* 0x00017000ff04bb82 */ /* 0x000e6e0000000a00 */
[----:B------:R2:W-:Y:S04]  /*178b0*/  @!P0 STG.E.U8 desc[UR44][R8.64+0x20], R55 ;  /* 0x0000203708008986 */ /* 0x0005e8000c10112c */
[----:B------:R3:W-:Y:S01]  /*178c0*/  @!P4 STG.E.U8 desc[UR44][R10.64+0x21], R29 ;  /* 0x0000211d0a00c986 */ /* 0x0007e2000c10112c */
[----:B0-----:R-:W-:Y:S01]  /*178d0*/  @!P5 IADD3 R2, P0, R57, R2, RZ ;  /* 0x000000023902d210 */ /* 0x001fe20007f1e0ff */
[----:B--2---:R-:W-:-:S02]  /*178e0*/  FMUL R6, R188, UR39 ;  /* 0x00000027bc067c20 */ /* 0x004fc40008400000 */
[----:B------:R-:W2:Y:S03]  /*178f0*/  LDL.LU R188, [R1+0x44] ;  /* 0x0000440001bc7983 */ /* 0x000ea60000300800 */
[----:B------:R-:W-:Y:S01]  /*17900*/  F2FP.SATFINITE.E4M3.F32.PACK_AB_MERGE_C R9, RZ, R6, RZ ;  /* 0x00000006ff09723e */ /* 0x000fe200048070ff */
[----:B---3--:R-:W-:Y:S02]  /*17910*/  FMUL R6, R187, UR39 ;  /* 0x00000027bb067c20 */ /* 0x008fe40008400000 */
[----:B------:R-:W3:Y:S03]  /*17920*/  LDL.LU R187, [R1+0x48] ;  /* 0x0000480001bb7983 */ /* 0x000ee60000300800 */
[----:B------:R-:W-:Y:S01]  /*17930*/  F2FP.SATFINITE.E4M3.F32.PACK_AB_MERGE_C R11, RZ, R6, RZ ;  /* 0x00000006ff0b723e */ /* 0x000fe200048070ff */
[----:B------:R-:W-:Y:S01]  /*17940*/  @!P5 IMAD.X R3, R56, 0x1, R3, P0 ;  /* 0x000000013803d824 */ /* 0x000fe200000e0603 */
[----:B-1----:R-:W-:-:S02]  /*17950*/  @!P3 IADD3 R4, P0, R47, R4, RZ ;  /* 0x000000042f04b210 */ /* 0x002fc40007f1e0ff */
[----:B------:R-:W-:-:S03]  /*17960*/  ISETP.NE.AND P2, PT, R65, RZ, PT ;  /* 0x000000ff4100720c */ /* 0x000fc60003f45270 */
[----:B------:R-:W-:Y:S01]  /*17970*/  @!P3 IMAD.X R5, R46, 0x1, R5, P0 ;  /* 0x000000012e05b824 */ /* 0x000fe200000e0605 */
[----:B------:R-:W-:Y:S01]  /*17980*/  ISETP.NE.AND P0, PT, R28, RZ, PT ;  /* 0x000000ff1c00720c */ /* 0x000fe20003f05270 */
[----:B------:R0:W-:Y:S04]  /*17990*/  @!P5 STG.E.U8 desc[UR44][R2.64+0x20], R7 ;  /* 0x000020070200d986 */ /* 0x0001e8000c10112c */
[----:B------:R1:W-:Y:S08]  /*179a0*/  @!P3 STG.E.U8 desc[UR44][R4.64+0x21], R9 ;  /* 0x000021090400b986 */ /* 0x0003f0000c10112c */
[----:B------:R-:W-:Y:S01]  /*179b0*/  @!P0 STG.E.U8 desc[UR44][R12.64+0x28], R11 ;  /* 0x0000280b0c008986 */ /* 0x000fe2000c10112c */
[----:B----4-:R-:W-:-:S03]  /*179c0*/  FMUL R6, R186, UR39 ;  /* 0x00000027ba067c20 */ /* 0x010fc60008400000 */
[----:B------:R-:W4:Y:S02]  /*179d0*/  LDL.LU R186, [R1+0x4c] ;  /* 0x00004c0001ba7983 */ /* 0x000f240000300800 */
[----:B0-----:R-:W-:-:S05]  /*179e0*/  F2FP.SATFINITE.E4M3.F32.PACK_AB_MERGE_C R7, RZ, R6, RZ ;  /* 0x00000006ff07723e */ /* 0x001fca00048070ff */
[----:B------:R0:W-:Y:S01]  /*179f0*/  @!P2 STG.E.U8 desc[UR44][R14.64+0x29], R7 ;  /* 0x000029070e00a986 */ /* 0x0001e2000c10112c */
[----:B------:R-:W-:-:S03]  /*17a00*/  FMUL R6, R185, UR39 ;  /* 0x00000027b9067c20 */ /* 0x000fc60008400000 */
[----:B------:R-:W4:Y:S02]  /*17a10*/  LDL.LU R185, [R1+0x50] ;  /* 0x0000500001b97983 */ /* 0x000f240000300800 */
[----:B-1----:R-:W-:Y:S01]  /*17a20*/  F2FP.SATFINITE.E4M3.F32.PACK_AB_MERGE_C R9, RZ, R6, RZ ;  /* 0x00000006ff09723e */ /* 0x002fe200048070ff */
[----:B------:R-:W-:-:S05]  /*17a30*/  FMUL R6, R189, UR39 ;  /* 0x00000027bd067c20 */ /* 0x000fca0008400000 */
[----:B0-----:R-:W-:Y:S01]  /*17a40*/  F2FP.SATFINITE.E4M3.F32.PACK_AB_MERGE_C R7, RZ, R6, RZ ;  /* 0x00000006ff07723e */ /* 0x001fe200048070ff */
[----:B------:R-:W-:Y:S02]  /*17a50*/  FMUL R6, R184, UR39 ;  /* 0x00000027b8067c20 */ /* 0x000fe40008400000 */
[----:B------:R-:W4:Y:S01]  /*17a60*/  LDL.LU R184, [R1+0x54] ;  /* 0x0000540001b87983 */ /* 0x000f220000300800 */
[----:B------:R-:W-:-:S03]  /*17a70*/  ISETP.NE.AND P1, PT, R73, RZ, PT ;  /* 0x000000ff4900720c */ /* 0x000fc60003f25270 */
[----:B------:R-:W4:Y:S01]  /*17a80*/  LDL.LU R189, [R1+0x58] ;  /* 0x0000580001bd7983 */ /* 0x000f220000300800 */
[----:B------:R-:W-:-:S09]  /*17a90*/  ISETP.NE.AND P6, PT, R74, RZ, PT ;  /* 0x000000ff4a00720c */ /* 0x000fd20003fc5270 */
[----:B------:R-:W0:Y:S08]  /*17aa0*/  @!P1 LDC.64 R2, c[0x0][0x5c0] ;  /* 0x00017000ff029b82 */ /* 0x000e300000000a00 */
[----:B------:R-:W1:Y:S01]  /*17ab0*/  @!P6 LDC.64 R4, c[0x0][0x5c0] ;  /* 0x00017000ff04eb82 */ /* 0x000e620000000a00 */
[----:B------:R-:W-:Y:S02]  /*17ac0*/  F2FP.SATFINITE.E4M3.F32.PACK_AB_MERGE_C R11, RZ, R6, RZ ;  /* 0x00000006ff0b723e */ /* 0x000fe400048070ff */
[----:B0-----:R-:W-:-:S05]  /*17ad0*/  @!P1 IADD3 R2, P2, R43, R2, RZ ;  /* 0x000000022b029210 */ /* 0x001fca0007f5e0ff */
[----:B------:R-:W-:-:S05]  /*17ae0*/  @!P1 IMAD.X R3, R42, 0x1, R3, P2 ;  /* 0x000000012a039824 */ /* 0x000fca00010e0603 */
[----:B------:R0:W-:Y:S01]  /*17af0*/  @!P1 STG.E.U8 desc[UR44][R2.64+0x28], R9 ;  /* 0x0000280902009986 */ /* 0x0001e2000c10112c */
[----:B-1----:R-:W-:Y:S01]  /*17b00*/  @!P6 IADD3 R4, P1, R41, R4, RZ ;  /* 0x000000042904e210 */ /* 0x002fe20007f3e0ff */
[----:B--2---:R-:W-:-:S04]  /*17b10*/  FMUL R6, R188, UR39 ;  /* 0x00000027bc067c20 */ /* 0x004fc80008400000 */
[----:B------:R-:W-:Y:S01]  /*17b20*/  @!P6 IMAD.X R5, R40, 0x1, R5, P1 ;  /* 0x000000012805e824 */ /* 0x000fe200008e0605 */
[----:B------:R-:W2:Y:S01]  /*17b30*/  LDL.LU R188, [R1+0x5c] ;  /* 0x00005c0001bc7983 */ /* 0x000ea20000300800 */
[----:B0-----:R-:W-:Y:S01]  /*17b40*/  F2FP.SATFINITE.E4M3.F32.PACK_AB_MERGE_C R9, RZ, R6, RZ ;  /* 0x00000006ff09723e */ /* 0x001fe200048070ff */
[----:B---3--:R-:W-:Y:S02]  /*17b50*/  FMUL R6, R187, UR39 ;  /* 0x00000027bb067c20 */ /* 0x008fe40008400000 */
[----:B------:R-:W3:Y:S04]  /*17b60*/  LDL.LU R187, [R1+0x60] ;  /* 0x0000600001bb7983 */ /* 0x000ee80000300800 */
[----:B------:R0:W-:Y:S01]  /*17b70*/  @!P6 STG.E.U8 desc[UR44][R4.64+0x29], R7 ;  /* 0x000029070400e986 */ /* 0x0001e2000c10112c */
[----:B------:R-:W-:-:S02]  /*17b80*/  ISETP.NE.AND P4, PT, R63, RZ, PT ;  /* 0x000000ff3f00720c */ /* 0x000fc40003f85270 */
[----:B0-----:R-:W-:Y:S02]  /*17b90*/  F2FP.SATFINITE.E4M3.F32.PACK_AB_MERGE_C R7, RZ, R6, RZ ;  /* 0x00000006ff07723e */ /* 0x001fe400048070ff */
[----:B------:R-:W-:-:S09]  /*17ba0*/  ISETP.NE.AND P5, PT, R62, RZ, PT ;  /* 0x000000ff3e00720c */ /* 0x000fd20003fa5270 */
[----:B------:R-:W-:Y:S04]  /*17bb0*/  @!P4 STG.E.U8 desc[UR44][R16.64+0x20], R11 ;  /* 0x0000200b1000c986 */ /* 0x000fe8000c10112c */
[----:B------:R0:W-:Y:S01]  /*17bc0*/  @!P5 STG.E.U8 desc[UR44][R18.64+0x21], R9 ;  /* 0x000021091200d986 */ /* 0x0001e2000c10112c */
[----:B------:R-:W-:-:S13]  /*17bd0*/  ISETP.NE.AND P4, PT, R60, RZ, PT ;  /* 0x000000ff3c00720c */ /* 0x000fda0003f85270 */
[----:B------:R-:W1:Y:S01]  /*17be0*/  @!P4 LDC.64 R2, c[0x0][0x5c0] ;  /* 0x00017000ff02cb82 */ /* 0x000e620000000a00 */
[----:B----4-:R-:W-:Y:S02]  /*17bf0*/  FMUL R6, R186, UR39 ;  /* 0x00000027ba067c20 */ /* 0x010fe40008400000 */
[----:B------:R-:W4:Y:S03]  /*17c00*/  LDL.LU R186, [R1+0x64] ;  /* 0x0000640001ba7983 */ /* 0x000f260000300800 */
[----:B0-----:R-:W-:Y:S01]  /*17c10*/  F2FP.SATFINITE.E4M3.F32.PACK_AB_MERGE_C R9, RZ, R6, RZ ;  /* 0x00000006ff09723e */ /* 0x001fe200048070ff */
[----:B------:R-:W-:Y:S02]  /*17c20*/  FMUL R6, R185, UR39 ;  /* 0x00000027b9067c20 */ /* 0x000fe40008400000 */
[----:B------:R-:W4:Y:S01]  /*17c30*/  LDL.LU R185, [R1+0x68] ;  /* 0x0000680001b97983 */ /* 0x000f220000300800 */
[----:B------:R-:W-:-:S03]  /*17c40*/  FMUL R8, R184, UR39 ;  /* 0x00000027b8087c20 */ /* 0x000fc60008400000 */
[----:B------:R-:W4:Y:S01]  /*17c50*/  LDL.LU R184, [R1+0x6c] ;  /* 0x00006c0001b87983 */ /* 0x000f220000300800 */
[----:B-1----:R-:W-:-:S05]  /*17c60*/  @!P4 IADD3 R2, P5, R39, R2, RZ ;  /* 0x000000022702c210 */ /* 0x002fca0007fbe0ff */
[----:B------:R-:W-:Y:S01]  /*17c70*/  @!P4 IMAD.X R3, R38, 0x1, R3, P5 ;  /* 0x000000012603c824 */ /* 0x000fe200028e0603 */
[----:B------:R-:W-:-:S13]  /*17c80*/  ISETP.NE.AND P5, PT, R59, RZ, PT ;  /* 0x000000ff3b00720c */ /* 0x000fda0003fa5270 */
[----:B------:R-:W0:Y:S01]  /*17c90*/  @!P5 LDC.64 R4, c[0x0][0x5c0] ;  /* 0x00017000ff04db82 */ /* 0x000e220000000a00 */
[----:B------:R-:W-:Y:S02]  /*17ca0*/  ISETP.NE.AND P6, PT, R61, RZ, PT ;  /* 0x000000ff3d00720c */ /* 0x000fe40003fc5270 */
[----:B------:R-:W-:Y:S01]  /*17cb0*/  ISETP.NE.AND P0, PT, R68, RZ, PT ;  /* 0x000000ff4400720c */ /* 0x000fe20003f05270 */
[----:B------:R1:W-:Y:S01]  /*17cc0*/  @!P4 STG.E.U8 desc[UR44][R2.64+0x20], R7 ;  /* 0x000020070200c986 */ /* 0x0003e2000c10112c */
[----:B------:R-:W-:-:S09]  /*17cd0*/  F2FP.SATFINITE.E4M3.F32.PACK_AB_MERGE_C R11, RZ, R6, RZ ;  /* 0x00000006ff0b723e */ /* 0x000fd200048070ff */
[----:B------:R-:W2:Y:S08]  /*17ce0*/  @!P6 LDC.64 R12, c[0x0][0x5c0] ;  /* 0x00017000ff0ceb82 */ /* 0x000eb00000000a00 */
[----:B-1----:R-:W1:Y:S01]  /*17cf0*/  @!P0 LDC.64 R6, c[0x0][0x5c0] ;  /* 0x00017000ff068b82 */ /* 0x002e620000000a00 */
[----:B0-----:R-:W-:-:S05]  /*17d00*/  @!P5 IADD3 R4, P4, R37, R4, RZ ;  /* 0x000000042504d210 */ /* 0x001fca0007f9e0ff */
[----:B------:R-:W-:-:S05]  /*17d10*/  @!P5 IMAD.X R5, R36, 0x1, R5, P4 ;  /* 0x000000012405d824 */ /* 0x000fca00020e0605 */
[----:B------:R-:W-:Y:S01]  /*17d20*/  @!P5 STG.E.U8 desc[UR44][R4.64+0x21], R9 ;  /* 0x000021090400d986 */ /* 0x000fe2000c10112c */
[----:B------:R-:W-:Y:S02]  /*17d30*/  ISETP.NE.AND P5, PT, R54, RZ, PT ;  /* 0x000000ff3600720c */ /* 0x000fe40003fa5270 */
[----:B------:R-:W-:-:S11]  /*17d40*/  ISETP.NE.AND P4, PT, R50, RZ, PT ;  /* 0x000000ff3200720c */ /* 0x000fd60003f85270 */
[----:B------:R0:W-:Y:S01]  /*17d50*/  @!P5 STG.E.U8 desc[UR44][R20.64+0x28], R11 ;  /* 0x0000280b1400d986 */ /* 0x0001e2000c10112c */
[----:B--2---:R-:W-:-:S05]  /*17d60*/  @!P6 IADD3 R2, P5, R35, R12, RZ ;  /* 0x0000000c2302e210 */ /* 0x004fca0007fbe0ff */
[----:B------:R-:W-:Y:S01]  /*17d70*/  @!P6 IMAD.X R3, R34, 0x1, R13, P5 ;  /* 0x000000012203e824 */ /* 0x000fe200028e060d */
[----:B-1----:R-:W-:-:S05]  /*17d80*/  @!P0 IADD3 R6, P5, R33, R6, RZ ;  /* 0x0000000621068210 */ /* 0x002fca0007fbe0ff */
[----:B------:R-:W-:Y:S01]  /*17d90*/  @!P0 IMAD.X R7, R32, 0x1, R7, P5 ;  /* 0x0000000120078824 */ /* 0x000fe200028e0607 */
[----:B------:R-:W-:Y:S02]  /*17da0*/  ISETP.LT.OR P5, PT, R44, 0x21, !P4 ;  /* 0x000000212c00780c */ /* 0x000fe400067a1670 */
[----:B------:R-:W-:-:S11]  /*17db0*/  ISETP.NE.AND P1, PT, R58, RZ, PT ;  /* 0x000000ff3a00720c */ /* 0x000fd60003f25270 */
[----:B0-----:R-:W0:Y:S01]  /*17dc0*/  @!P5 LDC.64 R10, c[0x0][0x5c0] ;  /* 0x00017000ff0adb82 */ /* 0x001e220000000a00 */
[----:B------:R-:W-:Y:S02]  /*17dd0*/  @!P5 IMAD.MOV.U32 R4, RZ, RZ, R26 ;  /* 0x000000ffff04d224 */ /* 0x000fe400078e001a */
[----:B------:R-:W-:Y:S01]  /*17de0*/  @!P5 IMAD.MOV.U32 R5, RZ, RZ, R45 ;  /* 0x000000ffff05d224 */ /* 0x000fe200078e002d */
[----:B------:R-:W-:Y:S01]  /*17df0*/  F2FP.SATFINITE.E4M3.F32.PACK_AB_MERGE_C R9, RZ, R8, RZ ;  /* 0x00000008ff09723e */ /* 0x000fe200048070ff */
[----:B------:R-:W-:-:S04]  /*17e00*/  @!P5 IMAD.WIDE.U32 R4, R24, 0x180, R4 ;  /* 0x000001801804d825 */ /* 0x000fc800078e0004 */
[----:B------:R-:W-:Y:S01]  /*17e10*/  @!P1 STG.E.U8 desc[UR44][R22.64+0x29], R9 ;  /* 0x0000290916009986 */ /* 0x000fe2000c10112c */
[----:B------:R-:W-:Y:S01]  /*17e20*/  @!P5 IMAD R8, R25, 0x180, RZ ;  /* 0x000001801908d824 */ /* 0x000fe200078e02ff */
[----:B0-----:R-:W-:-:S04]  /*17e30*/  @!P5 IADD3 R4, P1, R4, R10, RZ ;  /* 0x0000000a0404d210 */ /* 0x001fc80007f3e0ff */
[----:B------:R-:W-:Y:S01]  /*17e40*/  @!P5 IADD3.X R5, R11, R5, R8, P1, !PT ;  /* 0x000000050b05d210 */ /* 0x000fe20000ffe408 */
[----:B------:R-:W-:-:S05]  /*17e50*/  FMUL R8, R189, UR39 ;  /* 0x00000027bd087c20 */ /* 0x000fca0008400000 */
[----:B------:R-:W-:-:S05]  /*17e60*/  F2FP.SATFINITE.E4M3.F32.PACK_AB_MERGE_C R11, RZ, R8, RZ ;  /* 0x00000008ff0b723e */ /* 0x000fca00048070ff */
[----:B------:R0:W-:Y:S01]  /*17e70*/  @!P6 STG.E.U8 desc[UR44][R2.64+0x28], R11 ;  /* 0x0000280b0200e986 */ /* 0x0001e2000c10112c */
[----:B------:R-:W-:-:S13]  /*17e80*/  ISETP.LT.OR P6, PT, R44, 0x22, !P4 ;  /* 0x000000222c00780c */ /* 0x000fda00067c1670 */
[----:B------:R-:W1:Y:S01]  /*17e90*/  @!P6 LDC.64 R12, c[0x0][0x5c0] ;  /* 0x00017000ff0ceb82 */ /* 0x000e620000000a00 */
[----:B0-----:R-:W-:Y:S02]  /*17ea0*/  @!P6 IMAD.MOV.U32 R2, RZ, RZ, R26 ;  /* 0x000000ffff02e224 */ /* 0x001fe400078e001a */
[----:B------:R-:W-:Y:S02]  /*17eb0*/  @!P6 IMAD.MOV.U32 R3, RZ, RZ, R45 ;  /* 0x000000ffff03e224 */ /* 0x000fe400078e002d */
[----:B------:R-:W-:-:S04]  /*17ec0*/  @!P6 IMAD.WIDE.U32 R8, R24, 0x180, R2 ;  /* 0x000001801808e825 */ /* 0x000fc800078e0002 */
[----:B---3--:R-:W-:Y:S01]  /*17ed0*/  FMUL R2, R187, UR39 ;  /* 0x00000027bb027c20 */ /* 0x008fe20008400000 */
[----:B------:R-:W-:-:S04]  /*17ee0*/  @!P6 IMAD R10, R25, 0x180, RZ ;  /* 0x00000180190ae824 */ /* 0x000fc800078e02ff */
[----:B------:R-:W-:Y:S02]  /*17ef0*/  F2FP.SATFINITE.E4M3.F32.PACK_AB_MERGE_C R11, RZ, R2, RZ ;  /* 0x00000002ff0b723e */ /* 0x000fe400048070ff */
[----:B-1----:R-:W-:-:S04]  /*17f00*/  @!P6 IADD3 R8, P1, R8, R12, RZ ;  /* 0x0000000c0808e210 */ /* 0x002fc80007f3e0ff */
[----:B------:R-:W-:Y:S01]  /*17f10*/  @!P6 IADD3.X R9, R13, R9, R10, P1, !PT ;  /* 0x000000090d09e210 */ /* 0x000fe20000ffe40a */
[----:B------:R-:W-:-:S05]  /*17f20*/  FMUL R10, R188, UR39 ;  /* 0x00000027bc0a7c20 */ /* 0x000fca0008400000 */
[----:B------:R-:W-:-:S05]  /*17f30*/  F2FP.SATFINITE.E4M3.F32.PACK_AB_MERGE_C R13, RZ, R10, RZ ;  /* 0x0000000aff0d723e */ /* 0x000fca00048070ff */
[----:B------:R0:W-:Y:S04]  /*17f40*/  @!P0 STG.E.U8 desc[UR44][R6.64+0x29], R13 ;  /* 0x0000290d06008986 */ /* 0x0001e8000c10112c */
[----:B------:R0:W-:Y:S01]  /*17f50*/  @!P5 STG.E.U8 desc[UR44][R4.64+0x20], R11 ;  /* 0x0000200b0400d986 */ /* 0x0001e2000c10112c */
[----:B------:R-:W-:-:S04]  /*17f60*/  LOP3.LUT P5, RZ, R229, 0x400000, RZ, 0xc0, !PT ;  /* 0x00400000e5ff7812 */ /* 0x000fc800078ac0ff */
[----:B------:R-:W-:Y:S01]  /*17f70*/  ISETP.LT.OR P5, PT, R44, 0x21, !P5 ;  /* 0x000000212c00780c */ /* 0x000fe20006fa1670 */
[----:B------:R-:W-:Y:S01]  /*17f80*/  BSSY B1, `(.L_x_52) ;  /* 0x0000018000017945 */ /* 0x000fe20003800000 */
[----:B------:R-:W-:Y:S02]  /*17f90*/  ISETP.NE.AND P3, PT, R48, RZ, PT ;  /* 0x000000ff3000720c */ /* 0x000fe40003f65270 */
[----:B------:R-:W-:Y:S02]  /*17fa0*/  ISETP.NE.AND P2, PT, R67, RZ, PT ;  /* 0x000000ff4300720c */ /* 0x000fe40003f45270 */
[----:B------:R-:W-:Y:S02]  /*17fb0*/  ISETP.NE.AND P1, PT, R52, RZ, PT ;  /* 0x000000ff3400720c */ /* 0x000fe40003f25270 */
[----:B------:R-:W-:Y:S01]  /*17fc0*/  ISETP.NE.AND P0, PT, R49, RZ, PT ;  /* 0x000000ff3100720c */ /* 0x000fe20003f05270 */
[----:B----4-:R-:W-:-:S05]  /*17fd0*/  FMUL R2, R186, UR39 ;  /* 0x00000027ba027c20 */ /* 0x010fca0008400000 */
[----:B------:R-:W-:-:S05]  /*17fe0*/  F2FP.SATFINITE.E4M3.F32.PACK_AB_MERGE_C R15, RZ, R2, RZ ;  /* 0x00000002ff0f723e */ /* 0x000fca00048070ff */
[----:B------:R0:W-:Y:S01]  /*17ff0*/  @!P6 STG.E.U8 desc[UR44][R8.64+0x21], R15 ;  /* 0x0000210f0800e986 */ /* 0x0001e2000c10112c */
[----:B------:R-:W-:-:S05]  /*18000*/  FMUL R2, R185, UR39 ;  /* 0x00000027b9027c20 */ /* 0x000fca0008400000 */
[----:B------:R-:W-:Y:S01]  /*18010*/  F2FP.SATFINITE.E4M3.F32.PACK_AB_MERGE_C R17, RZ, R2, RZ ;  /* 0x00000002ff11723e */ /* 0x000fe200048070ff */
[----:B------:R-:W-:-:S05]  /*18020*/  FMUL R3, R184, UR39 ;  /* 0x00000027b8037c20 */ /* 0x000fca0008400000 */
[----:B------:R-:W-:Y:S01]  /*18030*/  F2FP.SATFINITE.E4M3.F32.PACK_AB_MERGE_C R19, RZ, R3, RZ ;  /* 0x00000003ff13723e */ /* 0x000fe200048070ff */
[----:B0-----:R-:W-:Y:S06]  /*18040*/  @P5 BRA `(.L_x_53) ;  /* 0x00000000002c5947 */ /* 0x001fec0003800000 */
        /* <DEDUP_REMOVED lines=11> */
.L_x_53:
[----:B------:R-:W-:Y:S05]  /*18100*/  BSYNC B1 ;  /* 0x0000000000017941 */ /* 0x000fea0003800000 */
.L_x_52:
        /* <DEDUP_REMOVED lines=15> */
.L_x_55:
[----:B------:R-:W-:Y:S05]  /*18200*/  BSYNC B1 ;  /* 0x0000000000017941 */ /* 0x000fea0003800000 */
.L_x_54:
[----:B------:R-:W2:Y:S04]  /*18210*/  LDL.LU R14, [R1+0x70] ;  /* 0x00007000010e7983 */ /* 0x000ea80000300800 */
[----:B------:R-:W3:Y:S04]  /*18220*/  LDL.LU R11, [R1+0x74] ;  /* 0x00007400010b7983 */ /* 0x000ee80000300800 */
[----:B------:R-:W4:Y:S04]  /*18230*/  LDL.LU R13, [R1+0x78] ;  /* 0x00007800010d7983 */ /* 0x000f280000300800 */
[----:B------:R-:W4:Y:S01]  /*18240*/  LDL.LU R12, [R1+0x7c] ;  /* 0x00007c00010c7983 */ /* 0x000f220000300800 */
[----:B------:R-:W-:Y:S01]  /*18250*/  ISETP.LT.OR P6, PT, R44, 0x29, !P4 ;  /* 0x000000292c00780c */ /* 0x000fe200067c1670 */
[----:B------:R-:W-:Y:S01]  /*18260*/  BSSY B1, `(.L_x_56) ;  /* 0x000002a000017945 */ /* 0x000fe20003800000 */
[----:B------:R-:W-:-:S11]  /*18270*/  P2R R10, PR, RZ, 0x1 ;  /* 0x00000001ff0a7803 */ /* 0x000fd60000000000 */
[----:B------:R-:W0:Y:S02]  /*18280*/  @!P6 LDC.64 R6, c[0x0][0x5c0] ;  /* 0x00017000ff06eb82 */ /* 0x000e240000000a00 */
[----:B01----:R-:W-:Y:S02]  /*18290*/  @!P6 IMAD.MOV.U32 R2, RZ, RZ, R26 ;  /* 0x000000ffff02e224 */ /* 0x003fe400078e001a */
[----:B------:R-:W-:Y:S02]  /*182a0*/  @!P6 IMAD.MOV.U32 R3, RZ, RZ, R45 ;  /* 0x000000ffff03e224 */ /* 0x000fe400078e002d */
[----:B------:R-:W-:Y:S02]  /*182b0*/  @!P6 IMAD R4, R25, 0x180, RZ ;  /* 0x000001801904e824 */ /* 0x000fe400078e02ff */
[----:B------:R-:W-:-:S03]  /*182c0*/  @!P6 IMAD.WIDE.U32 R2, R24, 0x180, R2 ;  /* 0x000001801802e825 */ /* 0x000fc600078e0002 */
[----:B------:R-:W-:-:S04]  /*182d0*/  @!P6 IADD3 R2, P5, R2, R6, RZ ;  /* 0x000000060202e210 */ /* 0x000fc80007fbe0ff */
        /* <DEDUP_REMOVED lines=9> */
[----:B------:R-:W-:Y:S01]  /*18370*/  ISETP.NE.AND P0, PT, R10, RZ, PT ;  /* 0x000000ff0a00720c */ /* 0x000fe20003f05270 */
[----:B--2---:R-:W-:-:S05]  /*18380*/  FMUL R6, R14, UR39 ;  /* 0x000000270e067c20 */ /* 0x004fca0008400000 */
[----:B------:R-:W-:Y:S01]  /*18390*/  F2FP.SATFINITE.E4M3.F32.PACK_AB_MERGE_C R9, RZ, R6, RZ ;  /* 0x00000006ff09723e */ /* 0x000fe200048070ff */
[----:B---3--:R-:W-:-:S04]  /*183a0*/  FMUL R6, R11, UR39 ;  /* 0x000000270b067c20 */ /* 0x008fc80008400000 */
[----:B------:R0:W-:Y:S01]  /*183b0*/  @!P6 STG.E.U8 desc[UR44][R2.64+0x28], R9 ;  /* 0x000028090200e986 */ /* 0x0001e2000c10112c */
[----:B------:R-:W-:Y:S01]  /*183c0*/  F2FP.SATFINITE.E4M3.F32.PACK_AB_MERGE_C R11, RZ, R6, RZ ;  /* 0x00000006ff0b723e */ /* 0x000fe200048070ff */
[----:B----4-:R-:W-:Y:S01]  /*183d0*/  FMUL R6, R13, UR39 ;  /* 0x000000270d067c20 */ /* 0x010fe20008400000 */
[----:B------:R-:W-:Y:S01]  /*183e0*/  LOP3.LUT P6, RZ, R229, 0x400000, RZ, 0xc0, !PT ;  /* 0x00400000e5ff7812 */ /* 0x000fe200078cc0ff */
[----:B------:R-:W-:Y:S02]  /*183f0*/  FMUL R7, R12, UR39 ;  /* 0x000000270c077c20 */ /* 0x000fe40008400000 */
[----:B------:R0:W-:Y:S01]  /*18400*/  @!P5 STG.E.U8 desc[UR44][R4.64+0x29], R11 ;  /* 0x0000290b0400d986 */ /* 0x0001e2000c10112c */
[----:B------:R-:W-:Y:S02]  /*18410*/  ISETP.LT.OR P5, PT, R44, 0x29, !P6 ;  /* 0x000000292c00780c */ /* 0x000fe400077a1670 */
[----:B------:R-:W-:Y:S02]  /*18420*/  F2FP.SATFINITE.E4M3.F32.PACK_AB_MERGE_C R13, RZ, R6, RZ ;  /* 0x00000006ff0d723e */ /* 0x000fe400048070ff */
[----:B------:R-:W-:-:S09]  /*18430*/  F2FP.SATFINITE.E4M3.F32.PACK_AB_MERGE_C R7, RZ, R7, RZ ;  /* 0x00000007ff07723e */ /* 0x000fd200048070ff */
        /* <DEDUP_REMOVED lines=12> */
.L_x_57:
[----:B------:R-:W-:Y:S05]  /*18500*/  BSYNC B1 ;  /* 0x0000000000017941 */ /* 0x000fea0003800000 */
.L_x_56:
        /* <DEDUP_REMOVED lines=15> */
.L_x_59:
[----:B------:R-:W-:Y:S05]  /*18600*/  BSYNC B1 ;  /* 0x0000000000017941 */ /* 0x000fea0003800000 */
.L_x_58:
[----:B01----:R-:W-:Y:S01]  /*18610*/  P2R R3, PR, RZ, 0x8 ;  /* 0x00000008ff037803 */ /* 0x003fe20000000000 */
[----:B------:R-:W2:Y:S01]  /*18620*/  LDL.LU R188, [R1+0x80] ;  /* 0x0000800001bc7983 */ /* 0x000ea20000300800 */
        /* <DEDUP_REMOVED lines=33> */
[----:B------:R-:W0:Y:S02]  /*18840*/  @!P2 LDC.64 R22, c[0x0][0x5c0] ;  /* 0x00017000ff16ab82 */ /* 0x000e240000000a00 */
[----:B0-----:R-:W-:-:S04]  /*18850*/  @!P2 IADD3 R22, P5, P6, R26, UR8, R22 ;  /* 0x000000081a16ac10 */ /* 0x001fc8000febe016 */
[----:B------:R-:W-:Y:S02]  /*18860*/  @!P2 IADD3.X R23, R45, UR7, R23, P5, P6 ;  /* 0x000000072d17ac10 */ /* 0x000fe4000afec417 */
[C---:B------:R-:W-:Y:S02]  /*18870*/  ISETP.LT.OR P2, PT, R44.reuse, 0x39, !P3 ;  /* 0x000000392c00780c */ /* 0x040fe40005f41670 */
[----:B------:R-:W-:Y:S02]  /*18880*/  ISETP.LT.OR P3, PT, R44, 0x3a, !P3 ;  /* 0x0000003a2c00780c */ /* 0x000fe40005f61670 */
[----:B------:R-:W-:Y:S02]  /*18890*/  P2R R41, PR, RZ, 0x4 ;  /* 0x00000004ff297803 */ /* 0x000fe40000000000 */
[----:B------:R-:W-:-:S07]  /*188a0*/  P2R R65, PR, RZ, 0x8 ;  /* 0x00000008ff417803 */ /* 0x000fce0000000000 */
[----:B------:R-:W0:Y:S08]  /*188b0*/  @!P2 LDC.64 R20, c[0x0][0x5c0] ;  /* 0x00017000ff14ab82 */ /* 0x000e300000000a00 */
[----:B------:R-:W1:Y:S01]  /*188c0*/  @!P3 LDC.64 R18, c[0x0][0x5c0] ;  /* 0x00017000ff12bb82 */ /* 0x000e620000000a00 */
[----:B0-----:R-:W-:-:S04]  /*188d0*/  @!P2 IADD3 R20, P5, P6, R26, UR8, R20 ;  /* 0x000000081a14ac10 */ /* 0x001fc8000febe014 */
[C---:B------:R-:W-:Y:S02]  /*188e0*/  @!P2 IADD3.X R21, R45.reuse, UR7, R21, P5, P6 ;  /* 0x000000072d15ac10 */ /* 0x040fe4000afec415 */
[----:B------:R-:W-:Y:S02]  /*188f0*/  ISETP.NE.AND P2, PT, R2, RZ, PT ;  /* 0x000000ff0200720c */ /* 0x000fe40003f45270 */
[----:B-1----:R-:W-:Y:S02]  /*18900*/  @!P3 IADD3 R18, P5, P6, R26, UR8, R18 ;  /* 0x000000081a12bc10 */ /* 0x002fe4000febe012 */
[----:B------:R-:W-:Y:S02]  /*18910*/  P2R R61, PR, RZ, 0x4 ;  /* 0x00000004ff3d7803 */ /* 0x000fe40000000000 */
        /* <DEDUP_REMOVED lines=22> */
[----:B--2---:R-:W-:Y:S02]  /*18a80*/  FMUL R32, R188, UR39 ;  /* 0x00000027bc207c20 */ /* 0x004fe40008400000 */
[----:B------:R-:W2:Y:S01]  /*18a90*/  LDL.LU R188, [R1+0x94] ;  /* 0x0000940001bc7983 */ /* 0x000ea20000300800 */
[----:B---3--:R-:W-:-:S02]  /*18aa0*/  FMUL R36, R187, UR39 ;  /* 0x00000027bb247c20 */ /* 0x008fc40008400000 */
[----:B------:R-:W-:Y:S01]  /*18ab0*/  F2FP.SATFINITE.E4M3.F32.PACK_AB_MERGE_C R37, RZ, R32, RZ ;  /* 0x00000020ff25723e */ /* 0x000fe200048070ff */
[----:B------:R-:W3:Y:S01]  /*18ac0*/  LDL.LU R187, [R1+0x98] ;  /* 0x0000980001bb7983 */ /* 0x000ee20000300800 */
[----:B0-----:R-:W-:-:S04]  /*18ad0*/  @!P3 IADD3 R10, P5, P6, R26, UR6, R10 ;  /* 0x000000061a0abc10 */ /* 0x001fc8000febe00a */
[----:B------:R-:W-:Y:S02]  /*18ae0*/  @!P3 IADD3.X R11, R45, UR5, R11, P5, P6 ;  /* 0x000000052d0bbc10 */ /* 0x000fe4000afec40b */
[----:B------:R-:W-:Y:S02]  /*18af0*/  ISETP.NE.AND P3, PT, R3, RZ, PT ;  /* 0x000000ff0300720c */ /* 0x000fe40003f65270 */
[----:B-1----:R-:W-:-:S04]  /*18b00*/  @!P0 IADD3 R8, P5, P6, R26, UR10, R8 ;  /* 0x0000000a1a088c10 */ /* 0x002fc8000febe008 */
        /* <DEDUP_REMOVED lines=52> */
[----:B------:R-:W0:Y:S08]  /*18e50*/  @!P1 LDC.64 R30, c[0x0][0x5c0] ;  /* 0x00017000ff1e9b82 */ /* 0x000e300000000a00 */
[----:B------:R-:W1:Y:S01]  /*18e60*/  @!P0 LDC.64 R32, c[0x0][0x5c0] ;  /* 0x00017000ff208b82 */ /* 0x000e620000000a00 */
[----:B------:R-:W-:Y:S01]  /*18e70*/  F2FP.SATFINITE.E4M3.F32.PACK_AB_MERGE_C R39, RZ, R36, RZ ;  /* 0x00000024ff27723e */ /* 0x000fe200048070ff */
[----:B----4-:R-:W-:-:S02]  /*18e80*/  FMUL R36, R186, UR39 ;  /* 0x00000027ba247c20 */ /* 0x010fc40008400000 */
[----:B------:R-:W4:Y:S04]  /*18e90*/  LDL.LU R186, [R1+0x9c] ;  /* 0x00009c0001ba7983 */ /* 0x000f280000300800 */
[----:B------:R-:W4:Y:S01]  /*18ea0*/  LDL.LU R189, [R1+0xa0] ;  /* 0x0000a00001bd7983 */ /* 0x000f220000300800 */
[----:B0-----:R-:W-:-:S05]  /*18eb0*/  @!P1 IADD3 R30, P2, R26, R30, RZ ;  /* 0x0000001e1a1e9210 */ /* 0x001fca0007f5e0ff */
[----:B------:R-:W-:-:S05]  /*18ec0*/  @!P1 IMAD.X R31, R45, 0x1, R31, P2 ;  /* 0x000000012d1f9824 */ /* 0x000fca00010e061f */
[----:B------:R0:W-:Y:S01]  /*18ed0*/  @!P1 STG.E.U8 desc[UR44][R30.64+0x30], R37 ;  /* 0x000030251e009986 */ /* 0x0001e2000c10112c */
[----:B-1----:R-:W-:-:S05]  /*18ee0*/  @!P0 IADD3 R32, P1, R26, R32, RZ ;  /* 0x000000201a208210 */ /* 0x002fca0007f3e0ff */
[----:B------:R-:W-:Y:S02]  /*18ef0*/  @!P0 IMAD.X R33, R45, 0x1, R33, P1 ;  /* 0x000000012d218824 */ /* 0x000fe400008e0621 */
[----:B0-----:R-:W-:Y:S02]  /*18f00*/  FMUL R30, R185, UR39 ;  /* 0x00000027b91e7c20 */ /* 0x001fe40008400000 */
[----:B------:R-:W4:Y:S04]  /*18f10*/  LDL.LU R185, [R1+0xa4] ;  /* 0x0000a40001b97983 */ /* 0x000f280000300800 */
[----:B------:R0:W-:Y:S02]  /*18f20*/  @!P0 STG.E.U8 desc[UR44][R32.64+0x31], R39 ;  /* 0x0000312720008986 */ /* 0x0001e4000c10112c */
[----:B0-----:R-:W-:-:S02]  /*18f30*/  FMUL R32, R184, UR39 ;  /* 0x00000027b8207c20 */ /* 0x001fc40008400000 */
[----:B------:R-:W4:Y:S01]  /*18f40*/  LDL.LU R184, [R1+0xa8] ;  /* 0x0000a80001b87983 */ /* 0x000f220000300800 */
[----:B------:R-:W-:Y:S02]  /*18f50*/  ISETP.LT.OR P0, PT, R44, 0x39, !P3 ;  /* 0x000000392c00780c */ /* 0x000fe40005f01670 */
[----:B------:R-:W-:-:S11]  /*18f60*/  F2FP.SATFINITE.E4M3.F32.PACK_AB_MERGE_C R37, RZ, R30, RZ ;  /* 0x0000001eff25723e */ /* 0x000fd600048070ff */
[----:B------:R-:W0:Y:S01]  /*18f70*/  @!P0 LDC.64 R30, c[0x0][0x5c0] ;  /* 0x00017000ff1e8b82 */ /* 0x000e220000000a00 */
[----:B------:R-:W-:Y:S02]  /*18f80*/  ISETP.NE.AND P1, PT, R41, RZ, PT ;  /* 0x000000ff2900720c */ /* 0x000fe40003f25270 */
[----:B------:R-:W-:Y:S02]  /*18f90*/  F2FP.SATFINITE.E4M3.F32.PACK_AB_MERGE_C R41, RZ, R36, RZ ;  /* 0x00000024ff29723e */ /* 0x000fe400048070ff */
[----:B------:R-:W-:-:S03]  /*18fa0*/  F2FP.SATFINITE.E4M3.F32.PACK_AB_MERGE_C R33, RZ, R32, RZ ;  /* 0x00000020ff21723e */ /* 0x000fc600048070ff */
[----:B------:R-:W-:Y:S04]  /*18fb0*/  @!P5 STG.E.U8 desc[UR44][R28.64+0x30], R41 ;  /* 0x000030291c00d986 */ /* 0x000fe8000c10112c */
[----:B------:R2:W-:Y:S01]  /*18fc0*/  @!P4 STG.E.U8 desc[UR44][R22.64+0x31], R37 ;  /* 0x000031251600c986 */ /* 0x0005e2000c10112c */
        /* <DEDUP_REMOVED lines=9> */
[----:B------:R-:W1:Y:S01]  /*19060*/  @!P0 LDC.64 R28, c[0x0][0x5c0] ;  /* 0x00017000ff1c8b82 */ /* 0x000e620000000a00 */
[----:B------:R-:W-:-:S02]  /*19070*/  F2FP.SATFINITE.E4M3.F32.PACK_AB_MERGE_C R37, RZ, R22, RZ ;  /* 0x00000016ff25723e */ /* 0x000fc400048070ff */
[----:B-1----:R-:W-:-:S05]  /*19080*/  @!P0 IADD3 R28, P2, R26, R28, RZ ;  /* 0x0000001c1a1c8210 */ /* 0x002fca0007f5e0ff */
[----:B------:R-:W-:-:S05]  /*19090*/  @!P0 IMAD.X R29, R45, 0x1, R29, P2 ;  /* 0x000000012d1d8824 */ /* 0x000fca00010e061d */
[----:B------:R1:W-:Y:S01]  /*190a0*/  @!P0 STG.E.U8 desc[UR44][R28.64+0x39], R23 ;  /* 0x000039171c008986 */ /* 0x0003e2000c10112c */
[----:B----4-:R-:W-:-:S03]  /*190b0*/  FMUL R22, R186, UR39 ;  /* 0x00000027ba167c20 */ /* 0x010fc60008400000 */
[----:B------:R-:W4:Y:S02]  /*190c0*/  LDL.LU R186, [R1+0xb4] ;  /* 0x0000b40001ba7983 */ /* 0x000f240000300800 */
[----:B0-----:R-:W-:Y:S01]  /*190d0*/  F2FP.SATFINITE.E4M3.F32.PACK_AB_MERGE_C R31, RZ, R22, RZ ;  /* 0x00000016ff1f723e */ /* 0x001fe200048070ff */
[----:B------:R-:W-:-:S05]  /*190e0*/  FMUL R22, R189, UR39 ;  /* 0x00000027bd167c20 */ /* 0x000fca0008400000 */
[----:B------:R-:W-:Y:S01]  /*190f0*/  F2FP.SATFINITE.E4M3.F32.PACK_AB_MERGE_C R33, RZ, R22, RZ ;  /* 0x00000016ff21723e */ /* 0x000fe200048070ff */
[----:B------:R-:W-:Y:S02]  /*19100*/  FMUL R22, R185, UR39 ;  /* 0x00000027b9167c20 */ /* 0x000fe40008400000 */
[----:B------:R-:W4:Y:S03]  /*19110*/  LDL.LU R185, [R1+0xb8] ;  /* 0x0000b80001b97983 */ /* 0x000f260000300800 */
[----:B-1----:R-:W-:Y:S01]  /*19120*/  F2FP.SATFINITE.E4M3.F32.PACK_AB_MERGE_C R23, RZ, R22, RZ ;  /* 0x00000016ff17723e */ /* 0x002fe200048070ff */
[----:B------:R-:W4:Y:S01]  /*19130*/  LDL.LU R189, [R1+0xbc] ;  /* 0x0000bc0001bd7983 */ /* 0x000f220000300800 */
[----:B------:R-:W-:-:S03]  /*19140*/  FMUL R22, R184, UR39 ;  /* 0x00000027b8167c20 */ /* 0x000fc60008400000 */
[----:B------:R-:W4:Y:S01]  /*19150*/  LDL.LU R184, [R1+0xc0] ;  /* 0x0000c00001b87983 */ /* 0x000f220000300800 */
[----:B------:R-:W-:Y:S02]  /*19160*/  ISETP.NE.AND P5, PT, R68, RZ, PT ;  /* 0x000000ff4400720c */ /* 0x000fe40003fa5270 */
[----:B------:R-:W-:Y:S02]  /*19170*/  ISETP.NE.AND P0, PT, R70, RZ, PT ;  /* 0x000000ff4600720c */ /* 0x000fe40003f05270 */
[----:B------:R-:W-:-:S09]  /*19180*/  ISETP.NE.AND P6, PT, R65, RZ, PT ;  /* 0x000000ff4100720c */ /* 0x000fd20003fc5270 */
[----:B------:R-:W0:Y:S01]  /*19190*/  @!P5 LDC.64 R28, c[0x0][0x5c0] ;  /* 0x00017000ff1cdb82 */ /* 0x000e220000000a00 */
[----:B------:R-:W-:Y:S02]  /*191a0*/  P2R R30, PR, RZ, 0x1 ;  /* 0x00000001ff1e7803 */ /* 0x000fe40000000000 */
[----:B------:R-:W-:Y:S02]  /*191b0*/  ISETP.NE.AND P0, PT, R66, RZ, PT ;  /* 0x000000ff4200720c */ /* 0x000fe40003f05270 */
[----:B------:R-:W-:Y:S02]  /*191c0*/  P2R R32, PR, RZ, 0x8 ;  /* 0x00000008ff207803 */ /* 0x000fe40000000000 */
[----:B------:R-:W-:Y:S01]  /*191d0*/  ISETP.NE.AND P3, PT, R69, RZ, PT ;  /* 0x000000ff4500720c */ /* 0x000fe20003f65270 */
[----:B------:R0:W-:Y:S04]  /*191e0*/  @!P1 STG.E.U8 desc[UR44][R20.64+0x38], R37 ;  /* 0x0000382514009986 */ /* 0x0001e8000c10112c */
[----:B------:R2:W-:Y:S04]  /*191f0*/  @!P6 STG.E.U8 desc[UR44][R18.64+0x39], R31 ;  /* 0x0000391f1200e986 */ /* 0x0005e8000c10112c */
[----:B------:R1:W-:Y:S01]  /*19200*/  @!P0 STG.E.U8 desc[UR44][R16.64+0x30], R33 ;  /* 0x0000302110008986 */ /* 0x0003e2000c10112c */
[----:B0-----:R-:W-:-:S05]  /*19210*/  @!P5 IADD3 R20, P0, R43, R28, RZ ;  /* 0x0000001c2b14d210 */ /* 0x001fca0007f1e0ff */
[----:B------:R-:W-:Y:S02]  /*19220*/  @!P5 IMAD.X R21, R38, 0x1, R29, P0 ;  /* 0x000000012615d824 */ /* 0x000fe400000e061d */
[----:B------:R-:W1:Y:S01]  /*19230*/  @!P3 LDC.64 R28, c[0x0][0x5c0] ;  /* 0x00017000ff1cbb82 */ /* 0x000e620000000a00 */
[----:B------:R-:W-:Y:S01]  /*19240*/  ISETP.NE.AND P4, PT, R67, RZ, PT ;  /* 0x000000ff4300720c */ /* 0x000fe20003f85270 */
[----:B--2---:R-:W-:Y:S02]  /*19250*/  FMUL R18, R188, UR39 ;  /* 0x00000027bc127c20 */ /* 0x004fe40008400000 */
[----:B------:R-:W2:Y:S10]  /*19260*/  LDL.LU R188, [R1+0xc4] ;  /* 0x0000c40001bc7983 */ /* 0x000eb40000300800 */
[----:B------:R3:W-:Y:S01]  /*19270*/  @!P4 STG.E.U8 desc[UR44][R14.64+0x31], R23 ;  /* 0x000031170e00c986 */ /* 0x0007e2000c10112c */
[----:B-1----:R-:W-:Y:S01]  /*19280*/  @!P3 IADD3 R16, P0, R47, R28, RZ ;  /* 0x0000001c2f10b210 */ /* 0x002fe20007f1e0ff */
[----:B---3--:R-:W-:-:S02]  /*19290*/  FMUL R14, R187, UR39 ;  /* 0x00000027bb0e7c20 */ /* 0x008fc40008400000 */
[----:B------:R-:W3:Y:S02]  /*192a0*/  LDL.LU R187, [R1+0xc8] ;  /* 0x0000c80001bb7983 */ /* 0x000ee40000300800 */
[----:B------:R-:W-:Y:S01]  /*192b0*/  @!P3 IMAD.X R17, R40, 0x1, R29, P0 ;  /* 0x000000012811b824 */ /* 0x000fe200000e061d */
[----:B------:R-:W-:Y:S02]  /*192c0*/  F2FP.SATFINITE.E4M3.F32.PACK_AB_MERGE_C R29, RZ, R14, RZ ;  /* 0x0000000eff1d723e */ /* 0x000fe400048070ff */
[----:B------:R-:W-:Y:S02]  /*192d0*/  ISETP.NE.AND P0, PT, R30, RZ, PT ;  /* 0x000000ff1e00720c */ /* 0x000fe40003f05270 */
[----:B------:R-:W-:Y:S02]  /*192e0*/  ISETP.NE.AND P2, PT, R71, RZ, PT ;  /* 0x000000ff4700720c */ /* 0x000fe40003f45270 */
[----:B------:R-:W-:Y:S02]  /*192f0*/  F2FP.SATFINITE.E4M3.F32.PACK_AB_MERGE_C R19, RZ, R22, RZ ;  /* 0x00000016ff13723e */ /* 0x000fe400048070ff */
[----:B------:R-:W-:-:S03]  /*19300*/  F2FP.SATFINITE.E4M3.F32.PACK_AB_MERGE_C R23, RZ, R18, RZ ;  /* 0x00000012ff17723e */ /* 0x000fc600048070ff */
[----:B------:R0:W-:Y:S04]  /*19310*/  @!P5 STG.E.U8 desc[UR44][R20.64+0x30], R19 ;  /* 0x000030131400d986 */ /* 0x0001e8000c10112c */
[----:B------:R-:W-:Y:S04]  /*19320*/  @!P3 STG.E.U8 desc[UR44][R16.64+0x31], R23 ;  /* 0x000031171000b986 */ /* 0x000fe8000c10112c */
[----:B------:R-:W-:Y:S01]  /*19330*/  @!P0 STG.E.U8 desc[UR44][R12.64+0x38], R29 ;  /* 0x0000381d0c008986 */ /* 0x000fe2000c10112c */
[----:B----4-:R-:W-:-:S03]  /*19340*/  FMUL R14, R186, UR39 ;  /* 0x00000027ba0e7c20 */ /* 0x010fc60008400000 */
[----:B------:R-:W4:Y:S02]  /*19350*/  LDL.LU R186, [R1+0xcc] ;  /* 0x0000cc0001ba7983 */ /* 0x000f240000300800 */
[----:B0-----:R-:W-:-:S05]  /*19360*/  F2FP.SATFINITE.E4M3.F32.PACK_AB_MERGE_C R19, RZ, R14, RZ ;  /* 0x0000000eff13723e */ /* 0x001fca00048070ff */
[----:B------:R0:W-:Y:S01]  /*19370*/  @!P2 STG.E.U8 desc[UR44][R10.64+0x39], R19 ;  /* 0x000039130a00a986 */ /* 0x0001e2000c10112c */
[----:B------:R-:W-:-:S03]  /*19380*/  FMUL R18, R185, UR39 ;  /* 0x00000027b9127c20 */ /* 0x000fc60008400000 */
[----:B------:R-:W4:Y:S01]  /*19390*/  LDL.LU R185, [R1+0xd0] ;  /* 0x0000d00001b97983 */ /* 0x000f220000300800 */
[----:B0-----:R-:W-:-:S03]  /*193a0*/  FMUL R10, R184, UR39 ;  /* 0x00000027b80a7c20 */ /* 0x001fc60008400000 */
[----:B------:R-:W4:Y:S01]  /*193b0*/  LDL.LU R184, [R1+0xd4] ;  /* 0x0000d40001b87983 */ /* 0x000f220000300800 */
[----:B------:R-:W-:Y:S01]  /*193c0*/  ISETP.NE.AND P1, PT, R72, RZ, PT ;  /* 0x000000ff4800720c */ /* 0x000fe20003f25270 */
[----:B------:R-:W-:Y:S02]  /*193d0*/  FMUL R16, R189, UR39 ;  /* 0x00000027bd107c20 */ /* 0x000fe40008400000 */
        /* <DEDUP_REMOVED lines=8> */
[----:B-1----:R-:W-:Y:S02]  /*19460*/  @!P6 IADD3 R12, P1, R51, R20, RZ ;  /* 0x00000014330ce210 */ /* 0x002fe40007f3e0ff */
[----:B------:R-:W-:-:S03]  /*19470*/  F2FP.SATFINITE.E4M3.F32.PACK_AB_MERGE_C R19, RZ, R16, RZ ;  /* 0x00000010ff13723e */ /* 0x000fc600048070ff */
[----:B------:R-:W-:Y:S01]  /*19480*/  @!P6 IMAD.X R13, R46, 0x1, R21, P1 ;  /* 0x000000012e0de824 */ /* 0x000fe200008e0615 */
[----:B------:R-:W-:Y:S01]  /*19490*/  F2FP.SATFINITE.E4M3.F32.PACK_AB_MERGE_C R21, RZ, R10, RZ ;  /* 0x0000000aff15723e */ /* 0x000fe200048070ff */
[----:B--2---:R-:W-:Y:S02]  /*194a0*/  FMUL R10, R188, UR39 ;  /* 0x00000027bc0a7c20 */ /* 0x004fe40008400000 */
[----:B------:R-:W2:Y:S04]  /*194b0*/  LDL.LU R188, [R1+0xdc] ;  /* 0x0000dc0001bc7983 */ /* 0x000ea80000300800 */
[----:B------:R4:W-:Y:S01]  /*194c0*/  @!P6 STG.E.U8 desc[UR44][R12.64+0x39], R19 ;  /* 0x000039130c00e986 */ /* 0x0009e2000c10112c */
[----:B---3--:R-:W-:-:S03]  /*194d0*/  FMUL R14, R187, UR39 ;  /* 0x00000027bb0e7c20 */ /* 0x008fc60008400000 */
[----:B------:R-:W3:Y:S01]  /*194e0*/  LDL.LU R187, [R1+0xe0] ;  /* 0x0000e00001bb7983 */ /* 0x000ee20000300800 */
[----:B------:R-:W-:Y:S02]  /*194f0*/  ISETP.NE.AND P4, PT, R74, RZ, PT ;  /* 0x000000ff4a00720c */ /* 0x000fe40003f85270 */
[----:B------:R-:W-:Y:S02]  /*19500*/  ISETP.NE.AND P5, PT, R75, RZ, PT ;  /* 0x000000ff4b00720c */ /* 0x000fe40003fa5270 */
[----:B------:R-:W-:-:S09]  /*19510*/  F2FP.SATFINITE.E4M3.F32.PACK_AB_MERGE_C R15, RZ, R10, RZ ;  /* 0x0000000aff0f723e */ /* 0x000fd200048070ff */
        /* <DEDUP_REMOVED lines=16> */
[----:B------:R-:W-:Y:S02]  /*19620*/  F2FP.SATFINITE.E4M3.F32.PACK_AB_MERGE_C R13, RZ, R14, RZ ;  /* 0x0000000eff0d723e */ /* 0x000fe400048070ff */
[----:B------:R-:W-:-:S03]  /*19630*/  ISETP.NE.AND P0, PT, R60, RZ, PT ;  /* 0x000000ff3c00720c */ /* 0x000fc60003f05270 */
[----:B------:R1:W-:Y:S10]  /*19640*/  @!P4 STG.E.U8 desc[UR44][R10.64+0x30], R13 ;  /* 0x0000300d0a00c986 */ /* 0x0003f4000c10112c */
[----:B-1----:R-:W1:Y:S01]  /*19650*/  @!P0 LDC.64 R10, c[0x0][0x5c0] ;  /* 0x00017000ff0a8b82 */ /* 0x002e620000000a00 */
[----:B0-----:R-:W-:-:S05]  /*19660*/  @!P5 IADD3 R8, P4, R55, R16, RZ ;  /* 0x000000103708d210 */ /* 0x001fca0007f9e0ff */
[----:B------:R-:W-:Y:S01]  /*19670*/  @!P5 IMAD.X R9, R50, 0x1, R17, P4 ;  /* 0x000000013209d824 */ /* 0x000fe200020e0611 */
[----:B------:R-:W-:Y:S02]  /*19680*/  F2FP.SATFINITE.E4M3.F32.PACK_AB_MERGE_C R17, RZ, R6, RZ ;  /* 0x00000006ff11723e */ /* 0x000fe400048070ff */
[----:B------:R-:W0:Y:S02]  /*19690*/  @!P6 LDC.64 R6, c[0x0][0x5c0] ;  /* 0x00017000ff06eb82 */ /* 0x000e240000000a00 */
[----:B------:R2:W-:Y:S01]  /*196a0*/  @!P5 STG.E.U8 desc[UR44][R8.64+0x31], R15 ;  /* 0x0000310f0800d986 */ /* 0x0005e2000c10112c */
[----:B------:R-:W-:Y:S02]  /*196b0*/  ISETP.NE.AND P5, PT, R59, RZ, PT ;  /* 0x000000ff3b00720c */ /* 0x000fe40003fa5270 */
[----:B------:R-:W-:-:S11]  /*196c0*/  ISETP.NE.AND P4, PT, R58, RZ, PT ;  /* 0x000000ff3a00720c */ /* 0x000fd60003f85270 */
[----:B------:R-:W-:Y:S01]  /*196d0*/  @!P5 STG.E.U8 desc[UR44][R4.64+0x38], R17 ;  /* 0x000038110400d986 */ /* 0x000fe2000c10112c */
[----:B0-----:R-:W-:-:S05]  /*196e0*/  @!P6 IADD3 R6, P5, R57, R6, RZ ;  /* 0x000000063906e210 */ /* 0x001fca0007fbe0ff */
[----:B------:R-:W-:Y:S01]  /*196f0*/  @!P6 IMAD.X R7, R54, 0x1, R7, P5 ;  /* 0x000000013607e824 */ /* 0x000fe200028e0607 */
[----:B-1----:R-:W-:-:S05]  /*19700*/  @!P0 IADD3 R10, P5, R35, R10, RZ ;  /* 0x0000000a230a8210 */ /* 0x002fca0007fbe0ff */
[----:B------:R-:W-:Y:S01]  /*19710*/  @!P0 IMAD.X R11, R34, 0x1, R11, P5 ;  /* 0x00000001220b8824 */ /* 0x000fe200028e060b */
[----:B------:R-:W-:Y:S02]  /*19720*/  ISETP.LT.OR P5, PT, R44, 0x31, !P4 ;  /* 0x000000312c00780c */ /* 0x000fe400067a1670 */
[----:B--2---:R-:W-:Y:S02]  /*19730*/  F2FP.SATFINITE.E4M3.F32.PACK_AB_MERGE_C R9, RZ, R12, RZ ;  /* 0x0000000cff09723e */ /* 0x004fe400048070ff */
[----:B------:R-:W-:-:S09]  /*19740*/  ISETP.NE.AND P1, PT, R76, RZ, PT ;  /* 0x000000ff4c00720c */ /* 0x000fd20003f25270 */
[----:B------:R-:W0:Y:S04]  /*19750*/  @!P5 LDC.64 R12, c[0x0][0x5c0] ;  /* 0x00017000ff0cdb82 */ /* 0x000e280000000a00 */
[----:B------:R1:W-:Y:S01]  /*19760*/  @!P1 STG.E.U8 desc[UR44][R2.64+0x39], R9 ;  /* 0x0000390902009986 */ /* 0x0003e2000c10112c */
[----:B------:R-:W-:Y:S02]  /*19770*/  @!P5 IMAD R8, R25, 0x180, RZ ;  /* 0x000001801908d824 */ /* 0x000fe400078e02ff */
[----:B-1----:R-:W-:Y:S02]  /*19780*/  @!P5 IMAD.MOV.U32 R2, RZ, RZ, R26 ;  /* 0x000000ffff02d224 */ /* 0x002fe400078e001a */
[----:B------:R-:W-:Y:S02]  /*19790*/  @!P5 IMAD.MOV.U32 R3, RZ, RZ, R45 ;  /* 0x000000ffff03d224 */ /* 0x000fe400078e002d */
[----:B------:R-:W-:-:S03]  /*197a0*/  @!P5 IMAD.WIDE.U32 R4, R24, 0x180, R2 ;  /* 0x000001801804d825 */ /* 0x000fc600078e0002 */
[----:B0-----:R-:W-:-:S04]  /*197b0*/  @!P5 IADD3 R4, P1, R4, R12, RZ ;  /* 0x0000000c0404d210 */ /* 0x001fc80007f3e0ff */
[----:B------:R-:W-:Y:S01]  /*197c0*/  @!P5 IADD3.X R5, R13, R5, R8, P1, !PT ;  /* 0x000000050d05d210 */ /* 0x000fe20000ffe408 */
[----:B------:R-:W-:-:S05]  /*197d0*/  FMUL R8, R189, UR39 ;  /* 0x00000027bd087c20 */ /* 0x000fca0008400000 */
[----:B------:R-:W-:-:S05]  /*197e0*/  F2FP.SATFINITE.E4M3.F32.PACK_AB_MERGE_C R13, RZ, R8, RZ ;  /* 0x00000008ff0d723e */ /* 0x000fca00048070ff */
[----:B------:R3:W-:Y:S01]  /*197f0*/  @!P6 STG.E.U8 desc[UR44][R6.64+0x38], R13 ;  /* 0x0000380d0600e986 */ /* 0x0007e2000c10112c */
[----:B------:R-:W-:-:S13]  /*19800*/  ISETP.LT.OR P6, PT, R44, 0x32, !P4 ;  /* 0x000000322c00780c */ /* 0x000fda00067c1670 */
[----:B------:R-:W0:Y:S01]  /*19810*/  @!P6 LDC.64 R14, c[0x0][0x5c0] ;  /* 0x00017000ff0eeb82 */ /* 0x000e220000000a00 */
[----:B------:R-:W-:Y:S02]  /*19820*/  @!P6 IMAD.MOV.U32 R2, RZ, RZ, R26 ;  /* 0x000000ffff02e224 */ /* 0x000fe400078e001a */
[----:B------:R-:W-:Y:S02]  /*19830*/  @!P6 IMAD.MOV.U32 R3, RZ, RZ, R45 ;  /* 0x000000ffff03e224 */ /* 0x000fe400078e002d */
[----:B------:R-:W-:-:S04]  /*19840*/  @!P6 IMAD.WIDE.U32 R2, R24, 0x180, R2 ;  /* 0x000001801802e825 */ /* 0x000fc800078e0002 */
[----:B---3--:R-:W-:Y:S01]  /*19850*/  FMUL R6, R187, UR39 ;  /* 0x00000027bb067c20 */ /* 0x008fe20008400000 */
[----:B------:R-:W-:-:S04]  /*19860*/  @!P6 IMAD R8, R25, 0x180, RZ ;  /* 0x000001801908e824 */ /* 0x000fc800078e02ff */
[----:B------:R-:W-:Y:S02]  /*19870*/  F2FP.SATFINITE.E4M3.F32.PACK_AB_MERGE_C R13, RZ, R6, RZ ;  /* 0x00000006ff0d723e */ /* 0x000fe400048070ff */
[----:B0-----:R-:W-:-:S04]  /*19880*/  @!P6 IADD3 R2, P1, R2, R14, RZ ;  /* 0x0000000e0202e210 */ /* 0x001fc80007f3e0ff */
        /* <DEDUP_REMOVED lines=31> */
.L_x_61:
[----:B------:R-:W-:Y:S05]  /*19a80*/  BSYNC B1 ;  /* 0x0000000000017941 */ /* 0x000fea0003800000 */
.L_x_60:
        /* <DEDUP_REMOVED lines=15> */
.L_x_63:
[----:B------:R-:W-:Y:S05]  /*19b80*/  BSYNC B1 ;  /* 0x0000000000017941 */ /* 0x000fea0003800000 */
.L_x_62:
[----:B------:R-:W2:Y:S04]  /*19b90*/  LDL.LU R14, [R1+0xf0] ;  /* 0x0000f000010e7983 */ /* 0x000ea80000300800 */
[----:B------:R-:W3:Y:S04]  /*19ba0*/  LDL.LU R11, [R1+0xf4] ;  /* 0x0000f400010b7983 */ /* 0x000ee80000300800 */
[----:B------:R-:W4:Y:S04]  /*19bb0*/  LDL.LU R13, [R1+0xf8] ;  /* 0x0000f800010d7983 */ /* 0x000f280000300800 */
[----:B------:R-:W4:Y:S01]  /*19bc0*/  LDL.LU R12, [R1+0xfc] ;  /* 0x0000fc00010c7983 */ /* 0x000f220000300800 */
[----:B------:R-:W-:Y:S01]  /*19bd0*/  ISETP.LT.OR P6, PT, R44, 0x39, !P4 ;  /* 0x000000392c00780c */ /* 0x000fe200067c1670 */
[----:B------:R-:W-:Y:S01]  /*19be0*/  BSSY B1, `(.L_x_64) ;  /* 0x000002a000017945 */ /* 0x000fe20003800000 */
[----:B------:R-:W-:-:S11]  /*19bf0*/  P2R R10, PR, RZ, 0x1 ;  /* 0x00000001ff0a7803 */ /* 0x000fd60000000000 */
[----:B-1----:R-:W1:Y:S01]  /*19c00*/  @!P6 LDC.64 R6, c[0x0][0x5c0] ;  /* 0x00017000ff06eb82 */ /* 0x002e620000000a00 */
[----:B0-----:R-:W-:Y:S02]  /*19c10*/  @!P6 IMAD.MOV.U32 R2, RZ, RZ, R26 ;  /* 0x000000ffff02e224 */ /* 0x001fe400078e001a */
[----:B------:R-:W-:Y:S02]  /*19c20*/  @!P6 IMAD.MOV.U32 R3, RZ, RZ, R45 ;  /* 0x000000ffff03e224 */ /* 0x000fe400078e002d */
[----:B------:R-:W-:Y:S02]  /*19c30*/  @!P6 IMAD R4, R25, 0x180, RZ ;  /* 0x000001801904e824 */ /* 0x000fe400078e02ff */
[----:B------:R-:W-:-:S03]  /*19c40*/  @!P6 IMAD.WIDE.U32 R2, R24, 0x180, R2 ;  /* 0x000001801802e825 */ /* 0x000fc600078e0002 */
[----:B-1----:R-:W-:-:S04]  /*19c50*/  @!P6 IADD3 R2, P5, R2, R6, RZ ;  /* 0x000000060202e210 */ /* 0x002fc80007fbe0ff */
        /* <DEDUP_REMOVED lines=34> */
.L_x_65:
[----:B------:R-:W-:Y:S05]  /*19e80*/  BSYNC B1 ;  /* 0x0000000000017941 */ /* 0x000fea0003800000 */
.L_x_64:
        /* <DEDUP_REMOVED lines=15> */
.L_x_67:
[----:B------:R-:W-:Y:S05]  /*19f80*/  BSYNC B1 ;  /* 0x0000000000017941 */ /* 0x000fea0003800000 */
.L_x_66:
[----:B------:R-:W-:Y:S01]  /*19f90*/  P2R R63, PR, RZ, 0x10 ;  /* 0x00000010ff3f7803 */ /* 0x000fe20000000000 */
[----:B------:R-:W2:Y:S01]  /*19fa0*/  LDL.LU R184, [R1+0x100] ;  /* 0x0001000001b87983 */ /* 0x000ea20000300800 */
[----:B------:R-:W-:Y:S02]  /*19fb0*/  LOP3.LUT P4, RZ, R229, 0x200, RZ, 0xc0, !PT ;  /* 0x00000200e5ff7812 */ /* 0x000fe4000788c0ff */
[----:B01----:R-:W-:Y:S01]  /*19fc0*/  P2R R2, PR, RZ, 0x8 ;  /* 0x00000008ff027803 */ /* 0x003fe20000000000 */
[----:B------:R-:W3:Y:S01]  /*19fd0*/  LDL.LU R187, [R1+0x104] ;  /* 0x0001040001bb7983 */ /* 0x000ee20000300800 */
[----:B------:R-:W-:-:S03]  /*19fe0*/  ISETP.LT.OR P3, PT, R44, 0x41, !P4 ;  /* 0x000000412c00780c */ /* 0x000fc60006761670 */
[----:B------:R-:W4:Y:S10]  /*19ff0*/  LDL.LU R186, [R1+0x108] ;  /* 0x0001080001ba7983 */ /* 0x000f340000300800 */
[----:B------:R-:W0:Y:S01]  /*1a000*/  @!P3 LDC.64 R28, c[0x0][0x5c0] ;  /* 0x00017000ff1cbb82 */ /* 0x000e220000000a00 */
[----:B------:R-:W-:Y:S01]  /*1a010*/  P2R R30, PR, RZ, 0x8 ;  /* 0x00000008ff1e7803 */ /* 0x000fe20000000000 */
[----:B------:R-:W4:Y:S01]  /*1a020*/  LDL.LU R185, [R1+0x10c] ;  /* 0x00010c0001b97983 */ /* 0x000f220000300800 */
[----:B------:R-:W-:-:S02]  /*1a030*/  IMAD.U32 R41, RZ, RZ, UR8 ;  /* 0x00000008ff297e24 */ /* 0x000fc4000f8e00ff */
[----:B------:R-:W-:Y:S01]  /*1a040*/  IMAD.U32 R36, RZ, RZ, UR7 ;  /* 0x00000007ff247e24 */ /* 0x000fe2000f8e00ff */
[----:B------:R-:W4:Y:S01]  /*1a050*/  LDL.LU R188, [R1+0x110] ;  /* 0x0001100001bc7983 */ /* 0x000f220000300800 */
[----:B------:R-:W-:Y:S02]  /*1a060*/  IMAD.U32 R43, RZ, RZ, UR8 ;  /* 0x00000008ff2b7e24 */ /* 0x000fe4000f8e00ff */
        /* <DEDUP_REMOVED lines=46> */
[----:B------:R-:W-:Y:S02]  /*1a350*/  ISETP.LT.OR P4, PT, R44, 0x4a, !P0 ;  /* 0x0000004a2c00780c */ /* 0x000fe40004781670 */
[----:B------:R-:W-:Y:S02]  /*1a360*/  LOP3.LUT P6, RZ, R229, 0x10000, RZ, 0xc0, !PT ;  /* 0x00010000e5ff7812 */ /* 0x000fe400078cc0ff */
[----:B------:R-:W-:-:S09]  /*1a370*/  P2R R69, PR, RZ, 0x10 ;  /* 0x00000010ff457803 */ /* 0x000fd20000000000 */
[----:B------:R-:W0:Y:S01]  /*1a380*/  @!P4 LDC.64 R10, c[0x0][0x5c0] ;  /* 0x00017000ff0acb82 */ /* 0x000e220000000a00 */
[----:B--2---:R-:W-:Y:S02]  /*1a390*/  FMUL R32, R184, UR39 ;  /* 0x00000027b8207c20 */ /* 0x004fe40008400000 */
[----:B------:R-:W2:Y:S01]  /*1a3a0*/  LDL.LU R184, [R1+0x114] ;  /* 0x0001140001b87983 */ /* 0x000ea20000300800 */
        /* <DEDUP_REMOVED lines=36> */
[----:B------:R-:W-:Y:S02]  /*1a5f0*/  P2R R61, PR, RZ, 0x10 ;  /* 0x00000010ff3d7803 */ /* 0x000fe40000000000 */
[----:B------:R-:W-:-:S07]  /*1a600*/  P2R R60, PR, RZ, 0x20 ;  /* 0x00000020ff3c7803 */ /* 0x000fce0000000000 */
        /* <DEDUP_REMOVED lines=14> */
[--C-:B------:R-:W-:Y:S02]  /*1a6f0*/  @!P0 IADD3.X R50, R50, UR9, R45.reuse, P4, P6 ;  /* 0x0000000932328c10 */ /* 0x100fe4000a7ec42d */
[----:B------:R-:W-:Y:S02]  /*1a700*/  @!P2 IADD3 R57, P1, P6, R57, UR10, R26 ;  /* 0x0000000a3939ac10 */ /* 0x000fe4000fe3e01a */
[----:B------:R-:W-:Y:S02]  /*1a710*/  ISETP.NE.AND P4, PT, R31, RZ, PT ;  /* 0x000000ff1f00720c */ /* 0x000fe40003f85270 */
[----:B------:R-:W-:Y:S02]  /*1a720*/  @!P2 IADD3.X R52, R52, UR9, R45, P1, P6 ;  /* 0x000000093434ac10 */ /* 0x000fe40008fec42d */
[----:B------:R-:W-:-:S13]  /*1a730*/  ISETP.LT.OR P6, PT, R44, 0x41, !P3 ;  /* 0x000000412c00780c */ /* 0x000fda0005fc1670 */
[----:B------:R-:W0:Y:S01]  /*1a740*/  @!P6 LDC.64 R30, c[0x0][0x5c0] ;  /* 0x00017000ff1eeb82 */ /* 0x000e220000000a00 */
[----:B------:R-:W-:Y:S02]  /*1a750*/  ISETP.NE.AND P2, PT, R37, RZ, PT ;  /* 0x000000ff2500720c */ /* 0x000fe40003f45270 */
[----:B------:R-:W-:Y:S02]  /*1a760*/  F2FP.SATFINITE.E4M3.F32.PACK_AB_MERGE_C R35, RZ, R32, RZ ;  /* 0x00000020ff23723e */ /* 0x000fe400048070ff */
[----:B------:R-:W-:Y:S02]  /*1a770*/  P2R R54, PR, RZ, 0x4 ;  /* 0x00000004ff367803 */ /* 0x000fe40000000000 */
[----:B------:R-:W-:Y:S01]  /*1a780*/  ISETP.NE.AND P2, PT, R34, RZ, PT ;  /* 0x000000ff2200720c */ /* 0x000fe20003f45270 */
[----:B---3--:R-:W-:Y:S02]  /*1a790*/  FMUL R34, R187, UR39 ;  /* 0x00000027bb227c20 */ /* 0x008fe40008400000 */
[----:B------:R-:W3:Y:S01]  /*1a7a0*/  LDL.LU R187, [R1+0x118] ;  /* 0x0001180001bb7983 */ /* 0x000ee20000300800 */
[----:B0-----:R-:W-:-:S05]  /*1a7b0*/  @!P6 IADD3 R30, P0, R26, R30, RZ ;  /* 0x0000001e1a1ee210 */ /* 0x001fca0007f1e0ff */
[----:B------:R-:W-:-:S05]  /*1a7c0*/  @!P6 IMAD.X R31, R45, 0x1, R31, P0 ;  /* 0x000000012d1fe824 */ /* 0x000fca00000e061f */
[----:B------:R0:W-:Y:S01]  /*1a7d0*/  @!P6 STG.E.U8 desc[UR44][R30.64+0x40], R35 ;  /* 0x000040231e00e986 */ /* 0x0001e2000c10112c */
[----:B------:R-:W-:Y:S02]  /*1a7e0*/  ISETP.LT.OR P6, PT, R44, 0x42, !P3 ;  /* 0x000000422c00780c */ /* 0x000fe40005fc1670 */
[----:B------:R-:W-:Y:S01]  /*1a7f0*/  F2FP.SATFINITE.E4M3.F32.PACK_AB_MERGE_C R37, RZ, R34, RZ ;  /* 0x00000022ff25723e */ /* 0x000fe200048070ff */
[----:B----4-:R-:W-:Y:S02]  /*1a800*/  FMUL R34, R186, UR39 ;  /* 0x00000027ba227c20 */ /* 0x010fe40008400000 */
[----:B------:R-:W4:Y:S04]  /*1a810*/  LDL.LU R186, [R1+0x11c] ;  /* 0x00011c0001ba7983 */ /* 0x000f280000300800 */
[----:B------:R-:W4:Y:S04]  /*1a820*/  LDL.LU R189, [R1+0x120] ;  /* 0x0001200001bd7983 */ /* 0x000f280000300800 */
[----:B------:R-:W1:Y:S01]  /*1a830*/  @!P6 LDC.64 R32, c[0x0][0x5c0] ;  /* 0x00017000ff20eb82 */ /* 0x000e620000000a00 */
[----:B0-----:R-:W-:-:S02]  /*1a840*/  FMUL R30, R185, UR39 ;  /* 0x00000027b91e7c20 */ /* 0x001fc40008400000 */
[----:B------:R-:W4:Y:S01]  /*1a850*/  LDL.LU R185, [R1+0x124] ;  /* 0x0001240001b97983 */ /* 0x000f220000300800 */
[----:B------:R-:W-:Y:S02]  /*1a860*/  F2FP.SATFINITE.E4M3.F32.PACK_AB_MERGE_C R39, RZ, R34, RZ ;  /* 0x00000022ff27723e */ /* 0x000fe400048070ff */
[----:B------:R-:W-:Y:S02]  /*1a870*/  F2FP.SATFINITE.E4M3.F32.PACK_AB_MERGE_C R35, RZ, R30, RZ ;  /* 0x0000001eff23723e */ /* 0x000fe400048070ff */
[----:B-1----:R-:W-:-:S05]  /*1a880*/  @!P6 IADD3 R32, P0, R26, R32, RZ ;  /* 0x000000201a20e210 */ /* 0x002fca0007f1e0ff */
[----:B------:R-:W-:-:S05]  /*1a890*/  @!P6 IMAD.X R33, R45, 0x1, R33, P0 ;  /* 0x000000012d21e824 */ /* 0x000fca00000e0621 */
[----:B------:R0:W-:Y:S04]  /*1a8a0*/  @!P6 STG.E.U8 desc[UR44][R32.64+0x41], R37 ;  /* 0x000041252000e986 */ /* 0x0001e8000c10112c */
[----:B------:R-:W-:Y:S04]  /*1a8b0*/  @!P5 STG.E.U8 desc[UR44][R28.64+0x40], R39 ;  /* 0x000040271c00d986 */ /* 0x000fe8000c10112c */
[----:B------:R2:W-:Y:S01]  /*1a8c0*/  @!P4 STG.E.U8 desc[UR44][R22.64+0x41], R35 ;  /* 0x000041231600c986 */ /* 0x0005e2000c10112c */
[----:B0-----:R-:W-:-:S03]  /*1a8d0*/  FMUL R32, R188, UR39 ;  /* 0x00000027bc207c20 */ /* 0x001fc60008400000 */
[----:B------:R-:W4:Y:S01]  /*1a8e0*/  LDL.LU R188, [R1+0x128] ;  /* 0x0001280001bc7983 */ /* 0x000f220000300800 */
[----:B--2---:R-:W-:-:S03]  /*1a8f0*/  FMUL R22, R184, UR39 ;  /* 0x00000027b8167c20 */ /* 0x004fc60008400000 */
[----:B------:R-:W2:Y:S01]  /*1a900*/  LDL.LU R184, [R1+0x12c] ;  /* 0x00012c0001b87983 */ /* 0x000ea20000300800 */
[C---:B------:R-:W-:Y:S02]  /*1a910*/  ISETP.LT.OR P6, PT, R44.reuse, 0x49, !P3 ;  /* 0x000000492c00780c */ /* 0x040fe40005fc1670 */
[----:B------:R-:W-:-:S11]  /*1a920*/  ISETP.LT.OR P3, PT, R44, 0x4a, !P3 ;  /* 0x0000004a2c00780c */ /* 0x000fd60005f61670 */
[----:B------:R-:W0:Y:S01]  /*1a930*/  @!P6 LDC.64 R30, c[0x0][0x5c0] ;  /* 0x00017000ff1eeb82 */ /* 0x000e220000000a00 */
[----:B------:R-:W-:-:S07]  /*1a940*/  F2FP.SATFINITE.E4M3.F32.PACK_AB_MERGE_C R23, RZ, R22, RZ ;  /* 0x00000016ff17723e */ /* 0x000fce00048070ff */
[----:B------:R-:W1:Y:S01]  /*1a950*/  @!P3 LDC.64 R28, c[0x0][0x5c0] ;  /* 0x00017000ff1cbb82 */ /* 0x000e620000000a00 */
[----:B------:R-:W-:Y:S02]  /*1a960*/  F2FP.SATFINITE.E4M3.F32.PACK_AB_MERGE_C R33, RZ, R32, RZ ;  /* 0x00000020ff21723e */ /* 0x000fe400048070ff */
[----:B0-----:R-:W-:-:S05]  /*1a970*/  @!P6 IADD3 R30, P4, R26, R30, RZ ;  /* 0x0000001e1a1ee210 */ /* 0x001fca0007f9e0ff */
[----:B------:R-:W-:-:S05]  /*1a980*/  @!P6 IMAD.X R31, R45, 0x1, R31, P4 ;  /* 0x000000012d1fe824 */ /* 0x000fca00020e061f */
[----:B------:R0:W-:Y:S01]  /*1a990*/  @!P6 STG.E.U8 desc[UR44][R30.64+0x48], R33 ;  /* 0x000048211e00e986 */ /* 0x0001e2000c10112c */
[----:B-1----:R-:W-:-:S05]  /*1a9a0*/  @!P3 IADD3 R28, P6, R26, R28, RZ ;  /* 0x0000001c1a1cb210 */ /* 0x002fca0007fde0ff */
[----:B------:R-:W-:-:S05]  /*1a9b0*/  @!P3 IMAD.X R29, R45, 0x1, R29, P6 ;  /* 0x000000012d1db824 */ /* 0x000fca00030e061d */
[----:B------:R-:W-:Y:S01]  /*1a9c0*/  @!P3 STG.E.U8 desc[UR44][R28.64+0x49], R23 ;  /* 0x000049171c00b986 */ /* 0x000fe2000c10112c */
[----:B---3--:R-:W-:-:S03]  /*1a9d0*/  FMUL R22, R187, UR39 ;  /* 0x00000027bb167c20 */ /* 0x008fc60008400000 */
[----:B------:R-:W3:Y:S02]  /*1a9e0*/  LDL.LU R187, [R1+0x130] ;  /* 0x0001300001bb7983 */ /* 0x000ee40000300800 */
[----:B------:R-:W-:Y:S01]  /*1a9f0*/  F2FP.SATFINITE.E4M3.F32.PACK_AB_MERGE_C R35, RZ, R22, RZ ;  /* 0x00000016ff23723e */ /* 0x000fe200048070ff */
[----:B----4-:R-:W-:Y:S02]  /*1aa00*/  FMUL R22, R186, UR39 ;  /* 0x00000027ba167c20 */ /* 0x010fe40008400000 */
[----:B------:R-:W4:Y:S03]  /*1aa10*/  LDL.LU R186, [R1+0x134] ;  /* 0x0001340001ba7983 */ /* 0x000f260000300800 */
[----:B0-----:R-:W-:Y:S01]  /*1aa20*/  F2FP.SATFINITE.E4M3.F32.PACK_AB_MERGE_C R31, RZ, R22, RZ ;  /* 0x00000016ff1f723e */ /* 0x001fe200048070ff */
[----:B------:R-:W-:-:S05]  /*1aa30*/  FMUL R22, R189, UR39 ;  /* 0x00000027bd167c20 */ /* 0x000fca0008400000 */
[----:B------:R-:W-:Y:S01]  /*1aa40*/  F2FP.SATFINITE.E4M3.F32.PACK_AB_MERGE_C R33, RZ, R22, RZ ;  /* 0x00000016ff21723e */ /* 0x000fe200048070ff */
[----:B------:R-:W-:Y:S02]  /*1aa50*/  FMUL R22, R185, UR39 ;  /* 0x00000027b9167c20 */ /* 0x000fe40008400000 */
[----:B------:R-:W4:Y:S04]  /*1aa60*/  LDL.LU R185, [R1+0x138] ;  /* 0x0001380001b97983 */ /* 0x000f280000300800 */
[----:B------:R-:W-:Y:S01]  /*1aa70*/  @!P2 STG.E.U8 desc[UR44][R20.64+0x48], R35 ;  /* 0x000048231400a986 */ /* 0x000fe2000c10112c */
[----:B------:R-:W-:-:S03]  /*1aa80*/  ISETP.NE.AND P2, PT, R54, RZ, PT ;  /* 0x000000ff3600720c */ /* 0x000fc60003f45270 */
[----:B------:R-:W4:Y:S04]  /*1aa90*/  LDL.LU R190, [R1+0x13c] ;  /* 0x00013c0001be7983 */ /* 0x000f280000300800 */
[----:B------:R-:W4:Y:S06]  /*1aaa0*/  LDL.LU R189, [R1+0x140] ;  /* 0x0001400001bd7983 */ /* 0x000f2c0000300800 */
[----:B------:R2:W-:Y:S02]  /*1aab0*/  @!P2 STG.E.U8 desc[UR44][R18.64+0x49], R31 ;  /* 0x0000491f1200a986 */ /* 0x0005e4000c10112c */
[----:B--2---:R-:W-:-:S02]  /*1aac0*/  FMUL R18, R184, UR39 ;  /* 0x00000027b8127c20 */ /* 0x004fc40008400000 */
[----:B------:R-:W2:Y:S01]  /*1aad0*/  LDL.LU R184, [R1+0x144] ;  /* 0x0001440001b87983 */ /* 0x000ea20000300800 */
[----:B------:R-:W-:Y:S02]  /*1aae0*/  ISETP.NE.AND P1, PT, R66, RZ, PT ;  /* 0x000000ff4200720c */ /* 0x000fe40003f25270 */
[----:B------:R-:W-:-:S11]  /*1aaf0*/  ISETP.NE.AND P0, PT, R64, RZ, PT ;  /* 0x000000ff4000720c */ /* 0x000fd60003f05270 */
[----:B------:R-:W0:Y:S01]  /*1ab00*/  @!P1 LDC.64 R28, c[0x0][0x5c0] ;  /* 0x00017000ff1c9b82 */ /* 0x000e220000000a00 */
[----:B------:R-:W-:Y:S02]  /*1ab10*/  ISETP.NE.AND P3, PT, R65, RZ, PT ;  /* 0x000000ff4100720c */ /* 0x000fe40003f65270 */
[----:B------:R-:W-:Y:S02]  /*1ab20*/  ISETP.NE.AND P5, PT, R67, RZ, PT ;  /* 0x000000ff4300720c */ /* 0x000fe40003fa5270 */
[----:B------:R-:W-:Y:S01]  /*1ab30*/  F2FP.SATFINITE.E4M3.F32.PACK_AB_MERGE_C R23, RZ, R22, RZ ;  /* 0x00000016ff17723e */ /* 0x000fe200048070ff */
[----:B------:R-:W-:Y:S08]  /*1ab40*/  @!P0 STG.E.U8 desc[UR44][R16.64+0x40], R33 ;  /* 0x0000402110008986 */ /* 0x000ff0000c10112c */
[----:B------:R1:W-:Y:S01]  /*1ab50*/  @!P3 STG.E.U8 desc[UR44][R14.64+0x41], R23 ;  /* 0x000041170e00b986 */ /* 0x0003e2000c10112c */
[----:B0-----:R-:W-:-:S05]  /*1ab60*/  @!P1 IADD3 R20, P3, R41, R28, RZ ;  /* 0x0000001c29149210 */ /* 0x001fca0007f7e0ff */
[----:B------:R-:W-:Y:S02]  /*1ab70*/  @!P1 IMAD.X R21, R36, 0x1, R29, P3 ;  /* 0x0000000124159824 */ /* 0x000fe400018e061d */
[----:B------:R-:W0:Y:S01]  /*1ab80*/  @!P5 LDC.64 R28, c[0x0][0x5c0] ;  /* 0x00017000ff1cdb82 */ /* 0x000e220000000a00 */
[----:B------:R-:W-:Y:S01]  /*1ab90*/  ISETP.NE.AND P4, PT, R68, RZ, PT ;  /* 0x000000ff4400720c */ /* 0x000fe20003f85270 */
[----:B------:R-:W-:Y:S01]  /*1aba0*/  FMUL R22, R188, UR39 ;  /* 0x00000027bc167c20 */ /* 0x000fe20008400000 */
[----:B-1----:R-:W-:Y:S02]  /*1abb0*/  F2FP.SATFINITE.E4M3.F32.PACK_AB_MERGE_C R23, RZ, R18, RZ ;  /* 0x00000012ff17723e */ /* 0x002fe400048070ff */
[----:B------:R-:W-:Y:S02]  /*1abc0*/  ISETP.NE.AND P6, PT, R70, RZ, PT ;  /* 0x000000ff4600720c */ /* 0x000fe40003fc5270 */
[----:B------:R-:W-:-:S05]  /*1abd0*/  F2FP.SATFINITE.E4M3.F32.PACK_AB_MERGE_C R19, RZ, R22, RZ ;  /* 0x00000016ff13723e */ /* 0x000fca00048070ff */
[----:B------:R1:W-:Y:S01]  /*1abe0*/  @!P1 STG.E.U8 desc[UR44][R20.64+0x40], R19 ;  /* 0x0000401314009986 */ /* 0x0003e2000c10112c */
[----:B0-----:R-:W-:-:S05]  /*1abf0*/  @!P5 IADD3 R16, P3, R43, R28, RZ ;  /* 0x0000001c2b10d210 */ /* 0x001fca0007f7e0ff */
[----:B------:R-:W-:-:S05]  /*1ac00*/  @!P5 IMAD.X R17, R38, 0x1, R29, P3 ;  /* 0x000000012611d824 */ /* 0x000fca00018e061d */
[----:B------:R-:W-:Y:S01]  /*1ac10*/  @!P5 STG.E.U8 desc[UR44][R16.64+0x41], R23 ;  /* 0x000041171000d986 */ /* 0x000fe2000c10112c */
[----:B------:R-:W-:Y:S01]  /*1ac20*/  ISETP.NE.AND P3, PT, R69, RZ, PT ;  /* 0x000000ff4500720c */ /* 0x000fe20003f65270 */
[----:B---3--:R-:W-:Y:S02]  /*1ac30*/  FMUL R14, R187, UR39 ;  /* 0x00000027bb0e7c20 */ /* 0x008fe40008400000 */
[----:B------:R-:W3:Y:S03]  /*1ac40*/  LDL.LU R187, [R1+0x148] ;  /* 0x0001480001bb7983 */ /* 0x000ee60000300800 */
[----:B------:R-:W-:-:S05]  /*1ac50*/  F2FP.SATFINITE.E4M3.F32.PACK_AB_MERGE_C R29, RZ, R14, RZ ;  /* 0x0000000eff1d723e */ /* 0x000fca00048070ff */
[----:B------:R-:W-:Y:S01]  /*1ac60*/  @!P4 STG.E.U8 desc[UR44][R12.64+0x48], R29 ;  /* 0x0000481d0c00c986 */ /* 0x000fe2000c10112c */
[----:B------:R-:W-:-:S13]  /*1ac70*/  ISETP.NE.AND P4, PT, R61, RZ, PT ;  /* 0x000000ff3d00720c */ /* 0x000fda0003f85270 */
[----:B-1----:R-:W0:Y:S01]  /*1ac80*/  @!P4 LDC.64 R20, c[0x0][0x5c0] ;  /* 0x00017000ff14cb82 */ /* 0x002e220000000a00 */
[----:B----4-:R-:W-:Y:S02]  /*1ac90*/  FMUL R14, R186, UR39 ;  /* 0x00000027ba0e7c20 */ /* 0x010fe40008400000 */
[----:B------:R-:W4:Y:S03]  /*1aca0*/  LDL.LU R186, [R1+0x14c] ;  /* 0x00014c0001ba7983 */ /* 0x000f260000300800 */
[----:B------:R-:W-:Y:S01]  /*1acb0*/  F2FP.SATFINITE.E4M3.F32.PACK_AB_MERGE_C R19, RZ, R14, RZ ;  /* 0x0000000eff13723e */ /* 0x000fe200048070ff */
[----:B------:R-:W4:Y:S01]  /*1acc0*/  LDL.LU R188, [R1+0x150] ;  /* 0x0001500001bc7983 */ /* 0x000f220000300800 */
[----:B------:R-:W1:Y:S01]  /*1acd0*/  @!P6 LDC.64 R14, c[0x0][0x5c0] ;  /* 0x00017000ff0eeb82 */ /* 0x000e620000000a00 */
[----:B------:R-:W-:Y:S02]  /*1ace0*/  FMUL R18, R185, UR39 ;  /* 0x00000027b9127c20 */ /* 0x000fe40008400000 */
[----:B------:R-:W4:Y:S04]  /*1acf0*/  LDL.LU R185, [R1+0x154] ;  /* 0x0001540001b97983 */ /* 0x000f280000300800 */
[----:B------:R0:W-:Y:S01]  /*1ad00*/  @!P3 STG.E.U8 desc[UR44][R10.64+0x49], R19 ;  /* 0x000049130a00b986 */ /* 0x0001e2000c10112c */
[----:B-1----:R-:W-:Y:S01]  /*1ad10*/  @!P6 IADD3 R14, P3, R47, R14, RZ ;  /* 0x0000000e2f0ee210 */ /* 0x002fe20007f7e0ff */
[----:B0-----:R-:W-:-:S04]  /*1ad20*/  FMUL R10, R189, UR39 ;  /* 0x00000027bd0a7c20 */ /* 0x001fc80008400000 */
[----:B------:R-:W-:Y:S01]  /*1ad30*/  @!P6 IMAD.X R15, R40, 0x1, R15, P3 ;  /* 0x00000001280fe824 */ /* 0x000fe200018e060f */
[----:B------:R-:W-:-:S05]  /*1ad40*/  @!P4 IADD3 R12, P3, R49, R20, RZ ;  /* 0x00000014310cc210 */ /* 0x000fca0007f7e0ff */
[----:B------:R-:W-:Y:S01]  /*1ad50*/  @!P4 IMAD.X R13, R42, 0x1, R21, P3 ;  /* 0x000000012a0dc824 */ /* 0x000fe200018e0615 */
[----:B------:R-:W-:Y:S01]  /*1ad60*/  F2FP.SATFINITE.E4M3.F32.PACK_AB_MERGE_C R21, RZ, R10, RZ ;  /* 0x0000000aff15723e */ /* 0x000fe200048070ff */
[----:B--2---:R-:W-:Y:S02]  /*1ad70*/  FMUL R10, R184, UR39 ;  /* 0x00000027b80a7c20 */ /* 0x004fe40008400000 */
[----:B------:R-:W2:Y:S01]  /*1ad80*/  LDL.LU R184, [R1+0x158] ;  /* 0x0001580001b87983 */ /* 0x000ea20000300800 */
[----:B------:R-:W-:Y:S02]  /*1ad90*/  ISETP.NE.AND P5, PT, R60, RZ, PT ;  /* 0x000000ff3c00720c */ /* 0x000fe40003fa5270 */
[----:B------:R-:W-:Y:S01]  /*1ada0*/  F2FP.SATFINITE.E4M3.F32.PACK_AB_MERGE_C R17, RZ, R18, RZ ;  /* 0x00000012ff11723e */ /* 0x000fe200048070ff */
[----:B------:R-:W-:Y:S01]  /*1adb0*/  FMUL R16, R190, UR39 ;  /* 0x00000027be107c20 */ /* 0x000fe20008400000 */
[----:B------:R-:W-:-:S03]  /*1adc0*/  ISETP.NE.AND P1, PT, R59, RZ, PT ;  /* 0x000000ff3b00720c */ /* 0x000fc60003f25270 */
[----:B------:R0:W-:Y:S01]  /*1add0*/  @!P6 STG.E.U8 desc[UR44][R14.64+0x48], R17 ;  /* 0x000048110e00e986 */ /* 0x0001e2000c10112c */
[----:B------:R-:W-:Y:S02]  /*1ade0*/  F2FP.SATFINITE.E4M3.F32.PACK_AB_MERGE_C R19, RZ, R16, RZ ;  /* 0x00000010ff13723e */ /* 0x000fe400048070ff */
[----:B------:R-:W-:-:S03]  /*1adf0*/  ISETP.NE.AND P3, PT, R71, RZ, PT ;  /* 0x000000ff4700720c */ /* 0x000fc60003f65270 */
[----:B------:R-:W-:Y:S01]  /*1ae00*/  @!P4 STG.E.U8 desc[UR44][R12.64+0x49], R19 ;  /* 0x000049130c00c986 */ /* 0x000fe2000c10112c */
[----:B------:R-:W-:Y:S02]  /*1ae10*/  ISETP.NE.AND P4, PT, R62, RZ, PT ;  /* 0x000000ff3e00720c */ /* 0x000fe40003f85270 */
[----:B0-----:R-:W-:Y:S01]  /*1ae20*/  F2FP.SATFINITE.E4M3.F32.PACK_AB_MERGE_C R15, RZ, R10, RZ ;  /* 0x0000000aff0f723e */ /* 0x001fe200048070ff */
[----:B------:R-:W0:Y:S08]  /*1ae30*/  @!P1 LDC.64 R16, c[0x0][0x5c0] ;  /* 0x00017000ff109b82 */ /* 0x000e300000000a00 */
[----:B------:R-:W1:Y:S01]  /*1ae40*/  @!P5 LDC.64 R10, c[0x0][0x5c0] ;  /* 0x00017000ff0adb82 */ /* 0x000e620000000a00 */
[----:B------:R0:W-:Y:S04]  /*1ae50*/  @!P3 STG.E.U8 desc[UR44][R8.64+0x40], R21 ;  /* 0x000040150800b986 */ /* 0x0001e8000c10112c */
[----:B------:R4:W-:Y:S01]  /*1ae60*/  @!P4 STG.E.U8 desc[UR44][R6.64+0x41], R15 ;  /* 0x0000410f0600c986 */ /* 0x0009e2000c10112c */
[----:B-1----:R-:W-:-:S05]  /*1ae70*/  @!P5 IADD3 R10, P3, R51, R10, RZ ;  /* 0x0000000a330ad210 */ /* 0x002fca0007f7e0ff */
[----:B------:R-:W-:Y:S01]  /*1ae80*/  @!P5 IMAD.X R11, R46, 0x1, R11, P3 ;  /* 0x000000012e0bd824 */ /* 0x000fe200018e060b */
[----:B0-----:R-:W-:-:S05]  /*1ae90*/  @!P1 IADD3 R8, P3, R53, R16, RZ ;  /* 0x0000001035089210 */ /* 0x001fca0007f7e0ff */
[----:B------:R-:W-:Y:S02]  /*1aea0*/  @!P1 IMAD.X R9, R48, 0x1, R17, P3 ;  /* 0x0000000130099824 */ /* 0x000fe400018e0611 */
[----:B---3--:R-:W-:Y:S02]  /*1aeb0*/  FMUL R14, R187, UR39 ;  /* 0x00000027bb0e7c20 */ /* 0x008fe40008400000 */
[----:B------:R-:W3:Y:S03]  /*1aec0*/  LDL.LU R187, [R1+0x15c] ;  /* 0x00015c0001bb7983 */ /* 0x000ee60000300800 */
[----:B------:R-:W-:Y:S01]  /*1aed0*/  F2FP.SATFINITE.E4M3.F32.PACK_AB_MERGE_C R13, RZ, R14, RZ ;  /* 0x0000000eff0d723e */ /* 0x000fe200048070ff */
[----:B----4-:R-:W-:Y:S02]  /*1aee0*/  FMUL R12, R186, UR39 ;  /* 0x00000027ba0c7c20 */ /* 0x010fe40008400000 */
[----:B------:R-:W4:Y:S01]  /*1aef0*/  LDL.LU R186, [R1+0x160] ;  /* 0x0001600001ba7983 */ /* 0x000f220000300800 */
[----:B------:R-:W-:-:S03]  /*1af00*/  FMUL R7, R185, UR39 ;  /* 0x00000027b9077c20 */ /* 0x000fc60008400000 */
[----:B------:R-:W4:Y:S01]  /*1af10*/  LDL.LU R185, [R1+0x164] ;  /* 0x0001640001b97983 */ /* 0x000f220000300800 */
[----:B------:R-:W-:-:S03]  /*1af20*/  F2FP.SATFINITE.E4M3.F32.PACK_AB_MERGE_C R15, RZ, R12, RZ ;  /* 0x0000000cff0f723e */ /* 0x000fc600048070ff */
[----:B------:R-:W-:Y:S04]  /*1af30*/  @!P5 STG.E.U8 desc[UR44][R10.64+0x40], R13 ;  /* 0x0000400d0a00d986 */ /* 0x000fe8000c10112c */
[----:B------:R2:W-:Y:S02]  /*1af40*/  @!P1 STG.E.U8 desc[UR44][R8.64+0x41], R15 ;  /* 0x0000410f08009986 */ /* 0x0005e4000c10112c */
[----:B--2---:R-:W-:Y:S02]  /*1af50*/  FMUL R8, R184, UR39 ;  /* 0x00000027b8087c20 */ /* 0x004fe40008400000 */
[----:B------:R-:W2:Y:S01]  /*1af60*/  LDL.LU R184, [R1+0x168] ;  /* 0x0001680001b87983 */ /* 0x000ea20000300800 */
[----:B------:R-:W-:Y:S02]  /*1af70*/  ISETP.NE.AND P0, PT, R58, RZ, PT ;  /* 0x000000ff3a00720c */ /* 0x000fe40003f05270 */
[----:B------:R-:W-:-:S11]  /*1af80*/  ISETP.NE.AND P2, PT, R56, RZ, PT ;  /* 0x000000ff3800720c */ /* 0x000fd60003f45270 */
[----:B------:R-:W0:Y:S01]  /*1af90*/  @!P0 LDC.64 R16, c[0x0][0x5c0] ;  /* 0x00017000ff108b82 */ /* 0x000e220000000a00 */
[----:B------:R-:W-:Y:S01]  /*1afa0*/  FMUL R6, R188, UR39 ;  /* 0x00000027bc067c20 */ /* 0x000fe20008400000 */
[----:B------:R-:W-:-:S06]  /*1afb0*/  ISETP.NE.AND P4, PT, R63, RZ, PT ;  /* 0x000000ff3f00720c */ /* 0x000fcc0003f85270 */
[----:B------:R-:W1:Y:S01]  /*1afc0*/  @!P2 LDC.64 R18, c[0x0][0x5c0] ;  /* 0x00017000ff12ab82 */ /* 0x000e620000000a00 */
[----:B------:R-:W-:Y:S02]  /*1afd0*/  ISETP.NE.AND P5, PT, R72, RZ, PT ;  /* 0x000000ff4800720c */ /* 0x000fe40003fa5270 */
[----:B------:R-:W-:Y:S02]  /*1afe0*/  ISETP.NE.AND P6, PT, R73, RZ, PT ;  /* 0x000000ff4900720c */ /* 0x000fe40003fc5270 */
[----:B------:R-:W-:Y:S02]  /*1aff0*/  F2FP.SATFINITE.E4M3.F32.PACK_AB_MERGE_C R11, RZ, R6, RZ ;  /* 0x00000006ff0b723e */ /* 0x000fe400048070ff */
[----:B------:R-:W-:Y:S02]  /*1b000*/  ISETP.LT.OR P1, PT, R44, 0x41, !P4 ;  /* 0x000000412c00780c */ /* 0x000fe40006721670 */
[----:B------:R-:W-:Y:S02]  /*1b010*/  F2FP.SATFINITE.E4M3.F32.PACK_AB_MERGE_C R13, RZ, R7, RZ ;  /* 0x00000007ff0d723e */ /* 0x000fe400048070ff */
[----:B0-----:R-:W-:-:S02]  /*1b020*/  @!P0 IADD3 R6, P3, R55, R16, RZ ;  /* 0x0000001037068210 */ /* 0x001fc40007f7e0ff */
[----:B------:R-:W-:-:S03]  /*1b030*/  F2FP.SATFINITE.E4M3.F32.PACK_AB_MERGE_C R15, RZ, R8, RZ ;  /* 0x00000008ff0f723e */ /* 0x000fc600048070ff */
[----:B------:R-:W-:Y:S01]  /*1b040*/  @!P0 IMAD.X R7, R50, 0x1, R17, P3 ;  /* 0x0000000132078824 */ /* 0x000fe200018e0611 */
[----:B------:R-:W-:Y:S01]  /*1b050*/  ISETP.LT.OR P3, PT, R44, 0x42, !P4 ;  /* 0x000000422c00780c */ /* 0x000fe20006761670 */
[----:B------:R-:W-:Y:S02]  /*1b060*/  @!P5 STG.E.U8 desc[UR44][R4.64+0x48], R11 ;  /* 0x0000480b0400d986 */ /* 0x000fe4000c10112c */
[----:B------:R-:W0:Y:S02]  /*1b070*/  @!P1 LDC.64 R16, c[0x0][0x5c0] ;  /* 0x00017000ff109b82 */ /* 0x000e240000000a00 */
[----:B------:R1:W-:Y:S04]  /*1b080*/  @!P6 STG.E.U8 desc[UR44][R2.64+0x49], R13 ;  /* 0x0000490d0200e986 */ /* 0x0003e8000c10112c */
[----:B------:R1:W-:Y:S02]  /*1b090*/  @!P0 STG.E.U8 desc[UR44][R6.64+0x48], R15 ;  /* 0x0000480f06008986 */ /* 0x0003e4000c10112c */
[----:B-1----:R-:W-:-:S05]  /*1b0a0*/  @!P2 IADD3 R8, P0, R57, R18, RZ ;  /* 0x000000123908a210 */ /* 0x002fca0007f1e0ff */
[----:B------:R-:W-:Y:S02]  /*1b0b0*/  @!P2 IMAD.X R9, R52, 0x1, R19, P0 ;  /* 0x000000013409a824 */ /* 0x000fe400000e0613 */
[----:B------:R-:W1:Y:S01]  /*1b0c0*/  @!P3 LDC.64 R18, c[0x0][0x5c0] ;  /* 0x00017000ff12bb82 */ /* 0x000e620000000a00 */
[--C-:B------:R-:W-:Y:S02]  /*1b0d0*/  @!P1 IMAD.MOV.U32 R3, RZ, RZ, R45.reuse ;  /* 0x000000ffff039224 */ /* 0x100fe400078e002d */
[----:B------:R-:W-:Y:S02]  /*1b0e0*/  @!P3 IMAD.MOV.U32 R4, RZ, RZ, R26 ;  /* 0x000000ffff04b224 */ /* 0x000fe400078e001a */
[----:B------:R-:W-:Y:S02]  /*1b0f0*/  @!P3 IMAD.MOV.U32 R5, RZ, RZ, R45 ;  /* 0x000000ffff05b224 */ /* 0x000fe400078e002d */
[----:B------:R-:W-:Y:S01]  /*1b100*/  @!P1 IMAD R7, R25, 0x180, RZ ;  /* 0x0000018019079824 */ /* 0x000fe200078e02ff */
[----:B------:R-:W-:Y:S01]  /*1b110*/  ISETP.LT.OR P0, PT, R44, 0x49, !P4 ;  /* 0x000000492c00780c */ /* 0x000fe20006701670 */
[----:B------:R-:W-:Y:S01]  /*1b120*/  @!P3 IMAD.WIDE.U32 R4, R24, 0x180, R4 ;  /* 0x000001801804b825 */ /* 0x000fe200078e0004 */
[----:B------:R-:W-:-:S02]  /*1b130*/  ISETP.LT.OR P4, PT, R44, 0x4a, !P4 ;  /* 0x0000004a2c00780c */ /* 0x000fc40006781670 */
[----:B------:R-:W-:-:S09]  /*1b140*/  LOP3.LUT P6, RZ, R229, 0x400000, RZ, 0xc0, !PT ;  /* 0x00400000e5ff7812 */ /* 0x000fd200078cc0ff */
[----:B------:R-:W0:Y:S08]  /*1b150*/  @!P0 LDC.64 R12, c[0x0][0x5c0] ;  /* 0x00017000ff0c8b82 */ /* 0x000e300000000a00 */
[----:B------:R-:W0:Y:S01]  /*1b160*/  @!P4 LDC.64 R14, c[0x0][0x5c0] ;  /* 0x00017000ff0ecb82 */ /* 0x000e220000000a00 */
[----:B------:R-:W-:Y:S01]  /*1b170*/  BSSY B1, `(.L_x_68) ;  /* 0x0000020000017945 */ /* 0x000fe20003800000 */
[----:B---3--:R-:W-:-:S05]  /*1b180*/  FMUL R2, R187, UR39 ;  /* 0x00000027bb027c20 */ /* 0x008fca0008400000 */
[----:B------:R-:W-:Y:S01]  /*1b190*/  F2FP.SATFINITE.E4M3.F32.PACK_AB_MERGE_C R11, RZ, R2, RZ ;  /* 0x00000002ff0b723e */ /* 0x000fe200048070ff */
[----:B------:R-:W-:-:S04]  /*1b1a0*/  @!P1 IMAD.MOV.U32 R2, RZ, RZ, R26 ;  /* 0x000000ffff029224 */ /* 0x000fc800078e001a */
[----:B------:R-:W-:Y:S01]  /*1b1b0*/  @!P1 IMAD.WIDE.U32 R2, R24, 0x180, R2 ;  /* 0x0000018018029825 */ /* 0x000fe200078e0002 */
[----:B------:R3:W-:Y:S02]  /*1b1c0*/  @!P2 STG.E.U8 desc[UR44][R8.64+0x49], R11 ;  /* 0x0000490b0800a986 */ /* 0x0007e4000c10112c */
[----:B0-----:R-:W-:-:S04]  /*1b1d0*/  @!P1 IADD3 R2, P2, R2, R16, RZ ;  /* 0x0000001002029210 */ /* 0x001fc80007f5e0ff */
[----:B------:R-:W-:Y:S02]  /*1b1e0*/  @!P1 IADD3.X R3, R17, R3, R7, P2, !PT ;  /* 0x0000000311039210 */ /* 0x000fe400017fe407 */
[----:B-1----:R-:W-:Y:S01]  /*1b1f0*/  @!P3 IADD3 R4, P2, R4, R18, RZ ;  /* 0x000000120404b210 */ /* 0x002fe20007f5e0ff */
[----:B---3--:R-:W-:Y:S02]  /*1b200*/  @!P3 IMAD R8, R25, 0x180, RZ ;  /* 0x000001801908b824 */ /* 0x008fe400078e02ff */
[----:B----4-:R-:W-:-:S05]  /*1b210*/  FMUL R6, R186, UR39 ;  /* 0x00000027ba067c20 */ /* 0x010fca0008400000 */
[----:B------:R-:W-:Y:S02]  /*1b220*/  F2FP.SATFINITE.E4M3.F32.PACK_AB_MERGE_C R7, RZ, R6, RZ ;  /* 0x00000006ff07723e */ /* 0x000fe400048070ff */
[----:B------:R-:W-:Y:S01]  /*1b230*/  @!P3 IADD3.X R5, R19, R5, R8, P2, !PT ;  /* 0x000000051305b210 */ /* 0x000fe200017fe408 */
[----:B------:R-:W-:Y:S02]  /*1b240*/  FMUL R6, R185, UR39 ;  /* 0x00000027b9067c20 */ /* 0x000fe40008400000 */
[----:B------:R0:W-:Y:S03]  /*1b250*/  @!P1 STG.E.U8 desc[UR44][R2.64+0x40], R7 ;  /* 0x0000400702009986 */ /* 0x0001e6000c10112c */
[----:B------:R-:W-:-:S05]  /*1b260*/  F2FP.SATFINITE.E4M3.F32.PACK_AB_MERGE_C R9, RZ, R6, RZ ;  /* 0x00000006ff09723e */ /* 0x000fca00048070ff */
[----:B------:R0:W-:Y:S01]  /*1b270*/  @!P3 STG.E.U8 desc[UR44][R4.64+0x41], R9 ;  /* 0x000041090400b986 */ /* 0x0001e2000c10112c */
[----:B------:R-:W-:Y:S01]  /*1b280*/  ISETP.LT.OR P1, PT, R44, 0x41, !P6 ;  /* 0x000000412c00780c */ /* 0x000fe20007721670 */
[----:B--2---:R-:W-:-:S05]  /*1b290*/  FMUL R6, R184, UR39 ;  /* 0x00000027b8067c20 */ /* 0x004fca0008400000 */
[----:B------:R-:W-:-:S07]  /*1b2a0*/  F2FP.SATFINITE.E4M3.F32.PACK_AB_MERGE_C R11, RZ, R6, RZ ;  /* 0x00000006ff0b723e */ /* 0x000fce00048070ff */
        /* <DEDUP_REMOVED lines=12> */
.L_x_69:
[----:B------:R-:W-:Y:S05]  /*1b370*/  BSYNC B1 ;  /* 0x0000000000017941 */ /* 0x000fea0003800000 */
.L_x_68:
[----:B0-----:R-:W2:Y:S04]  /*1b380*/  LDL.LU R2, [R1+0x170] ;  /* 0x0001700001027983 */ /* 0x001ea80000300800 */
[----:B------:R-:W3:Y:S04]  /*1b390*/  LDL.LU R9, [R1+0x174] ;  /* 0x0001740001097983 */ /* 0x000ee80000300800 */
[----:B------:R-:W4:Y:S01]  /*1b3a0*/  LDL.LU R11, [R1+0x16c] ;  /* 0x00016c00010b7983 */ /* 0x000f220000300800 */
[--C-:B------:R-:W-:Y:S01]  /*1b3b0*/  @!P0 IMAD.MOV.U32 R3, RZ, RZ, R45.reuse ;  /* 0x000000ffff038224 */ /* 0x100fe200078e002d */
[----:B------:R-:W-:Y:S01]  /*1b3c0*/  ISETP.LT.OR P1, PT, R44, 0x42, !P6 ;  /* 0x000000422c00780c */ /* 0x000fe20007721670 */
[----:B------:R-:W-:Y:S01]  /*1b3d0*/  @!P4 IMAD.MOV.U32 R4, RZ, RZ, R26 ;  /* 0x000000ffff04c224 */ /* 0x000fe200078e001a */
[----:B------:R-:W-:Y:S01]  /*1b3e0*/  BSSY B1, `(.L_x_70) ;  /* 0x000001d000017945 */ /* 0x000fe20003800000 */
[----:B------:R-:W-:-:S02]  /*1b3f0*/  @!P4 IMAD.MOV.U32 R5, RZ, RZ, R45 ;  /* 0x000000ffff05c224 */ /* 0x000fc400078e002d */
[----:B------:R-:W-:Y:S02]  /*1b400*/  @!P4 IMAD R10, R25, 0x180, RZ ;  /* 0x00000180190ac824 */ /* 0x000fe400078e02ff */
[----:B------:R-:W-:-:S04]  /*1b410*/  @!P4 IMAD.WIDE.U32 R6, R24, 0x180, R4 ;  /* 0x000001801806c825 */ /* 0x000fc800078e0004 */
[----:B------:R-:W-:Y:S01]  /*1b420*/  @!P0 IMAD R5, R25, 0x180, RZ ;  /* 0x0000018019058824 */ /* 0x000fe200078e02ff */
[----:B------:R-:W-:-:S04]  /*1b430*/  @!P4 IADD3 R6, P3, R6, R14, RZ ;  /* 0x0000000e0606c210 */ /* 0x000fc80007f7e0ff */
[----:B------:R-:W-:Y:S01]  /*1b440*/  @!P4 IADD3.X R7, R15, R7, R10, P3, !PT ;  /* 0x000000070f07c210 */ /* 0x000fe20001ffe40a */
[----:B--2---:R-:W-:Y:S01]  /*1b450*/  FMUL R8, R2, UR39 ;  /* 0x0000002702087c20 */ /* 0x004fe20008400000 */
[----:B------:R-:W-:Y:S02]  /*1b460*/  @!P0 IMAD.MOV.U32 R2, RZ, RZ, R26 ;  /* 0x000000ffff028224 */ /* 0x000fe400078e001a */
[----:B---3--:R-:W-:Y:S02]  /*1b470*/  FMUL R9, R9, UR39 ;  /* 0x0000002709097c20 */ /* 0x008fe40008400000 */
[----:B------:R-:W-:-:S03]  /*1b480*/  @!P0 IMAD.WIDE.U32 R2, R24, 0x180, R2 ;  /* 0x0000018018028825 */ /* 0x000fc600078e0002 */
[----:B------:R-:W-:Y:S01]  /*1b490*/  @!P0 IADD3 R4, P2, R2, R12, RZ ;  /* 0x0000000c02048210 */ /* 0x000fe20007f5e0ff */
[----:B----4-:R-:W-:Y:S01]  /*1b4a0*/  FMUL R2, R11, UR39 ;  /* 0x000000270b027c20 */ /* 0x010fe20008400000 */
[----:B------:R-:W-:Y:S02]  /*1b4b0*/  F2FP.SATFINITE.E4M3.F32.PACK_AB_MERGE_C R11, RZ, R8, RZ ;  /* 0x00000008ff0b723e */ /* 0x000fe400048070ff */
[----:B------:R-:W-:Y:S02]  /*1b4c0*/  @!P0 IADD3.X R5, R13, R3, R5, P2, !PT ;  /* 0x000000030d058210 */ /* 0x000fe400017fe405 */
[----:B------:R-:W-:Y:S02]  /*1b4d0*/  F2FP.SATFINITE.E4M3.F32.PACK_AB_MERGE_C R13, RZ, R9, RZ ;  /* 0x00000009ff0d723e */ /* 0x000fe400048070ff */
[----:B------:R-:W-:Y:S01]  /*1b4e0*/  F2FP.SATFINITE.E4M3.F32.PACK_AB_MERGE_C R9, RZ, R2, RZ ;  /* 0x00000002ff09723e */ /* 0x000fe200048070ff */
[----:B------:R-:W-:Y:S06]  /*1b4f0*/  @P1 BRA `(.L_x_71) ;  /* 0x00000000002c1947 */ /* 0x000fec0003800000 */
        /* <DEDUP_REMOVED lines=11> */
.L_x_71:
[----:B------:R-:W-:Y:S05]  /*1b5b0*/  BSYNC B1 ;  /* 0x0000000000017941 */ /* 0x000fea0003800000 */
.L_x_70:
[----:B0-----:R-:W2:Y:S04]  /*1b5c0*/  LDL.LU R2, [R1+0x178] ;  /* 0x0001780001027983 */ /* 0x001ea80000300800 */
[----:B------:R-:W3:Y:S01]  /*1b5d0*/  LDL.LU R3, [R1+0x17c] ;  /* 0x00017c0001037983 */ /* 0x000ee20000300800 */
[C---:B------:R-:W-:Y:S01]  /*1b5e0*/  ISETP.LT.OR P1, PT, R44.reuse, 0x49, !P6 ;  /* 0x000000492c00780c */ /* 0x040fe20007721670 */
[----:B------:R-:W-:Y:S02]  /*1b5f0*/  BSSY B1, `(.L_x_72) ;  /* 0x0000012000017945 */ /* 0x000fe40003800000 */
[----:B------:R0:W-:Y:S01]  /*1b600*/  @!P0 STG.E.U8 desc[UR44][R4.64+0x48], R11 ;  /* 0x0000480b04008986 */ /* 0x0001e2000c10112c */
[----:B------:R-:W-:-:S03]  /*1b610*/  ISETP.LT.OR P0, PT, R44, 0x4a, !P6 ;  /* 0x0000004a2c00780c */ /* 0x000fc60007701670 */
[----:B------:R0:W-:Y:S01]  /*1b620*/  @!P4 STG.E.U8 desc[UR44][R6.64+0x49], R13 ;  /* 0x0000490d0600c986 */ /* 0x0001e2000c10112c */
[----:B--2---:R-:W-:Y:S01]  /*1b630*/  FMUL R2, R2, UR39 ;  /* 0x0000002702027c20 */ /* 0x004fe20008400000 */
[----:B---3--:R-:W-:-:S04]  /*1b640*/  FMUL R8, R3, UR39 ;  /* 0x0000002703087c20 */ /* 0x008fc80008400000 */
[----:B------:R-:W-:Y:S01]  /*1b650*/  F2FP.SATFINITE.E4M3.F32.PACK_AB_MERGE_C R9, RZ, R2, RZ ;  /* 0x00000002ff09723e */ /* 0x000fe200048070ff */
[----:B0-----:R-:W-:Y:S06]  /*1b660*/  @P1 BRA `(.L_x_73) ;  /* 0x0000000000281947 */ /* 0x001fec0003800000 */
[----:B------:R-:W-:Y:S01]  /*1b670*/  IMAD.MOV.U32 R44, RZ, RZ, R26 ;  /* 0x000000ffff2c7224 */ /* 0x000fe200078e001a */
[----:B------:R-:W-:Y:S01]  /*1b680*/  ULDC.64 UR12, c[0x0][0x5c0] ;  /* 0x00017000000c7ab9 */ /* 0x000fe20000000a00 */
        /* <DEDUP_REMOVED lines=8> */
.L_x_73:
[----:B------:R-:W-:Y:S05]  /*1b710*/  BSYNC B1 ;  /* 0x0000000000017941 */ /* 0x000fea0003800000 */
.L_x_72:
[----:B0-----:R-:W-:Y:S01]  /*1b720*/  F2FP.SATFINITE.E4M3.F32.PACK_AB_MERGE_C R3, RZ, R8, RZ ;  /* 0x00000008ff03723e */ /* 0x001fe200048070ff */
[----:B------:R-:W-:Y:S06]  /*1b730*/  @P0 BRA `(.L_x_35) ;  /* 0x0000000000280947 */ /* 0x000fec0003800000 */
        /* <DEDUP_REMOVED lines=10> */
.L_x_35:
[----:B------:R-:W-:Y:S05]  /*1b7e0*/  BSYNC B0 ;  /* 0x0000000000007941 */ /* 0x000fea0003800000 */
.L_x_31:
[----:B01----:R-:W2:Y:S04]  /*1b7f0*/  LDL.LU R3, [R1+0x180] ;  /* 0x0001800001037983 */ /* 0x003ea80000300800 */
[----:B-----5:R-:W2:Y:S01]  /*1b800*/  LDL.LU R2, [R1+0x18c] ;  /* 0x00018c0001027983 */ /* 0x020ea20000300800 */
[----:B------:R-:W-:Y:S01]  /*1b810*/  ULDC UR12, c[0x0][0xc] ;  /* 0x00000300000c7ab9 */ /* 0x000fe20000000800 */
[----:B------:R-:W-:Y:S01]  /*1b820*/  ULDC UR13, c[0x0][0x10] ;  /* 0x00000400000d7ab9 */ /* 0x000fe20000000800 */
[----:B------:R-:W2:Y:S01]  /*1b830*/  LDC R5, c[0x0][0x14] ;  /* 0x00000500ff057b82 */ /* 0x000ea20000000800 */
[----:B------:R-:W-:Y:S01]  /*1b840*/  UIMAD.WIDE.U32 UR12, UR12, UR13, URZ ;  /* 0x0000000d0c0c72a5 */ /* 0x000fe2000f8e003f */
[----:B------:R-:W-:-:S05]  /*1b850*/  UMOV UR40, 0xffffffff ;  /* 0xffffffff00287882 */ /* 0x000fca0000000000 */
[----:B--2---:R-:W-:-:S04]  /*1b860*/  IMAD.WIDE.U32 R2, R5, UR12, R2 ;  /* 0x0000000c05027c25 */ /* 0x004fc8000f8e0002 */
[----:B------:R-:W-:Y:S01]  /*1b870*/  IMAD R5, R5, UR13, RZ ;  /* 0x0000000d05057c24 */ /* 0x000fe2000f8e02ff */
[----:B------:R-:W-:Y:S01]  /*1b880*/  ULDC.64 UR12, c[0x0][0x650] ;  /* 0x00019400000c7ab9 */ /* 0x000fe20000000a00 */
[----:B------:R-:W-:Y:S01]  /*1b890*/  IMAD.MOV.U32 R19, RZ, RZ, R2 ;  /* 0x000000ffff137224 */ /* 0x000fe200078e0002 */
[----:B------:R-:W-:Y:S01]  /*1b8a0*/  ISETP.GE.U32.AND P0, PT, R2, UR12, PT ;  /* 0x0000000c02007c0c */ /* 0x000fe2000bf06070 */
[----:B------:R-:W-:Y:S01]  /*1b8b0*/  IMAD.IADD R21, R3, 0x1, R5 ;  /* 0x0000000103157824 */ /* 0x000fe200078e0205 */
[----:B------:R-:W-:Y:S01]  /*1b8c0*/  PRMT R3, RZ, 0x7610, R3 ;  /* 0x00007610ff037816 */ /* 0x000fe20000000003 */
[----:B------:R-:W-:-:S03]  /*1b8d0*/  IMAD.MOV.U32 R2, RZ, RZ, -0x1 ;  /* 0xffffffffff027424 */ /* 0x000fc600078e00ff */
[----:B------:R0:W-:Y:S01]  /*1b8e0*/  STL [R1+0x180], R21 ;  /* 0x0001801501007387 */ /* 0x0001e20000100800 */
[----:B------:R-:W-:-:S03]  /*1b8f0*/  ISETP.GE.U32.AND.EX P0, PT, R21, UR13, PT, P0 ;  /* 0x0000000d15007c0c */ /* 0x000fc6000bf06100 */
[----:B------:R0:W-:Y:S04]  /*1b900*/  STL [R1+0x18c], R19 ;  /* 0x00018c1301007387 */ /* 0x0001e80000100800 */
[----:B------:R0:W-:Y:S06]  /*1b910*/  STL [R1+0x184], R2 ;  /* 0x0001840201007387 */ /* 0x0001ec0000100800 */
[----:B------:R-:W-:Y:S05]  /*1b920*/  @P0 BRA `(.L_x_74) ;  /* 0x0000000400780947 */ /* 0x000fea0003800000 */
[----:B------:R-:W0:Y:S01]  /*1b930*/  S2R R14, SR_CTAID.X ;  /* 0x00000000000e7919 */ /* 0x000e220000002500 */
[----:B------:R-:W1:Y:S01]  /*1b940*/  LDC.64 R8, c[0x0][0x628] ;  /* 0x00018a00ff087b82 */ /* 0x000e620000000a00 */
[----:B------:R-:W-:Y:S01]  /*1b950*/  ULDC UR11, c[0x0][0x150] ;  /* 0x00005400000b7ab9 */ /* 0x000fe20000000800 */
[----:B------:R-:W-:Y:S01]  /*1b960*/  IMAD.MOV.U32 R6, RZ, RZ, R19 ;  /* 0x000000ffff067224 */ /* 0x000fe200078e0013 */
[----:B------:R-:W2:Y:S01]  /*1b970*/  S2R R16, SR_CTAID.Y ;  /* 0x0000000000107919 */ /* 0x000ea20000002600 */
[----:B------:R-:W-:-:S04]  /*1b980*/  IMAD.MOV.U32 R7, RZ, RZ, R21 ;  /* 0x000000ffff077224 */ /* 0x000fc800078e0015 */
[----:B------:R-:W3:Y:S08]  /*1b990*/  LDC R17, c[0x0][0x144] ;  /* 0x00005100ff117b82 */ /* 0x000ef00000000800 */
[----:B------:R-:W4:Y:S08]  /*1b9a0*/  LDC R10, c[0x0][0x630] ;  /* 0x00018c00ff0a7b82 */ /* 0x000f300000000800 */
[----:B------:R-:W2:Y:S01]  /*1b9b0*/  LDC.64 R12, c[0x0][0x620] ;  /* 0x00018800ff0c7b82 */ /* 0x000ea20000000a00 */
[----:B-1----:R-:W-:-:S04]  /*1b9c0*/  ISETP.NE.U32.AND P0, PT, R8, RZ, PT ;  /* 0x000000ff0800720c */ /* 0x002fc80003f05070 */
[----:B------:R-:W-:Y:S02]  /*1b9d0*/  ISETP.NE.AND.EX P0, PT, R9, RZ, PT, P0 ;  /* 0x000000ff0900720c */ /* 0x000fe40003f05300 */
[----:B0-----:R-:W-:-:S05]  /*1b9e0*/  I2FP.F32.U32 R2, R14 ;  /* 0x0000000e00027245 */ /* 0x001fca0000201000 */
[----:B------:R-:W-:-:S04]  /*1b9f0*/  FMUL R2, R2, UR11 ;  /* 0x0000000b02027c20 */ /* 0x000fc80008400000 */
[----:B------:R0:W1:Y:S02]  /*1ba00*/  F2I.U32.TRUNC.NTZ R15, R2 ;  /* 0x00000002000f7305 */ /* 0x000064000020f000 */
[----:B---34-:R-:W-:Y:S05]  /*1ba10*/  @!P0 BRA `(.L_x_75) ;  /* 0x0000000000288947 */ /* 0x018fea0003800000 */
[----:B0-----:R-:W0:Y:S02]  /*1ba20*/  LDC R2, c[0x0][0x634] ;  /* 0x00018d00ff027b82 */ /* 0x001e240000000800 */
        /* <DEDUP_REMOVED lines=9> */
.L_x_75:
[-CC-:B------:R-:W-:Y:S01]  /*1bac0*/  SHF.R.U64 R25, R6, R10.reuse, R7.reuse ;  /* 0x0000000a06197219 */ /* 0x180fe20000001207 */
[----:B------:R-:W3:Y:S01]  /*1bad0*/  LDC.64 R22, c[0x0][0x640] ;  /* 0x00019000ff167b82 */ /* 0x000ee20000000a00 */
[----:B0-----:R-:W-:Y:S01]  /*1bae0*/  SHF.R.U32.HI R2, RZ, R10, R7 ;  /* 0x0000000aff027219 */ /* 0x001fe20000011607 */
[----:B-1----:R-:W-:Y:S01]  /*1baf0*/  IMAD.MOV R15, RZ, RZ, -R15 ;  /* 0x000000ffff0f7224 */ /* 0x002fe200078e0a0f */
[----:B------:R-:W-:Y:S01]  /*1bb00*/  IADD3 R5, P0, RZ, -R25, RZ ;  /* 0x80000019ff057210 */ /* 0x000fe20007f1e0ff */
[----:B------:R-:W-:Y:S01]  /*1bb10*/  ULDC UR11, c[0x0][0x154] ;  /* 0x00005500000b7ab9 */ /* 0x000fe20000000800 */
[----:B------:R-:W-:Y:S02]  /*1bb20*/  IMAD.MOV.U32 R7, RZ, RZ, 0x1 ;  /* 0x00000001ff077424 */ /* 0x000fe400078e00ff */
[----:B------:R-:W-:Y:S01]  /*1bb30*/  IMAD R15, R17, R15, R14 ;  /* 0x0000000f110f7224 */ /* 0x000fe200078e020e */
[----:B------:R-:W0:Y:S01]  /*1bb40*/  LDC R6, c[0x0][0x618] ;  /* 0x00018600ff067b82 */ /* 0x000e220000000800 */
[----:B------:R-:W-:-:S02]  /*1bb50*/  IMAD.X R3, RZ, RZ, ~R2, P0 ;  /* 0x000000ffff037224 */ /* 0x000fc400000e0e02 */
[----:B------:R-:W-:Y:S02]  /*1bb60*/  IMAD.MOV.U32 R2, RZ, RZ, R19 ;  /* 0x000000ffff027224 */ /* 0x000fe400078e0013 */
[-C--:B--2---:R-:W-:Y:S02]  /*1bb70*/  IMAD R4, R3, R12.reuse, RZ ;  /* 0x0000000c03047224 */ /* 0x084fe400078e02ff */
[----:B------:R-:W-:Y:S01]  /*1bb80*/  IMAD.MOV.U32 R3, RZ, RZ, R21 ;  /* 0x000000ffff037224 */ /* 0x000fe200078e0015 */
[----:B------:R-:W1:Y:S01]  /*1bb90*/  LDC R18, c[0x0][0x608] ;  /* 0x00018200ff127b82 */ /* 0x000e620000000800 */
[----:B------:R-:W-:-:S04]  /*1bba0*/  IMAD.WIDE.U32 R2, R5, R12, R2 ;  /* 0x0000000c05027225 */ /* 0x000fc800078e0002 */
[----:B------:R-:W-:-:S03]  /*1bbb0*/  IMAD R5, R5, R13, R4 ;  /* 0x0000000d05057224 */ /* 0x000fc600078e0204 */
[----:B------:R-:W2:Y:S01]  /*1bbc0*/  LDC R20, c[0x0][0x658] ;  /* 0x00019600ff147b82 */ /* 0x000ea20000000800 */
[----:B------:R-:W-:Y:S01]  /*1bbd0*/  I2FP.F32.U32 R4, R16 ;  /* 0x0000001000047245 */ /* 0x000fe20000201000 */
[----:B------:R-:W-:Y:S01]  /*1bbe0*/  IMAD.IADD R3, R3, 0x1, R5 ;  /* 0x0000000103037824 */ /* 0x000fe200078e0205 */
[----:B---3--:R-:W-:Y:S01]  /*1bbf0*/  ISETP.NE.U32.AND P0, PT, R22, RZ, PT ;  /* 0x000000ff1600720c */ /* 0x008fe20003f05070 */
[----:B------:R-:W-:Y:S02]  /*1bc00*/  IMAD.MOV.U32 R5, RZ, RZ, -0x1 ;  /* 0xffffffffff057424 */ /* 0x000fe400078e00ff */
[----:B------:R-:W-:Y:S02]  /*1bc10*/  FMUL R4, R4, UR11 ;  /* 0x0000000b04047c20 */ /* 0x000fe40008400000 */
[----:B------:R-:W3:Y:S01]  /*1bc20*/  LDC R13, c[0x0][0x148] ;  /* 0x00005200ff0d7b82 */ /* 0x000ee20000000800 */
[----:B0-----:R-:W-:Y:S01]  /*1bc30*/  SHF.R.U64 R10, R2, R6, R3 ;  /* 0x00000006020a7219 */ /* 0x001fe20000001203 */
[----:B------:R0:W4:Y:S01]  /*1bc40*/  F2I.U32.TRUNC.NTZ R11, R4 ;  /* 0x00000004000b7305 */ /* 0x000122000020f000 */
[----:B------:R-:W-:-:S02]  /*1bc50*/  ISETP.NE.AND.EX P0, PT, R23, RZ, PT, P0 ;  /* 0x000000ff1700720c */ /* 0x000fc40003f05300 */
[----:B------:R-:W-:-:S03]  /*1bc60*/  SHF.R.U32.HI R3, RZ, R6, R3 ;  /* 0x00000006ff037219 */ /* 0x000fc60000011603 */
[----:B------:R-:W0:Y:S01]  /*1bc70*/  LDC R14, c[0x0][0x600] ;  /* 0x00018000ff0e7b82 */ /* 0x000e220000000800 */
[-CC-:B-1----:R-:W-:Y:S02]  /*1bc80*/  SHF.R.U64 R8, R10, R18.reuse, R3.reuse ;  /* 0x000000120a087219 */ /* 0x182fe40000001203 */
[----:B------:R-:W-:-:S05]  /*1bc90*/  SHF.R.U32.HI R3, RZ, R18, R3 ;  /* 0x00000012ff037219 */ /* 0x000fca0000011603 */
[----:B------:R-:W1:Y:S01]  /*1bca0*/  LDC R19, c[0x0][0x648] ;  /* 0x00019200ff137b82 */ /* 0x000e620000000800 */
[-CC-:B--2---:R-:W-:Y:S02]  /*1bcb0*/  SHF.R.U64 R12, R8, R20.reuse, R3.reuse ;  /* 0x00000014080c7219 */ /* 0x184fe40000001203 */
[-C--:B------:R-:W-:Y:S02]  /*1bcc0*/  SHF.L.U32 R5, R5, R20.reuse, RZ ;  /* 0x0000001405057219 */ /* 0x080fe400000006ff */
[-C--:B------:R-:W-:Y:S01]  /*1bcd0*/  SHF.R.U32.HI R3, RZ, R20.reuse, R3 ;  /* 0x00000014ff037219 */ /* 0x080fe20000011603 */
[----:B------:R-:W-:Y:S01]  /*1bce0*/  IMAD.MOV.U32 R2, RZ, RZ, R12 ;  /* 0x000000ffff027224 */ /* 0x000fe200078e000c */
[----:B------:R-:W-:Y:S01]  /*1bcf0*/  SHF.L.U32 R146, R7, R20, RZ ;  /* 0x0000001407927219 */ /* 0x000fe200000006ff */
[----:B------:R-:W2:Y:S01]  /*1bd00*/  LDC R21, c[0x0][0x638] ;  /* 0x00018e00ff157b82 */ /* 0x000ea20000000800 */
[----:B------:R-:W-:-:S07]  /*1bd10*/  LOP3.LUT R17, RZ, R5, RZ, 0x33, !PT ;  /* 0x00000005ff117212 */ /* 0x000fce00078e33ff */
[----:B------:R-:W0:Y:S01]  /*1bd20*/  LDC R24, c[0x0][0x610] ;  /* 0x00018400ff187b82 */ /* 0x000e220000000800 */
[----:B----4-:R-:W-:Y:S05]  /*1bd30*/  @!P0 BRA `(.L_x_76) ;  /* 0x0000000000288947 */ /* 0x010fea0003800000 */
[----:B------:R-:W4:Y:S02]  /*1bd40*/  LDC R7, c[0x0][0x64c] ;  /* 0x00019300ff077b82 */ /* 0x000f240000000800 */
[----:B----4-:R-:W-:-:S05]  /*1bd50*/  IADD3 R7, P0, R12, R7, RZ ;  /* 0x000000070c077210 */ /* 0x010fca0007f1e0ff */
[----:B------:R-:W-:-:S04]  /*1bd60*/  IMAD.X R9, RZ, RZ, R3, P0 ;  /* 0x000000ffff097224 */ /* 0x000fc800000e0603 */
[----:B------:R-:W-:-:S04]  /*1bd70*/  IMAD.WIDE.U32 R2, R9, R22, RZ ;  /* 0x0000001609027225 */ /* 0x000fc800078e00ff */
[----:B0-----:R-:W-:-:S04]  /*1bd80*/  IMAD.WIDE.U32 R4, P0, R7, R23, R2 ;  /* 0x0000001707047225 */ /* 0x001fc80007800002 */
[----:B------:R-:W-:-:S04]  /*1bd90*/  IMAD.WIDE.U32 R2, R7, R22, RZ ;  /* 0x0000001607027225 */ /* 0x000fc800078e00ff */
[----:B------:R-:W-:Y:S01]  /*1bda0*/  IMAD.X R7, RZ, RZ, RZ, P0 ;  /* 0x000000ffff077224 */ /* 0x000fe200000e06ff */
[----:B------:R-:W-:Y:S01]  /*1bdb0*/  IADD3 RZ, P0, R3, R4, RZ ;  /* 0x0000000403ff7210 */ /* 0x000fe20007f1e0ff */
[----:B------:R-:W-:-:S04]  /*1bdc0*/  IMAD.MOV.U32 R6, RZ, RZ, R5 ;  /* 0x000000ffff067224 */ /* 0x000fc800078e0005 */
[----:B------:R-:W-:-:S08]  /*1bdd0*/  IMAD.WIDE.U32.X R2, R9, R23, R6, P0 ;  /* 0x0000001709027225 */ /* 0x000fd000000e0406 */
.L_x_76:
[----:B0-----:R-:W0:Y:S01]  /*1bde0*/  LDC R4, c[0x0][0x65c] ;  /* 0x00019700ff047b82 */ /* 0x001e220000000800 */
[----:B-1----:R-:W-:Y:S01]  /*1bdf0*/  SHF.R.U64 R2, R2, R19, R3 ;  /* 0x0000001302027219 */ /* 0x002fe20000001203 */
[----:B------:R-:W-:Y:S01]  /*1be00*/  VIADD R5, R14, 0xffffffff ;  /* 0xffffffff0e057836 */ /* 0x000fe20000000000 */
[----:B------:R-:W-:Y:S01]  /*1be10*/  LOP3.LUT R7, R8, R17, RZ, 0xc0, !PT ;  /* 0x0000001108077212 */ /* 0x000fe200078ec0ff */
[----:B------:R-:W-:Y:S01]  /*1be20*/  IMAD.MOV R11, RZ, RZ, -R11 ;  /* 0x000000ffff0b7224 */ /* 0x000fe200078e0a0b */
[----:B------:R-:W-:Y:S01]  /*1be30*/  R2UR UR40, R25 ;  /* 0x00000000192872ca */ /* 0x000fe200000e0000 */
[----:B------:R-:W-:Y:S01]  /*1be40*/  IMAD.MOV R3, RZ, RZ, -R2 ;  /* 0x000000ffff037224 */ /* 0x000fe200078e0a02 */
[----:B------:R-:W-:Y:S01]  /*1be50*/  LOP3.LUT R5, R10, R5, RZ, 0xc0, !PT ;  /* 0x000000050a057212 */ /* 0x000fe200078ec0ff */
[----:B------:R-:W-:Y:S02]  /*1be60*/  IMAD R146, R146, R2, R7 ;  /* 0x0000000292927224 */ /* 0x000fe400078e0207 */
[----:B--2---:R-:W-:-:S04]  /*1be70*/  IMAD R2, R3, R21, R12 ;  /* 0x0000001503027224 */ /* 0x004fc800078e020c */
[----:B------:R-:W-:Y:S02]  /*1be80*/  IMAD R3, R2, R14, R5 ;  /* 0x0000000e02037224 */ /* 0x000fe400078e0205 */
[----:B------:R-:W-:Y:S01]  /*1be90*/  IMAD.MOV.U32 R2, RZ, RZ, 0x1 ;  /* 0x00000001ff027424 */ /* 0x000fe200078e00ff */
[----:B0-----:R-:W-:-:S13]  /*1bea0*/  ISETP.NE.AND P0, PT, R4, 0x1, PT ;  /* 0x000000010400780c */ /* 0x001fda0003f05270 */
[----:B---3--:R-:W-:-:S04]  /*1beb0*/  @P0 IMAD R15, R13, R11, R16 ;  /* 0x0000000b0d0f0224 */ /* 0x008fc800078e0210 */
[----:B------:R-:W-:-:S05]  /*1bec0*/  IMAD R146, R146, R24, R15 ;  /* 0x0000001892927224 */ /* 0x000fca00078e020f */
[----:B------:R-:W-:Y:S02]  /*1bed0*/  SEL R4, R3, R146, !P0 ;  /* 0x0000009203047207 */ /* 0x000fe40004000000 */
[----:B------:R-:W-:Y:S02]  /*1bee0*/  SEL R146, R146, R3, !P0 ;  /* 0x0000000392927207 */ /* 0x000fe40004000000 */
[----:B------:R-:W-:Y:S01]  /*1bef0*/  PRMT R3, R2, 0x7610, R3 ;  /* 0x0000761002037816 */ /* 0x000fe20000000003 */
[----:B------:R1:W-:Y:S06]  /*1bf00*/  STL [R1+0x184], R4 ;  /* 0x0001840401007387 */ /* 0x0003ec0000100800 */
.L_x_74:
[----:B------:R2:W-:Y:S01]  /*1bf10*/  STL [R1+0x188], R146 ;  /* 0x0001889201007387 */ /* 0x0005e20000100800 */
[----:B------:R-:W-:Y:S01]  /*1bf20*/  LOP3.LUT P0, RZ, R3, 0xff, RZ, 0xc0, !PT ;  /* 0x000000ff03ff7812 */ /* 0x000fe2000780c0ff */
[----:B------:R-:W-:-:S04]  /*1bf30*/  UIMAD.WIDE.U32 UR12, UR34, -0x55555555, URZ ;  /* 0xaaaaaaab220c78a5 */ /* 0x000fc8000f8e003f */
[----:B------:R-:W-:-:S04]  /*1bf40*/  USHF.R.U32.HI UR12, URZ, 0x2, UR13 ;  /* 0x000000023f0c7899 */ /* 0x000fc8000801160d */
[----:B------:R-:W-:-:S04]  /*1bf50*/  UIMAD UR34, UR12, -0x6, UR34 ;  /* 0xfffffffa0c2278a4 */ /* 0x000fc8000f8e0222 */
[----:B--2---:R-:W-:Y:S08]  /*1bf60*/  @P0 BRA `(.L_x_77) ;  /* 0xfffffe5000640947 */ /* 0x004ff0000383ffff */
[----:B------:R-:W-:Y:S05]  /*1bf70*/  EXIT ;  /* 0x000000000000794d */ /* 0x000fea0003800000 */
.L_x_3:
[----:B------:R-:W2:Y:S01]  /*1bf80*/  LDL R18, [R1+0x18c] ;  /* 0x00018c0001127983 */ /* 0x000ea20000100800 */
[----:B------:R-:W-:-:S03]  /*1bf90*/  ULDC.64 UR6, c[0x0][0x650] ;  /* 0x0001940000067ab9 */ /* 0x000fc60000000a00 */
[----:B------:R-:W3:Y:S01]  /*1bfa0*/  LDL R19, [R1+0x180] ;  /* 0x0001800001137983 */ /* 0x000ee20000100800 */
[----:B------:R-:W-:Y:S01]  /*1bfb0*/  PRMT R0, RZ, 0x7610, R0 ;  /* 0x00007610ff007816 */ /* 0x000fe20000000000 */
[----:B------:R-:W-:Y:S02]  /*1bfc0*/  IMAD.MOV.U32 R5, RZ, RZ, -0x1 ;  /* 0xffffffffff057424 */ /* 0x000fe400078e00ff */
[----:B------:R-:W-:Y:S02]  /*1bfd0*/  IMAD.MOV.U32 R7, RZ, RZ, -0x1 ;  /* 0xffffffffff077424 */ /* 0x000fe400078e00ff */
[----:B------:R-:W-:Y:S01]  /*1bfe0*/  IMAD.MOV.U32 R6, RZ, RZ, -0x1 ;  /* 0xffffffffff067424 */ /* 0x000fe200078e00ff */
[----:B--2---:R-:W-:-:S04]  /*1bff0*/  ISETP.GE.U32.AND P0, PT, R18, UR6, PT ;  /* 0x0000000612007c0c */ /* 0x004fc8000bf06070 */
[----:B---3--:R-:W-:-:S13]  /*1c000*/  ISETP.GE.U32.AND.EX P0, PT, R19, UR7, PT, P0 ;  /* 0x0000000713007c0c */ /* 0x008fda000bf06100 */
[----:B------:R-:W-:Y:S05]  /*1c010*/  @P0 BRA `(.L_x_78) ;  /* 0x00000004006c0947 */ /* 0x000fea0003800000 */
        /* <DEDUP_REMOVED lines=18> */
.L_x_79:
[--C-:B------:R-:W-:Y:S01]  /*1c140*/  SHF.R.U64 R12, R10, R14, R11.reuse ;  /* 0x0000000e0a0c7219 */ /* 0x100fe2000000120b */
[----:B------:R-:W0:Y:S01]  /*1c150*/  LDC.64 R20, c[0x0][0x640] ;  /* 0x00019000ff147b82 */ /* 0x000e220000000a00 */
[----:B------:R-:W-:Y:S01]  /*1c160*/  I2FP.F32.U32 R9, R2 ;  /* 0x0000000200097245 */ /* 0x000fe20000201000 */
[----:B------:R-:W-:Y:S01]  /*1c170*/  ULDC UR6, c[0x0][0x150] ;  /* 0x0000540000067ab9 */ /* 0x000fe20000000800 */
[----:B------:R-:W-:Y:S01]  /*1c180*/  SHF.R.U32.HI R0, RZ, R14, R11 ;  /* 0x0000000eff007219 */ /* 0x000fe2000001160b */
[----:B------:R-:W-:Y:S01]  /*1c190*/  IMAD.MOV.U32 R6, RZ, RZ, R18 ;  /* 0x000000ffff067224 */ /* 0x000fe200078e0012 */
[----:B------:R-:W-:Y:S01]  /*1c1a0*/  IADD3 R3, P0, RZ, -R12, RZ ;  /* 0x8000000cff037210 */ /* 0x000fe20007f1e0ff */
[----:B------:R-:W-:Y:S01]  /*1c1b0*/  FMUL R9, R9, UR6 ;  /* 0x0000000609097c20 */ /* 0x000fe20008400000 */
[----:B------:R-:W-:Y:S01]  /*1c1c0*/  IMAD.MOV.U32 R7, RZ, RZ, R19 ;  /* 0x000000ffff077224 */ /* 0x000fe200078e0013 */
[----:B------:R-:W1:Y:S01]  /*1c1d0*/  LDC R8, c[0x0][0x618] ;  /* 0x00018600ff087b82 */ /* 0x000e620000000800 */
[----:B------:R-:W-:Y:S01]  /*1c1e0*/  ULDC UR6, c[0x0][0x154] ;  /* 0x0000550000067ab9 */ /* 0x000fe20000000800 */
[----:B------:R-:W-:-:S02]  /*1c1f0*/  IMAD.X R5, RZ, RZ, ~R0, P0 ;  /* 0x000000ffff057224 */ /* 0x000fc400000e0e00 */
[----:B------:R-:W2:Y:S01]  /*1c200*/  F2I.U32.TRUNC.NTZ R9, R9 ;  /* 0x0000000900097305 */ /* 0x000ea2000020f000 */
[----:B------:R-:W-:-:S03]  /*1c210*/  IMAD.WIDE.U32 R6, R3, R16, R6 ;  /* 0x0000001003067225 */ /* 0x000fc600078e0006 */
[----:B------:R-:W3:Y:S01]  /*1c220*/  LDC R11, c[0x0][0x144] ;  /* 0x00005100ff0b7b82 */ /* 0x000ee20000000800 */
[----:B------:R-:W-:Y:S01]  /*1c230*/  IMAD R0, R5, R16, RZ ;  /* 0x0000001005007224 */ /* 0x000fe200078e02ff */
[----:B------:R-:W-:-:S03]  /*1c240*/  I2FP.F32.U32 R5, R4 ;  /* 0x0000000400057245 */ /* 0x000fc60000201000 */
[----:B------:R-:W-:Y:S02]  /*1c250*/  IMAD R3, R3, R17, R0 ;  /* 0x0000001103037224 */ /* 0x000fe400078e0200 */
[----:B------:R-:W-:Y:S01]  /*1c260*/  FMUL R5, R5, UR6 ;  /* 0x0000000605057c20 */ /* 0x000fe20008400000 */
[----:B------:R-:W4:Y:S01]  /*1c270*/  LDC R14, c[0x0][0x608] ;  /* 0x00018200ff0e7b82 */ /* 0x000f220000000800 */
[----:B------:R-:W-:Y:S01]  /*1c280*/  IMAD.IADD R3, R7, 0x1, R3 ;  /* 0x0000000107037824 */ /* 0x000fe200078e0203 */
[----:B0-----:R-:W-:Y:S01]  /*1c290*/  ISETP.NE.U32.AND P0, PT, R20, RZ, PT ;  /* 0x000000ff1400720c */ /* 0x001fe20003f05070 */
[----:B--2---:R-:W-:-:S03]  /*1c2a0*/  IMAD.MOV R0, RZ, RZ, -R9 ;  /* 0x000000ffff007224 */ /* 0x004fc600078e0a09 */
[----:B------:R-:W-:Y:S02]  /*1c2b0*/  ISETP.NE.AND.EX P0, PT, R21, RZ, PT, P0 ;  /* 0x000000ff1500720c */ /* 0x000fe40003f05300 */
[----:B------:R-:W0:Y:S01]  /*1c2c0*/  LDC R19, c[0x0][0x658] ;  /* 0x00019600ff137b82 */ /* 0x000e220000000800 */
[-CC-:B-1----:R-:W-:Y:S01]  /*1c2d0*/  SHF.R.U64 R10, R6, R8.reuse, R3.reuse ;  /* 0x00000008060a7219 */ /* 0x182fe20000001203 */
[----:B------:R-:W-:Y:S01]  /*1c2e0*/  IMAD.MOV.U32 R6, RZ, RZ, -0x1 ;  /* 0xffffffffff067424 */ /* 0x000fe200078e00ff */
[----:B------:R-:W-:-:S05]  /*1c2f0*/  SHF.R.U32.HI R3, RZ, R8, R3 ;  /* 0x00000008ff037219 */ /* 0x000fca0000011603 */
[----:B------:R-:W1:Y:S01]  /*1c300*/  LDC R17, c[0x0][0x148] ;  /* 0x00005200ff117b82 */ /* 0x000e620000000800 */
[----:B---3--:R-:W-:Y:S02]  /*1c310*/  IMAD R18, R11, R0, R2 ;  /* 0x000000000b127224 */ /* 0x008fe400078e0202 */
[----:B------:R-:W-:-:S05]  /*1c320*/  IMAD.MOV.U32 R2, RZ, RZ, 0x1 ;  /* 0x00000001ff027424 */ /* 0x000fca00078e00ff */
[----:B------:R-:W2:Y:S01]  /*1c330*/  LDC R16, c[0x0][0x600] ;  /* 0x00018000ff107b82 */ /* 0x000ea20000000800 */
[-CC-:B----4-:R-:W-:Y:S02]  /*1c340*/  SHF.R.U64 R13, R10, R14.reuse, R3.reuse ;  /* 0x0000000e0a0d7219 */ /* 0x190fe40000001203 */
[----:B------:R-:W-:Y:S02]  /*1c350*/  SHF.R.U32.HI R0, RZ, R14, R3 ;  /* 0x0000000eff007219 */ /* 0x000fe40000011603 */
[----:B------:R3:W4:Y:S03]  /*1c360*/  F2I.U32.TRUNC.NTZ R14, R5 ;  /* 0x00000005000e7305 */ /* 0x000726000020f000 */
[----:B------:R-:W1:Y:S01]  /*1c370*/  LDC R22, c[0x0][0x648] ;  /* 0x00019200ff167b82 */ /* 0x000e620000000800 */
[-C--:B0-----:R-:W-:Y:S02]  /*1c380*/  SHF.R.U64 R15, R13, R19.reuse, R0 ;  /* 0x000000130d0f7219 */ /* 0x081fe40000001200 */
[----:B------:R-:W-:-:S02]  /*1c390*/  SHF.L.U32 R6, R6, R19, RZ ;  /* 0x0000001306067219 */ /* 0x000fc400000006ff */
[-C--:B------:R-:W-:Y:S02]  /*1c3a0*/  SHF.R.U32.HI R3, RZ, R19.reuse, R0 ;  /* 0x00000013ff037219 */ /* 0x080fe40000011600 */
[----:B------:R-:W-:Y:S01]  /*1c3b0*/  SHF.L.U32 R19, R2, R19, RZ ;  /* 0x0000001302137219 */ /* 0x000fe200000006ff */
[----:B------:R-:W0:Y:S01]  /*1c3c0*/  LDC R23, c[0x0][0x638] ;  /* 0x00018e00ff177b82 */ /* 0x000e220000000800 */
[----:B------:R-:W-:Y:S01]  /*1c3d0*/  LOP3.LUT R24, RZ, R6, RZ, 0x33, !PT ;  /* 0x00000006ff187212 */ /* 0x000fe200078e33ff */
[----:B------:R-:W-:-:S06]  /*1c3e0*/  IMAD.MOV.U32 R2, RZ, RZ, R15 ;  /* 0x000000ffff027224 */ /* 0x000fcc00078e000f */
[----:B------:R-:W0:Y:S01]  /*1c3f0*/  LDC R25, c[0x0][0x610] ;  /* 0x00018400ff197b82 */ /* 0x000e220000000800 */
[----:B---34-:R-:W-:Y:S05]  /*1c400*/  @!P0 BRA `(.L_x_80) ;  /* 0x0000000000288947 */ /* 0x018fea0003800000 */
[----:B------:R-:W3:Y:S02]  /*1c410*/  LDC R0, c[0x0][0x64c] ;  /* 0x00019300ff007b82 */ /* 0x000ee40000000800 */
[----:B---3--:R-:W-:-:S05]  /*1c420*/  IADD3 R5, P0, R15, R0, RZ ;  /* 0x000000000f057210 */ /* 0x008fca0007f1e0ff */
        /* <DEDUP_REMOVED lines=8> */
.L_x_80:
[----:B------:R-:W3:Y:S01]  /*1c4b0*/  LDC R0, c[0x0][0x65c] ;  /* 0x00019700ff007b82 */ /* 0x000ee20000000800 */
[----:B-1----:R-:W-:Y:S01]  /*1c4c0*/  SHF.R.U64 R3, R2, R22, R3 ;  /* 0x0000001602037219 */ /* 0x002fe20000001203 */
[----:B--2---:R-:W-:Y:S02]  /*1c4d0*/  VIADD R7, R16, 0xffffffff ;  /* 0xffffffff10077836 */ /* 0x004fe40000000000 */
[----:B------:R-:W-:Y:S02]  /*1c4e0*/  IMAD.MOV R14, RZ, RZ, -R14 ;  /* 0x000000ffff0e7224 */ /* 0x000fe400078e0a0e */
[----:B------:R-:W-:Y:S02]  /*1c4f0*/  IMAD.MOV R2, RZ, RZ, -R3 ;  /* 0x000000ffff027224 */ /* 0x000fe400078e0a03 */
[----:B------:R-:W-:Y:S01]  /*1c500*/  IMAD.MOV.U32 R6, RZ, RZ, R12 ;  /* 0x000000ffff067224 */ /* 0x000fe200078e000c */
[----:B---3--:R-:W-:Y:S02]  /*1c510*/  ISETP.NE.AND P0, PT, R0, 0x1, PT ;  /* 0x000000010000780c */ /* 0x008fe40003f05270 */
[----:B------:R-:W-:-:S05]  /*1c520*/  LOP3.LUT R0, R13, R24, RZ, 0xc0, !PT ;  /* 0x000000180d007212 */ /* 0x000fca00078ec0ff */
[----:B------:R-:W-:Y:S01]  /*1c530*/  IMAD R5, R19, R3, R0 ;  /* 0x0000000313057224 */ /* 0x000fe200078e0200 */
[----:B------:R-:W-:Y:S01]  /*1c540*/  LOP3.LUT R3, R10, R7, RZ, 0xc0, !PT ;  /* 0x000000070a037212 */ /* 0x000fe200078ec0ff */
[----:B0-----:R-:W-:-:S04]  /*1c550*/  IMAD R0, R2, R23, R15 ;  /* 0x0000001702007224 */ /* 0x001fc800078e020f */
[----:B------:R-:W-:Y:S02]  /*1c560*/  @P0 IMAD R18, R17, R14, R4 ;  /* 0x0000000e11120224 */ /* 0x000fe400078e0204 */
[----:B------:R-:W-:Y:S02]  /*1c570*/  IMAD R2, R0, R16, R3 ;  /* 0x0000001000027224 */ /* 0x000fe400078e0203 */
[----:B------:R-:W-:Y:S02]  /*1c580*/  IMAD R5, R5, R25, R18 ;  /* 0x0000001905057224 */ /* 0x000fe400078e0212 */
[----:B------:R-:W-:-:S03]  /*1c590*/  IMAD.MOV.U32 R4, RZ, RZ, 0x1 ;  /* 0x00000001ff047424 */ /* 0x000fc600078e00ff */
[----:B------:R-:W-:Y:S02]  /*1c5a0*/  SEL R7, R2, R5, !P0 ;  /* 0x0000000502077207 */ /* 0x000fe40004000000 */
[----:B------:R-:W-:Y:S02]  /*1c5b0*/  PRMT R0, R4, 0x7610, R0 ;  /* 0x0000761004007816 */ /* 0x000fe40000000000 */
[----:B------:R-:W-:-:S07]  /*1c5c0*/  SEL R5, R5, R2, !P0 ;  /* 0x0000000205057207 */ /* 0x000fce0004000000 */
.L_x_78:
[----:B------:R-:W-:-:S08]  /*1c5d0*/  NOP ;  /* 0x0000000000007918 */ /* 0x000fd00000000000 */
[----:B------:R-:W0:-:S00]  /*1c5e0*/  USETMAXREG.DEALLOC.CTAPOOL 0x28 ;  /* 0x00000028000079c8 */ /* 0x000e0000080e0500 */
[----:B------:R-:W-:-:S13]  /*1c5f0*/  ISETP.NE.AND P0, PT, RZ, UR5, PT ;  /* 0x00000005ff007c0c */ /* 0x000fda000bf05270 */
[----:B------:R-:W-:Y:S05]  /*1c600*/  @P0 EXIT ;  /* 0x000000000000094d */ /* 0x000fea0003800000 */
[----:B0-----:R-:W-:Y:S01]  /*1c610*/  LOP3.LUT P0, RZ, R0, 0xff, RZ, 0xc0, !PT ;  /* 0x000000ff00ff7812 */ /* 0x001fe2000780c0ff */
[----:B------:R-:W-:Y:S02]  /*1c620*/  IMAD.MOV.U32 R0, RZ, RZ, 0x1 ;  /* 0x00000001ff007424 */ /* 0x000fe400078e00ff */
[----:B------:R-:W-:-:S10]  /*1c630*/  IMAD.MOV.U32 R10, RZ, RZ, RZ ;  /* 0x000000ffff0a7224 */ /* 0x000fd400078e00ff */
[----:B------:R-:W-:Y:S05]  /*1c640*/  @!P0 BRA `(.L_x_81) ;  /* 0x0000000c00548947 */ /* 0x000fea0003800000 */
[----:B------:R-:W0:Y:S01]  /*1c650*/  LDC R0, c[0x0][0x28c] ;  /* 0x0000a300ff007b82 */ /* 0x000e220000000800 */
[----:B------:R-:W1:Y:S01]  /*1c660*/  S2R R2, SR_TID.X ;  /* 0x0000000000027919 */ /* 0x000e620000002100 */
[----:B------:R-:W-:Y:S01]  /*1c670*/  ULDC UR6, c[0x0][0x658] ;  /* 0x0001960000067ab9 */ /* 0x000fe20000000800 */
[----:B------:R-:W-:Y:S01]  /*1c680*/  UMOV UR7, 0xffffffff ;  /* 0xffffffff00077882 */ /* 0x000fe20000000000 */
[----:B------:R-:W-:Y:S01]  /*1c690*/  UMOV UR9, 0x1 ;  /* 0x0000000100097882 */ /* 0x000fe20000000000 */
[----:B------:R-:W-:Y:S01]  /*1c6a0*/  USHF.L.U32 UR10, UR7, UR6, URZ ;  /* 0x00000006070a7299 */ /* 0x000fe2000800063f */
[----:B------:R-:W-:Y:S01]  /*1c6b0*/  BSSY B0, `(.L_x_81) ;  /* 0x00000ce000007945 */ /* 0x000fe20003800000 */
[----:B------:R-:W-:Y:S01]  /*1c6c0*/  ULDC UR8, c[0x0][0xc] ;  /* 0x0000030000087ab9 */ /* 0x000fe20000000800 */
[----:B------:R-:W-:Y:S01]  /*1c6d0*/  USHF.L.U32 UR6, UR9, UR6, URZ ;  /* 0x0000000609067299 */ /* 0x000fe2000800063f */
[----:B------:R-:W-:Y:S01]  /*1c6e0*/  IMAD.MOV.U32 R12, RZ, RZ, 0x1 ;  /* 0x00000001ff0c7424 */ /* 0x000fe200078e00ff */
[----:B------:R-:W-:Y:S01]  /*1c6f0*/  ULDC UR5, c[0x0][0x600] ;  /* 0x0001800000057ab9 */ /* 0x000fe20000000800 */
[----:B------:R-:W-:Y:S01]  /*1c700*/  ULDC UR9, c[0x0][0x10] ;  /* 0x0000040000097ab9 */ /* 0x000fe20000000800 */
[----:B------:R-:W-:Y:S01]  /*1c710*/  ULDC UR7, c[0x0][0x14] ;  /* 0x0000050000077ab9 */ /* 0x000fe20000000800 */
[----:B------:R-:W-:Y:S01]  /*1c720*/  UIMAD.WIDE.U32 UR8, UR8, UR9, URZ ;  /* 0x00000009080872a5 */ /* 0x000fe2000f8e003f */
[----:B------:R-:W-:Y:S01]  /*1c730*/  IMAD.MOV.U32 R10, RZ, RZ, RZ ;  /* 0x000000ffff0a7224 */ /* 0x000fe200078e00ff */
[----:B------:R-:W-:-:S02]  /*1c740*/  ULOP3.LUT UR21, UR4, 0x2, URZ, 0xfc, !UPT ;  /* 0x0000000204157892 */ /* 0x000fc4000f8efc3f */
[----:B------:R-:W-:Y:S02]  /*1c750*/  UIMAD.WIDE.U32 UR22, UR8, UR7, URZ ;  /* 0x00000007081672a5 */ /* 0x000fe4000f8e003f */
[----:B------:R-:W-:Y:S02]  /*1c760*/  UIMAD UR13, UR9, UR7, URZ ;  /* 0x00000007090d72a4 */ /* 0x000fe4000f8e023f */
[----:B------:R-:W-:Y:S02]  /*1c770*/  UIADD3 UR5, UR5, -0x1, URZ ;  /* 0xffffffff05057890 */ /* 0x000fe4000fffe03f */
[----:B------:R-:W-:Y:S01]  /*1c780*/  ULOP3.LUT UR19, URZ, UR10, URZ, 0x33, !UPT ;  /* 0x0000000a3f137292 */ /* 0x000fe2000f8e333f */
[----:B0-----:R-:W-:Y:S01]  /*1c790*/  VIADD R0, R0, 0x3f ;  /* 0x0000003f00007836 */ /* 0x001fe20000000000 */
[----:B------:R-:W-:Y:S01]  /*1c7a0*/  UIADD3 UR13, UR23, UR13, URZ ;  /* 0x0000000d170d7290 */ /* 0x000fe2000fffe03f */
[----:B------:R-:W-:-:S03]  /*1c7b0*/  ULDC.64 UR24, c[0x0][0x198] ;  /* 0x0000660000187ab9 */ /* 0x000fc60000000a00 */
[----:B------:R-:W-:-:S04]  /*1c7c0*/  SHF.R.S32.HI R3, RZ, 0x1f, R0 ;  /* 0x0000001fff037819 */ /* 0x000fc80000011400 */
[----:B------:R-:W-:Y:S01]  /*1c7d0*/  LEA.HI R3, R3, R0, RZ, 0x6 ;  /* 0x0000000003037211 */ /* 0x000fe200078f30ff */
[----:B------:R-:W-:Y:S01]  /*1c7e0*/  IMAD.MOV.U32 R0, RZ, RZ, 0x1 ;  /* 0x00000001ff007424 */ /* 0x000fe200078e00ff */
[C---:B-1----:R-:W-:Y:S02]  /*1c7f0*/  LOP3.LUT P2, RZ, R2.reuse, 0x7f, RZ, 0xc0, !PT ;  /* 0x0000007f02ff7812 */ /* 0x042fe4000784c0ff */
[----:B------:R-:W-:Y:S02]  /*1c800*/  SHF.R.S32.HI R9, RZ, 0x6, R3 ;  /* 0x00000006ff097819 */ /* 0x000fe40000011403 */
[----:B------:R-:W-:-:S03]  /*1c810*/  LOP3.LUT P0, RZ, R2, 0x1f, RZ, 0xc0, !PT ;  /* 0x0000001f02ff7812 */ /* 0x000fc6000780c0ff */
[----:B------:R-:W-:Y:S01]  /*1c820*/  VIADD R8, R9, 0x1 ;  /* 0x0000000109087836 */ /* 0x000fe20000000000 */
[----:B------:R-:W-:-:S13]  /*1c830*/  PLOP3.LUT P0, PT, P0, P2, PT, 0x8a, 0x0 ;  /* 0x000000000000781c */ /* 0x000fda0000705172 */
.L_x_93:
[----:B------:R-:W-:-:S03]  /*1c840*/  UMOV UR7, 0xffffffff ;  /* 0xffffffff00077882 */ /* 0x000fc60000000000 */
[----:B------:R-:W-:Y:S05]  /*1c850*/  BRA.DIV UR7, `(.L_x_82) ;  /* 0x0000001207147947 */ /* 0x000fea000b800000 */
[----:B------:R-:W-:-:S13]  /*1c860*/  ELECT P1, URZ, PT ;  /* 0x00000000003f782f */ /* 0x000fda0003820000 */
.L_x_106:
[----:B------:R-:W0:Y:S01]  /*1c870*/  LDC R2, c[0x0][0x28c] ;  /* 0x0000a300ff027b82 */ /* 0x000e220000000800 */
[----:B------:R-:W-:Y:S01]  /*1c880*/  BSSY B1, `(.L_x_83) ;  /* 0x0000038000017945 */ /* 0x000fe20003800000 */
[----:B0-----:R-:W-:-:S13]  /*1c890*/  ISETP.LT.OR P1, PT, R2, 0x1, !P1 ;  /* 0x000000010200780c */ /* 0x001fda0004f21670 */
[----:B------:R-:W-:Y:S05]  /*1c8a0*/  @P1 BRA `(.L_x_84) ;  /* 0x0000000000d41947 */ /* 0x000fea0003800000 */
[----:B------:R-:W-:Y:S02]  /*1c8b0*/  IMAD R11, R7, 0x50, RZ ;  /* 0x00000050070b7824 */ /* 0x000fe400078e02ff */
[----:B------:R-:W-:Y:S02]  /*1c8c0*/  IMAD.SHL.U32 R13, R5, 0x200, RZ ;  /* 0x00000200050d7824 */ /* 0x000fe400078e00ff */
[----:B------:R-:W-:Y:S02]  /*1c8d0*/  IMAD.MOV.U32 R16, RZ, RZ, RZ ;  /* 0x000000ffff107224 */ /* 0x000fe400078e00ff */
[----:B------:R-:W-:Y:S02]  /*1c8e0*/  IMAD.MOV.U32 R2, RZ, RZ, R8 ;  /* 0x000000ffff027224 */ /* 0x000fe400078e0008 */
[----:B------:R-:W-:Y:S02]  /*1c8f0*/  IMAD.MOV.U32 R3, RZ, RZ, R0 ;  /* 0x000000ffff037224 */ /* 0x000fe400078e0000 */
[----:B------:R-:W-:-:S07]  /*1c900*/  IMAD.MOV.U32 R4, RZ, RZ, R10 ;  /* 0x000000ffff047224 */ /* 0x000fce00078e000a */
.L_x_88:
[----:B------:R-:W0:Y:S01]  /*1c910*/  S2R R14, SR_CgaCtaId ;  /* 0x00000000000e7919 */ /* 0x000e220000008800 */
[----:B------:R-:W-:Y:S01]  /*1c920*/  MOV R5, 0x400 ;  /* 0x0000040000057802 */ /* 0x000fe20000000f00 */
[----:B------:R-:W1:Y:S03]  /*1c930*/  @!P2 LDC R7, c[0x0][0x500] ;  /* 0x00014000ff07ab82 */ /* 0x000e660000000800 */
[----:B0-----:R-:W-:Y:S02]  /*1c940*/  LEA R15, R14, R5, 0x18 ;  /* 0x000000050e0f7211 */ /* 0x001fe400078ec0ff */
[----:B------:R-:W-:-:S03]  /*1c950*/  SHF.L.U32 R5, R3, 0x1f, RZ ;  /* 0x0000001f03057819 */ /* 0x000fc600000006ff */
[----:B------:R-:W-:-:S04]  /*1c960*/  IMAD R14, R4, 0x8, R15 ;  /* 0x00000008040e7824 */ /* 0x000fc800078e020f */
[----:B------:R-:W0:Y:S02]  /*1c970*/  SYNCS.PHASECHK.TRANS64.TRYWAIT P1, [R14+URZ+0x30], R5 ;  /* 0x000030050e0075a7 */ /* 0x000e24000802017f */
[----:B01----:R-:W-:Y:S05]  /*1c980*/  @!P1 BRA `(.L_x_85) ;  /* 0x0000000c00e89947 */ /* 0x003fea0003800000 */
.L_x_107:
[----:B------:R-:W-:Y:S01]  /*1c990*/  UPRMT UR7, UR21, 0x9910, URZ ;  /* 0x0000991015077896 */ /* 0x000fe2000800003f */
[----:B------:R1:W-:Y:S03]  /*1c9a0*/  @!P2 SYNCS.ARRIVE.TRANS64 RZ, [R14+URZ], R7 ;  /* 0x000000070effa9a7 */ /* 0x0003e6000800003f */
[----:B------:R-:W-:-:S06]  /*1c9b0*/  UISETP.NE.AND UP0, UPT, UR7, 0x2, UPT ;  /* 0x000000020700788c */ /* 0x000fcc000bf05270 */
[----:B------:R-:W-:-:S13]  /*1c9c0*/  PLOP3.LUT P1, PT, PT, PT, UP0, 0x80, 0x0 ;  /* 0x000000000000781c */ /* 0x000fda0003f2f008 */
[----:B-1----:R-:W-:Y:S05]  /*1c9d0*/  @P1 BRA `(.L_x_86) ;  /* 0x0000000000041947 */ /* 0x002fea0003800000 */
[----:B------:R-:W-:Y:S01]  /*1c9e0*/  BPT.TRAP 0x1 ;  /* 0x000000040000795c */ /* 0x000fe20000300000 */
.L_x_86:
[----:B------:R-:W-:Y:S05]  /*1c9f0*/  @P0 BRA `(.L_x_87) ;  /* 0x0000000000040947 */ /* 0x000fea0003800000 */
[----:B------:R-:W-:Y:S01]  /*1ca00*/  BPT.TRAP 0x1 ;  /* 0x000000040000795c */ /* 0x000fe20000300000 */
.L_x_87:
[--C-:B0-----:R-:W-:Y:S01]  /*1ca10*/  IMAD R5, R4, 0x8000, R15.reuse ;  /* 0x0000800004057824 */ /* 0x101fe200078e020f */
[----:B------:R-:W-:Y:S01]  /*1ca20*/  R2UR UR9, R14 ;  /* 0x000000000e0972ca */ /* 0x000fe200000e0000 */
[----:B------:R-:W-:Y:S01]  /*1ca30*/  IMAD R15, R4, 0x1400, R15 ;  /* 0x00001400040f7824 */ /* 0x000fe200078e020f */
[----:B------:R-:W-:Y:S01]  /*1ca40*/  UIADD3 UR14, UP0, UR24, 0xf0, URZ ;  /* 0x000000f0180e7890 */ /* 0x000fe2000ff1e03f */
[----:B------:R-:W-:Y:S01]  /*1ca50*/  VIADD R2, R2, 0xffffffff ;  /* 0xffffffff02027836 */ /* 0x000fe20000000000 */
[----:B------:R-:W-:Y:S01]  /*1ca60*/  R2UR UR7, R5 ;  /* 0x00000000050772ca */ /* 0x000fe200000e0000 */
[----:B------:R-:W-:Y:S01]  /*1ca70*/  UIADD3 UR26, UP1, UR24, 0x1f0, URZ ;  /* 0x000001f0181a7890 */ /* 0x000fe2000ff3e03f */
[----:B------:R-:W-:Y:S01]  /*1ca80*/  R2UR UR8, R15 ;  /* 0x000000000f0872ca */ /* 0x000fe200000e0000 */
[----:B------:R-:W-:Y:S01]  /*1ca90*/  UIADD3.X UR15, URZ, UR25, URZ, UP0, !UPT ;  /* 0x000000193f0f7290 */ /* 0x000fe200087fe43f */
[----:B------:R-:W-:Y:S01]  /*1caa0*/  R2UR UR11, R13 ;  /* 0x000000000d0b72ca */ /* 0x000fe200000e0000 */
[----:B------:R-:W-:Y:S01]  /*1cab0*/  VIADD R4, R4, 0x1 ;  /* 0x0000000104047836 */ /* 0x000fe20000000000 */
[----:B------:R-:W-:Y:S01]  /*1cac0*/  R2UR UR10, R16 ;  /* 0x00000000100a72ca */ /* 0x000fe200000e0000 */
[----:B------:R-:W-:Y:S01]  /*1cad0*/  UIADD3.X UR27, URZ, UR25, URZ, UP1, !UPT ;  /* 0x000000193f1b7290 */ /* 0x000fe20008ffe43f */
[----:B------:R-:W-:Y:S01]  /*1cae0*/  R2UR UR12, R6 ;  /* 0x00000000060c72ca */ /* 0x000fe200000e0000 */
[----:B------:R-:W-:Y:S01]  /*1caf0*/  UMOV UR16, 0x0 ;  /* 0x0000000000107882 */ /* 0x000fe20000000000 */
[----:B------:R-:W-:Y:S01]  /*1cb00*/  R2UR UR20, R11 ;  /* 0x000000000b1472ca */ /* 0x000fe200000e0000 */
[----:B------:R-:W-:Y:S01]  /*1cb10*/  UMOV UR17, 0x10000000 ;  /* 0x1000000000117882 */ /* 0x000fe20000000000 */
[----:B------:R-:W-:Y:S01]  /*1cb20*/  ISETP.GT.AND P3, PT, R2, 0x1, PT ;  /* 0x000000010200780c */ /* 0x000fe20003f64270 */
[----:B------:R-:W-:Y:S01]  /*1cb30*/  UIADD3 UR7, UR7, 0x180, URZ ;  /* 0x0000018007077890 */ /* 0x000fe2000fffe03f */
[----:B------:R-:W-:Y:S01]  /*1cb40*/  ISETP.NE.AND P1, PT, R4, 0x6, PT ;  /* 0x000000060400780c */ /* 0x000fe20003f25270 */
[----:B------:R-:W-:Y:S01]  /*1cb50*/  UIADD3 UR18, UR8, 0x30180, URZ ;  /* 0x0003018008127890 */ /* 0x000fe2000fffe03f */
[----:B------:R-:W-:-:S02]  /*1cb60*/  VIADD R16, R16, 0x40 ;  /* 0x0000004010107836 */ /* 0x000fc40000000000 */
[----:B------:R-:W-:Y:S02]  /*1cb70*/  SEL R14, RZ, 0x1, P1 ;  /* 0x00000001ff0e7807 */ /* 0x000fe40000800000 */
[----:B------:R-:W-:Y:S01]  /*1cb80*/  UMOV UR8, UR7 ;  /* 0x0000000700087c82 */ /* 0x000fe20008000000 */
[----:B------:R-:W-:Y:S01]  /*1cb90*/  SEL R4, R4, RZ, P1 ;  /* 0x000000ff04047207 */ /* 0x000fe20000800000 */
[----:B------:R0:W-:Y:S01]  /*1cba0*/  UTMALDG.3D [UR8], [UR14], desc[UR16] ;  /* 0x000010080e0075b4 */ /* 0x0001e20008011000 */
[----:B------:R-:W-:Y:S01]  /*1cbb0*/  LOP3.LUT R3, R3, R14, RZ, 0x3c, !PT ;  /* 0x0000000e03037212 */ /* 0x000fe200078e3cff */
[----:B0-----:R-:W-:Y:S01]  /*1cbc0*/  UMOV UR8, UR18 ;  /* 0x0000001200087c82 */ /* 0x001fe20008000000 */
[----:B------:R-:W-:Y:S02]  /*1cbd0*/  UMOV UR11, UR20 ;  /* 0x00000014000b7c82 */ /* 0x000fe40008000000 */
[----:B------:R0:W-:Y:S02]  /*1cbe0*/  UTMALDG.3D [UR8], [UR26], desc[UR16] ;  /* 0x000010081a0075b4 */ /* 0x0001e40008011000 */
[----:B0-----:R-:W-:Y:S05]  /*1cbf0*/  @P3 BRA `(.L_x_88) ;  /* 0xfffffffc00443947 */ /* 0x001fea000383ffff */
.L_x_84:
[----:B------:R-:W-:Y:S05]  /*1cc00*/  BSYNC B1 ;  /* 0x0000000000017941 */ /* 0x000fea0003800000 */
.L_x_83:
[----:B------:R-:W2:Y:S01]  /*1cc10*/  LDL.LU R17, [R1+0x180] ;  /* 0x0001800001117983 */ /* 0x000ea20000300800 */
[----:B------:R-:W-:Y:S01]  /*1cc20*/  LOP3.LUT P3, RZ, R12, 0xff, RZ, 0xc0, !PT ;  /* 0x000000ff0cff7812 */ /* 0x000fe2000786c0ff */
[C---:B------:R-:W-:Y:S01]  /*1cc30*/  IMAD.IADD R10, R9.reuse, 0x1, R10 ;  /* 0x00000001090a7824 */ /* 0x040fe200078e020a */
[----:B------:R-:W-:Y:S01]  /*1cc40*/  ULDC.64 UR8, c[0x0][0x650] ;  /* 0x0001940000087ab9 */ /* 0x000fe20000000a00 */
[----:B------:R-:W3:Y:S01]  /*1cc50*/  LDL.LU R14, [R1+0x18c] ;  /* 0x00018c00010e7983 */ /* 0x000ee20000300800 */
[----:B------:R-:W-:Y:S01]  /*1cc60*/  BSSY B1, `(.L_x_89) ;  /* 0x0000070000017945 */ /* 0x000fe20003800000 */
[----:B------:R-:W-:Y:S01]  /*1cc70*/  IMAD.MOV.U32 R7, RZ, RZ, -0x1 ;  /* 0xffffffffff077424 */ /* 0x000fe200078e00ff */
[----:B------:R-:W-:Y:S01]  /*1cc80*/  ISETP.GT.U32.AND P1, PT, R10, 0x5, PT ;  /* 0x000000050a00780c */ /* 0x000fe20003f24070 */
[----:B------:R-:W-:Y:S01]  /*1cc90*/  IMAD.MOV.U32 R6, RZ, RZ, -0x1 ;  /* 0xffffffffff067424 */ /* 0x000fe200078e00ff */
[----:B------:R-:W-:Y:S02]  /*1cca0*/  PRMT R12, RZ, 0x7610, R12 ;  /* 0x00007610ff0c7816 */ /* 0x000fe4000000000c */
[----:B------:R-:W-:-:S03]  /*1ccb0*/  ISETP.LT.U32.AND P1, PT, R9, 0x6, P1 ;  /* 0x000000060900780c */ /* 0x000fc60000f21070 */
[----:B------:R-:W0:Y:S01]  /*1ccc0*/  @P3 S2R R3, SR_CgaCtaId ;  /* 0x0000000000033919 */ /* 0x000e220000008800 */
[----:B------:R-:W-:-:S04]  /*1ccd0*/  @P3 MOV R2, 0x400 ;  /* 0x0000040000023802 */ /* 0x000fc80000000f00 */
[----:B0-----:R-:W-:Y:S01]  /*1cce0*/  @P3 LEA R4, R3, R2, 0x18 ;  /* 0x0000000203043211 */ /* 0x001fe200078ec0ff */
[----:B------:R-:W-:-:S03]  /*1ccf0*/  IMAD.WIDE.U32 R2, R10, -0x55555555, RZ ;  /* 0xaaaaaaab0a027825 */ /* 0x000fc600078e00ff */
[----:B------:R0:W-:Y:S01]  /*1cd00*/  @P3 SYNCS.ARRIVE.TRANS64.A1T0 RZ, [R4+URZ+0x78], RZ ;  /* 0x000078ff04ff39a7 */ /* 0x0001e2000810003f */
[----:B------:R-:W-:Y:S02]  /*1cd10*/  ISETP.GE.U32.AND P3, PT, R9, 0x6, PT ;  /* 0x000000060900780c */ /* 0x000fe40003f66070 */
[----:B------:R-:W-:Y:S02]  /*1cd20*/  SHF.R.U32.HI R5, RZ, 0x2, R3 ;  /* 0x00000002ff057819 */ /* 0x000fe40000011603 */
[----:B------:R-:W-:Y:S02]  /*1cd30*/  SEL R3, RZ, 0x1, !P1 ;  /* 0x00000001ff037807 */ /* 0x000fe40004800000 */
[----:B------:R-:W-:Y:S01]  /*1cd40*/  PRMT R2, RZ, 0x7610, R2 ;  /* 0x00007610ff027816 */ /* 0x000fe20000000002 */
[----:B------:R-:W-:Y:S01]  /*1cd50*/  IMAD R10, R5, -0x6, R10 ;  /* 0xfffffffa050a7824 */ /* 0x000fe200078e020a */
[----:B------:R-:W-:-:S05]  /*1cd60*/  LOP3.LUT R0, R0, R3, RZ, 0x3c, !PT ;  /* 0x0000000300007212 */ /* 0x000fca00078e3cff */
[----:B------:R-:W-:Y:S01]  /*1cd70*/  @P3 LOP3.LUT R0, R0, 0x1, R5, 0x78, !PT ;  /* 0x0000000100003812 */ /* 0x000fe200078e7805 */
[----:B------:R-:W-:Y:S01]  /*1cd80*/  IMAD.MOV.U32 R5, RZ, RZ, -0x1 ;  /* 0xffffffffff057424 */ /* 0x000fe200078e00ff */
[----:B---3--:R-:W-:-:S04]  /*1cd90*/  IADD3 R14, P4, R14, UR22, RZ ;  /* 0x000000160e0e7c10 */ /* 0x008fc8000ff9e0ff */
[----:B--2---:R-:W-:Y:S01]  /*1cda0*/  IADD3.X R17, R17, UR13, RZ, P4, !PT ;  /* 0x0000000d11117c10 */ /* 0x004fe2000a7fe4ff */
[----:B------:R0:W-:Y:S01]  /*1cdb0*/  STL [R1+0x18c], R14 ;  /* 0x00018c0e01007387 */ /* 0x0001e20000100800 */
[----:B------:R-:W-:-:S03]  /*1cdc0*/  ISETP.GE.U32.AND P1, PT, R14, UR8, PT ;  /* 0x000000080e007c0c */ /* 0x000fc6000bf26070 */
[----:B------:R0:W-:Y:S01]  /*1cdd0*/  STL [R1+0x180], R17 ;  /* 0x0001801101007387 */ /* 0x0001e20000100800 */
[----:B------:R-:W-:-:S13]  /*1cde0*/  ISETP.GE.U32.AND.EX P1, PT, R17, UR9, PT, P1 ;  /* 0x0000000911007c0c */ /* 0x000fda000bf26110 */
[----:B0-----:R-:W-:Y:S05]  /*1cdf0*/  @P1 BRA `(.L_x_90) ;  /* 0x0000000400581947 */ /* 0x001fea0003800000 */
[----:B------:R-:W-:Y:S01]  /*1ce00*/  ULDC.64 UR8, c[0x0][0x628] ;  /* 0x00018a0000087ab9 */ /* 0x000fe20000000a00 */
[----:B------:R-:W0:Y:S01]  /*1ce10*/  S2R R13, SR_CTAID.X ;  /* 0x00000000000d7919 */ /* 0x000e220000002500 */
[----:B------:R-:W-:Y:S01]  /*1ce20*/  ISETP.NE.U32.AND P1, PT, RZ, UR8, PT ;  /* 0x00000008ff007c0c */ /* 0x000fe2000bf25070 */
[----:B------:R-:W-:Y:S01]  /*1ce30*/  ULDC UR10, c[0x0][0x630] ;  /* 0x00018c00000a7ab9 */ /* 0x000fe20000000800 */
[----:B------:R-:W-:Y:S01]  /*1ce40*/  IMAD.MOV.U32 R2, RZ, RZ, R14 ;  /* 0x000000ffff027224 */ /* 0x000fe200078e000e */
[----:B------:R-:W1:Y:S01]  /*1ce50*/  S2R R11, SR_CTAID.Y ;  /* 0x00000000000b7919 */ /* 0x000e620000002600 */
[----:B------:R-:W-:Y:S01]  /*1ce60*/  ISETP.NE.AND.EX P1, PT, RZ, UR9, PT, P1 ;  /* 0x00000009ff007c0c */ /* 0x000fe2000bf25310 */
[----:B------:R-:W-:-:S12]  /*1ce70*/  IMAD.MOV.U32 R3, RZ, RZ, R17 ;  /* 0x000000ffff037224 */ /* 0x000fd800078e0011 */
[----:B------:R-:W-:Y:S05]  /*1ce80*/  @!P1 BRA `(.L_x_91) ;  /* 0x0000000000289947 */ /* 0x000fea0003800000 */
[----:B------:R-:W-:Y:S02]  /*1ce90*/  ULDC UR7, c[0x0][0x634] ;  /* 0x00018d0000077ab9 */ /* 0x000fe40000000800 */
[----:B------:R-:W-:-:S05]  /*1cea0*/  IADD3 R7, P1, R14, UR7, RZ ;  /* 0x000000070e077c10 */ /* 0x000fca000ff3e0ff */
[----:B------:R-:W-:-:S04]  /*1ceb0*/  IMAD.X R15, RZ, RZ, R17, P1 ;  /* 0x000000ffff0f7224 */ /* 0x000fc800008e0611 */
[----:B------:R-:W-:-:S04]  /*1cec0*/  IMAD.WIDE.U32 R4, R15, UR8, RZ ;  /* 0x000000080f047c25 */ /* 0x000fc8000f8e00ff */
[----:B------:R-:W-:-:S04]  /*1ced0*/  IMAD.WIDE.U32 R4, P1, R7, UR9, R4 ;  /* 0x0000000907047c25 */ /* 0x000fc8000f820004 */
[----:B------:R-:W-:-:S04]  /*1cee0*/  IMAD.WIDE.U32 R6, R7, UR8, RZ ;  /* 0x0000000807067c25 */ /* 0x000fc8000f8e00ff */
[----:B------:R-:W-:Y:S01]  /*1cef0*/  IMAD.X R3, RZ, RZ, RZ, P1 ;  /* 0x000000ffff037224 */ /* 0x000fe200008e06ff */
[----:B------:R-:W-:Y:S01]  /*1cf00*/  IADD3 RZ, P1, R7, R4, RZ ;  /* 0x0000000407ff7210 */ /* 0x000fe20007f3e0ff */
[----:B------:R-:W-:-:S04]  /*1cf10*/  IMAD.MOV.U32 R2, RZ, RZ, R5 ;  /* 0x000000ffff027224 */ /* 0x000fc800078e0005 */
[----:B------:R-:W-:-:S08]  /*1cf20*/  IMAD.WIDE.U32.X R2, R15, UR9, R2, P1 ;  /* 0x000000090f027c25 */ /* 0x000fd000088e0402 */
.L_x_91:
[--C-:B------:R-:W-:Y:S01]  /*1cf30*/  SHF.R.U64 R6, R2, UR10, R3.reuse ;  /* 0x0000000a02067c19 */ /* 0x100fe20008001203 */
[----:B------:R-:W-:Y:S01]  /*1cf40*/  ULDC.64 UR8, c[0x0][0x620] ;  /* 0x0001880000087ab9 */ /* 0x000fe20000000a00 */
[----:B------:R-:W-:Y:S01]  /*1cf50*/  SHF.R.U32.HI R2, RZ, UR10, R3 ;  /* 0x0000000aff027c19 */ /* 0x000fe20008011603 */
[----:B------:R-:W-:Y:S01]  /*1cf60*/  IMAD.MOV.U32 R3, RZ, RZ, R17 ;  /* 0x000000ffff037224 */ /* 0x000fe200078e0011 */
[----:B------:R-:W-:Y:S01]  /*1cf70*/  IADD3 R5, P1, RZ, -R6, RZ ;  /* 0x80000006ff057210 */ /* 0x000fe20007f3e0ff */
[----:B------:R-:W-:Y:S01]  /*1cf80*/  ULDC UR7, c[0x0][0x150] ;  /* 0x0000540000077ab9 */ /* 0x000fe20000000800 */
[----:B0-----:R-:W-:Y:S01]  /*1cf90*/  I2FP.F32.U32 R7, R13 ;  /* 0x0000000d00077245 */ /* 0x001fe20000201000 */
[----:B------:R-:W0:Y:S01]  /*1cfa0*/  LDC R18, c[0x0][0x144] ;  /* 0x00005100ff127b82 */ /* 0x000e220000000800 */
[----:B------:R-:W-:Y:S01]  /*1cfb0*/  ULDC.64 UR10, c[0x0][0x640] ;  /* 0x00019000000a7ab9 */ /* 0x000fe20000000a00 */
[----:B------:R-:W-:Y:S01]  /*1cfc0*/  IMAD.X R2, RZ, RZ, ~R2, P1 ;  /* 0x000000ffff027224 */ /* 0x000fe200008e0e02 */
[----:B------:R-:W-:-:S03]  /*1cfd0*/  ISETP.NE.U32.AND P1, PT, RZ, UR10, PT ;  /* 0x0000000aff007c0c */ /* 0x000fc6000bf25070 */
[----:B------:R-:W-:Y:S01]  /*1cfe0*/  IMAD R4, R2, UR8, RZ ;  /* 0x0000000802047c24 */ /* 0x000fe2000f8e02ff */
[----:B------:R-:W-:Y:S01]  /*1cff0*/  ISETP.NE.AND.EX P1, PT, RZ, UR11, PT, P1 ;  /* 0x0000000bff007c0c */ /* 0x000fe2000bf25310 */
[----:B------:R-:W-:Y:S01]  /*1d000*/  IMAD.MOV.U32 R2, RZ, RZ, R14 ;  /* 0x000000ffff027224 */ /* 0x000fe200078e000e */
[----:B------:R-:W2:Y:S03]  /*1d010*/  LDC R16, c[0x0][0x148] ;  /* 0x00005200ff107b82 */ /* 0x000ea60000000800 */
[----:B------:R-:W-:Y:S01]  /*1d020*/  IMAD.WIDE.U32 R2, R5, UR8, R2 ;  /* 0x0000000805027c25 */ /* 0x000fe2000f8e0002 */
[----:B------:R-:W-:-:S03]  /*1d030*/  ULDC UR8, c[0x0][0x154] ;  /* 0x0000550000087ab9 */ /* 0x000fc60000000800 */
[----:B------:R-:W-:Y:S02]  /*1d040*/  IMAD R5, R5, UR9, R4 ;  /* 0x0000000905057c24 */ /* 0x000fe4000f8e0204 */
[----:B------:R-:W-:Y:S01]  /*1d050*/  FMUL R4, R7, UR7 ;  /* 0x0000000707047c20 */ /* 0x000fe20008400000 */
[----:B------:R-:W-:Y:S01]  /*1d060*/  ULDC UR7, c[0x0][0x618] ;  /* 0x0001860000077ab9 */ /* 0x000fe20000000800 */
[----:B------:R-:W-:Y:S01]  /*1d070*/  ULDC UR9, c[0x0][0x608] ;  /* 0x0001820000097ab9 */ /* 0x000fe20000000800 */
[----:B------:R-:W-:-:S03]  /*1d080*/  IMAD.IADD R3, R3, 0x1, R5 ;  /* 0x0000000103037824 */ /* 0x000fc600078e0205 */
[----:B------:R-:W3:Y:S02]  /*1d090*/  F2I.U32.TRUNC.NTZ R4, R4 ;  /* 0x0000000400047305 */ /* 0x000ee4000020f000 */
[----:B------:R-:W-:Y:S02]  /*1d0a0*/  SHF.R.U64 R7, R2, UR7, R3 ;  /* 0x0000000702077c19 */ /* 0x000fe40008001203 */
[----:B-1----:R-:W-:-:S05]  /*1d0b0*/  I2FP.F32.U32 R2, R11 ;  /* 0x0000000b00027245 */ /* 0x002fca0000201000 */
[----:B------:R-:W-:Y:S01]  /*1d0c0*/  FMUL R5, R2, UR8 ;  /* 0x0000000802057c20 */ /* 0x000fe20008400000 */
[----:B------:R-:W-:Y:S01]  /*1d0d0*/  SHF.R.U32.HI R2, RZ, UR7, R3 ;  /* 0x00000007ff027c19 */ /* 0x000fe20008011603 */
[----:B------:R-:W-:Y:S02]  /*1d0e0*/  ULDC UR7, c[0x0][0x658] ;  /* 0x0001960000077ab9 */ /* 0x000fe40000000800 */
[----:B------:R1:W4:Y:S01]  /*1d0f0*/  F2I.U32.TRUNC.NTZ R19, R5 ;  /* 0x0000000500137305 */ /* 0x000322000020f000 */
[----:B------:R-:W-:Y:S01]  /*1d100*/  SHF.R.U64 R15, R7, UR9, R2 ;  /* 0x00000009070f7c19 */ /* 0x000fe20008001202 */
[----:B---3--:R-:W-:Y:S01]  /*1d110*/  IMAD.MOV R4, RZ, RZ, -R4 ;  /* 0x000000ffff047224 */ /* 0x008fe200078e0a04 */
[----:B------:R-:W-:-:S03]  /*1d120*/  SHF.R.U32.HI R2, RZ, UR9, R2 ;  /* 0x00000009ff027c19 */ /* 0x000fc60008011602 */
[----:B0-----:R-:W-:Y:S01]  /*1d130*/  IMAD R13, R18, R4, R13 ;  /* 0x00000004120d7224 */ /* 0x001fe200078e020d */
[--C-:B------:R-:W-:Y:S02]  /*1d140*/  SHF.R.U64 R14, R15, UR7, R2.reuse ;  /* 0x000000070f0e7c19 */ /* 0x100fe40008001202 */
[----:B------:R-:W-:-:S03]  /*1d150*/  SHF.R.U32.HI R17, RZ, UR7, R2 ;  /* 0x00000007ff117c19 */ /* 0x000fc60008011602 */
[----:B------:R-:W-:Y:S02]  /*1d160*/  IMAD.MOV.U32 R2, RZ, RZ, R14 ;  /* 0x000000ffff027224 */ /* 0x000fe400078e000e */
[----:B------:R-:W-:Y:S01]  /*1d170*/  IMAD.MOV.U32 R3, RZ, RZ, R17 ;  /* 0x000000ffff037224 */ /* 0x000fe200078e0011 */
[----:B-12-4-:R-:W-:Y:S06]  /*1d180*/  @!P1 BRA `(.L_x_92) ;  /* 0x0000000000289947 */ /* 0x016fec0003800000 */
[----:B------:R-:W-:Y:S02]  /*1d190*/  ULDC UR7, c[0x0][0x64c] ;  /* 0x0001930000077ab9 */ /* 0x000fe40000000800 */
[----:B------:R-:W-:-:S05]  /*1d1a0*/  IADD3 R3, P1, R14, UR7, RZ ;  /* 0x000000070e037c10 */ /* 0x000fca000ff3e0ff */
[----:B------:R-:W-:-:S04]  /*1d1b0*/  IMAD.X R17, RZ, RZ, R17, P1 ;  /* 0x000000ffff117224 */ /* 0x000fc800008e0611 */
[----:B------:R-:W-:-:S04]  /*1d1c0*/  IMAD.WIDE.U32 R4, R17, UR10, RZ ;  /* 0x0000000a11047c25 */ /* 0x000fc8000f8e00ff */
[----:B------:R-:W-:-:S04]  /*1d1d0*/  IMAD.WIDE.U32 R4, P1, R3, UR11, R4 ;  /* 0x0000000b03047c25 */ /* 0x000fc8000f820004 */
[----:B------:R-:W-:-:S04]  /*1d1e0*/  IMAD.WIDE.U32 R2, R3, UR10, RZ ;  /* 0x0000000a03027c25 */ /* 0x000fc8000f8e00ff */
[----:B------:R-:W-:Y:S01]  /*1d1f0*/  IMAD.MOV.U32 R2, RZ, RZ, R5 ;  /* 0x000000ffff027224 */ /* 0x000fe200078e0005 */
[----:B------:R-:W-:Y:S01]  /*1d200*/  IADD3 RZ, P3, R3, R4, RZ ;  /* 0x0000000403ff7210 */ /* 0x000fe20007f7e0ff */
[----:B------:R-:W-:-:S04]  /*1d210*/  IMAD.X R3, RZ, RZ, RZ, P1 ;  /* 0x000000ffff037224 */ /* 0x000fc800008e06ff */
[----:B------:R-:W-:-:S08]  /*1d220*/  IMAD.WIDE.U32.X R2, R17, UR11, R2, P3 ;  /* 0x0000000b11027c25 */ /* 0x000fd000098e0402 */
.L_x_92:
[----:B------:R-:W0:Y:S01]  /*1d230*/  LDC R4, c[0x0][0x65c] ;  /* 0x00019700ff047b82 */ /* 0x000e220000000800 */
[----:B------:R-:W-:Y:S01]  /*1d240*/  ULDC UR7, c[0x0][0x648] ;  /* 0x0001920000077ab9 */ /* 0x000fe20000000800 */
[----:B------:R-:W-:Y:S01]  /*1d250*/  LOP3.LUT R15, R15, UR19, RZ, 0xc0, !PT ;  /* 0x000000130f0f7c12 */ /* 0x000fe2000f8ec0ff */
[----:B------:R-:W-:Y:S01]  /*1d260*/  IMAD.MOV R19, RZ, RZ, -R19 ;  /* 0x000000ffff137224 */ /* 0x000fe200078e0a13 */
[----:B------:R-:W-:Y:S01]  /*1d270*/  SHF.R.U64 R2, R2, UR7, R3 ;  /* 0x0000000702027c19 */ /* 0x000fe20008001203 */
[----:B------:R-:W-:Y:S01]  /*1d280*/  ULDC UR7, c[0x0][0x638] ;  /* 0x00018e0000077ab9 */ /* 0x000fe20000000800 */
[----:B------:R-:W-:Y:S01]  /*1d290*/  LOP3.LUT R7, R7, UR5, RZ, 0xc0, !PT ;  /* 0x0000000507077c12 */ /* 0x000fe2000f8ec0ff */
[----:B------:R-:W-:Y:S02]  /*1d2a0*/  ULDC UR8, c[0x0][0x610] ;  /* 0x0001840000087ab9 */ /* 0x000fe40000000800 */
[----:B------:R-:W-:Y:S02]  /*1d2b0*/  IMAD.MOV R3, RZ, RZ, -R2 ;  /* 0x000000ffff037224 */ /* 0x000fe400078e0a02 */
[----:B------:R-:W-:-:S02]  /*1d2c0*/  IMAD R2, R2, UR6, R15 ;  /* 0x0000000602027c24 */ /* 0x000fc4000f8e020f */
[----:B------:R-:W-:Y:S01]  /*1d2d0*/  IMAD R14, R3, UR7, R14 ;  /* 0x00000007030e7c24 */ /* 0x000fe2000f8e020e */
[----:B------:R-:W-:-:S03]  /*1d2e0*/  ULDC UR7, c[0x0][0x600] ;  /* 0x0001800000077ab9 */ /* 0x000fc60000000800 */
[----:B------:R-:W-:Y:S01]  /*1d2f0*/  IMAD R14, R14, UR7, R7 ;  /* 0x000000070e0e7c24 */ /* 0x000fe2000f8e0207 */
[----:B0-----:R-:W-:-:S13]  /*1d300*/  ISETP.NE.AND P1, PT, R4, 0x1, PT ;  /* 0x000000010400780c */ /* 0x001fda0003f25270 */
[----:B------:R-:W-:-:S04]  /*1d310*/  @P1 IMAD R13, R16, R19, R11 ;  /* 0x00000013100d1224 */ /* 0x000fc800078e020b */
[----:B------:R-:W-:Y:S02]  /*1d320*/  IMAD R13, R2, UR8, R13 ;  /* 0x00000008020d7c24 */ /* 0x000fe4000f8e020d */
[----:B------:R-:W-:-:S03]  /*1d330*/  IMAD.MOV.U32 R2, RZ, RZ, 0x1 ;  /* 0x00000001ff027424 */ /* 0x000fc600078e00ff */
[----:B------:R-:W-:Y:S02]  /*1d340*/  SEL R7, R14, R13, !P1 ;  /* 0x0000000d0e077207 */ /* 0x000fe40004800000 */
[----:B------:R-:W-:-:S07]  /*1d350*/  SEL R5, R13, R14, !P1 ;  /* 0x0000000e0d057207 */ /* 0x000fce0004800000 */
.L_x_90:
[----:B------:R-:W-:Y:S05]  /*1d360*/  BSYNC B1 ;  /* 0x0000000000017941 */ /* 0x000fea0003800000 */
.L_x_89:
[----:B------:R-:W-:-:S13]  /*1d370*/  LOP3.LUT P1, RZ, R2, 0xff, RZ, 0xc0, !PT ;  /* 0x000000ff02ff7812 */ /* 0x000fda000782c0ff */
[----:B------:R-:W-:Y:S05]  /*1d380*/  @P1 BRA `(.L_x_93) ;  /* 0xfffffff4002c1947 */ /* 0x000fea000383ffff */
[----:B------:R-:W-:Y:S05]  /*1d390*/  BSYNC B0 ;  /* 0x0000000000007941 */ /* 0x000fea0003800000 */
.L_x_81:
[----:B------:R-:W-:-:S03]  /*1d3a0*/  UMOV UR7, 0xffffffff ;  /* 0xffffffff00077882 */ /* 0x000fc60000000000 */
[----:B------:R-:W-:Y:S05]  /*1d3b0*/  BRA.DIV UR7, `(.L_x_94) ;  /* 0x0000000607707947 */ /* 0x000fea000b800000 */
[----:B------:R-:W-:-:S13]  /*1d3c0*/  ELECT P0, URZ, PT ;  /* 0x00000000003f782f */ /* 0x000fda0003800000 */
.L_x_110:
[----:B------:R-:W-:Y:S04]  /*1d3d0*/  BSSY B0, `(.L_x_95) ;  /* 0x000003e000007945 */ /* 0x000fe80003800000 */
[----:B------:R-:W-:Y:S05]  /*1d3e0*/  @!P0 BRA `(.L_x_96) ;  /* 0x0000000000f08947 */ /* 0x000fea0003800000 */
[----:B------:R-:W-:-:S04]  /*1d3f0*/  ULOP3.LUT UR7, UR4, 0x2, URZ, 0xfc, !UPT ;  /* 0x0000000204077892 */ /* 0x000fc8000f8efc3f */
[----:B------:R-:W-:-:S06]  /*1d400*/  UISETP.NE.AND UP0, UPT, UR7, 0x3, UPT ;  /* 0x000000030700788c */ /* 0x000fcc000bf05270 */
[----:B------:R-:W-:-:S13]  /*1d410*/  PLOP3.LUT P0, PT, PT, PT, UP0, 0x80, 0x0 ;  /* 0x000000000000781c */ /* 0x000fda0003f0f008 */
[----:B------:R-:W-:Y:S05]  /*1d420*/  @!P0 BRA `(.L_x_97) ;  /* 0x0000000000048947 */ /* 0x000fea0003800000 */
[----:B------:R-:W-:Y:S01]  /*1d430*/  BPT.TRAP 0x1 ;  /* 0x000000040000795c */ /* 0x000fe20000300000 */
.L_x_97:
[----:B------:R-:W0:Y:S01]  /*1d440*/  S2R R3, SR_CgaCtaId ;  /* 0x0000000000037919 */ /* 0x000e220000008800 */
[----:B------:R-:W-:-:S04]  /*1d450*/  MOV R2, 0x400 ;  /* 0x0000040000027802 */ /* 0x000fc80000000f00 */
[----:B0-----:R-:W-:Y:S02]  /*1d460*/  LEA R3, R3, R2, 0x18 ;  /* 0x0000000203037211 */ /* 0x001fe400078ec0ff */
[----:B------:R-:W-:-:S03]  /*1d470*/  SHF.L.U32 R2, R0, 0x1f, RZ ;  /* 0x0000001f00027819 */ /* 0x000fc600000006ff */
[----:B------:R-:W-:-:S04]  /*1d480*/  VIADD R3, R3, 0x30 ;  /* 0x0000003003037836 */ /* 0x000fc80000000000 */
[C---:B------:R-:W-:Y:S02]  /*1d490*/  IMAD R7, R10.reuse, 0x8, R3 ;  /* 0x000000080a077824 */ /* 0x040fe400078e0203 */
[----:B------:R-:W-:Y:S02]  /*1d4a0*/  VIADD R10, R10, 0x1 ;  /* 0x000000010a0a7836 */ /* 0x000fe40000000000 */
[----:B------:R-:W0:Y:S03]  /*1d4b0*/  SYNCS.PHASECHK.TRANS64.TRYWAIT P0, [R7+URZ], R2 ;  /* 0x00000002070075a7 */ /* 0x000e26000800017f */
[----:B------:R-:W-:-:S04]  /*1d4c0*/  ISETP.NE.AND P1, PT, R10, 0x6, PT ;  /* 0x000000060a00780c */ /* 0x000fc80003f25270 */
[----:B------:R-:W-:Y:S02]  /*1d4d0*/  SEL R5, RZ, 0x1, P1 ;  /* 0x00000001ff057807 */ /* 0x000fe40000800000 */
[----:B------:R-:W-:Y:S02]  /*1d4e0*/  SEL R10, R10, RZ, P1 ;  /* 0x000000ff0a0a7207 */ /* 0x000fe40000800000 */
[----:B------:R-:W-:-:S03]  /*1d4f0*/  LOP3.LUT R5, R0, R5, RZ, 0x3c, !PT ;  /* 0x0000000500057212 */ /* 0x000fc600078e3cff */
[----:B------:R-:W-:Y:S01]  /*1d500*/  IMAD R9, R10, 0x8, R3 ;  /* 0x000000080a097824 */ /* 0x000fe200078e0203 */
[----:B------:R-:W-:Y:S01]  /*1d510*/  SHF.L.U32 R4, R5, 0x1f, RZ ;  /* 0x0000001f05047819 */ /* 0x000fe200000006ff */
[----:B0-----:R-:W-:Y:S06]  /*1d520*/  @!P0 BRA `(.L_x_98) ;  /* 0x0000000400388947 */ /* 0x001fec0003800000 */
.L_x_111:
[----:B------:R-:W1:Y:S01]  /*1d530*/  SYNCS.PHASECHK.TRANS64.TRYWAIT P0, [R9+URZ], R4 ;  /* 0x00000004090075a7 */ /* 0x000e62000800017f */
[----:B------:R-:W-:-:S05]  /*1d540*/  VIADD R0, R10, 0x1 ;  /* 0x000000010a007836 */ /* 0x000fca0000000000 */
[----:B------:R-:W-:-:S04]  /*1d550*/  ISETP.NE.AND P1, PT, R0, 0x6, PT ;  /* 0x000000060000780c */ /* 0x000fc80003f25270 */
[----:B0-----:R-:W-:Y:S02]  /*1d560*/  SEL R2, RZ, 0x1, P1 ;  /* 0x00000001ff027807 */ /* 0x001fe40000800000 */
[----:B------:R-:W-:Y:S02]  /*1d570*/  SEL R0, R0, RZ, P1 ;  /* 0x000000ff00007207 */ /* 0x000fe40000800000 */
[----:B------:R-:W-:-:S03]  /*1d580*/  LOP3.LUT R7, R5, R2, RZ, 0x3c, !PT ;  /* 0x0000000205077212 */ /* 0x000fc600078e3cff */
[----:B------:R-:W-:Y:S01]  /*1d590*/  IMAD R6, R0, 0x8, R3 ;  /* 0x0000000800067824 */ /* 0x000fe200078e0203 */
[----:B------:R-:W-:Y:S01]  /*1d5a0*/  SHF.L.U32 R5, R7, 0x1f, RZ ;  /* 0x0000001f07057819 */ /* 0x000fe200000006ff */
[----:B-1----:R-:W-:Y:S06]  /*1d5b0*/  @!P0 BRA `(.L_x_99) ;  /* 0x0000000400288947 */ /* 0x002fec0003800000 */
.L_x_112:
[----:B------:R-:W1:Y:S01]  /*1d5c0*/  SYNCS.PHASECHK.TRANS64.TRYWAIT P0, [R6+URZ], R5 ;  /* 0x00000005060075a7 */ /* 0x000e62000800017f */
[----:B------:R-:W-:-:S05]  /*1d5d0*/  VIADD R0, R0, 0x1 ;  /* 0x0000000100007836 */ /* 0x000fca0000000000 */
[----:B------:R-:W-:-:S04]  /*1d5e0*/  ISETP.NE.AND P1, PT, R0, 0x6, PT ;  /* 0x000000060000780c */ /* 0x000fc80003f25270 */
[----:B------:R-:W-:Y:S02]  /*1d5f0*/  SEL R2, RZ, 0x1, P1 ;  /* 0x00000001ff027807 */ /* 0x000fe40000800000 */
[----:B------:R-:W-:Y:S02]  /*1d600*/  SEL R0, R0, RZ, P1 ;  /* 0x000000ff00007207 */ /* 0x000fe40000800000 */
[----:B------:R-:W-:-:S03]  /*1d610*/  LOP3.LUT R7, R7, R2, RZ, 0x3c, !PT ;  /* 0x0000000207077212 */ /* 0x000fc600078e3cff */
[----:B0-----:R-:W-:Y:S01]  /*1d620*/  IMAD R9, R0, 0x8, R3 ;  /* 0x0000000800097824 */ /* 0x001fe200078e0203 */
[----:B------:R-:W-:Y:S01]  /*1d630*/  SHF.L.U32 R4, R7, 0x1f, RZ ;  /* 0x0000001f07047819 */ /* 0x000fe200000006ff */
[----:B-1----:R-:W-:Y:S06]  /*1d640*/  @!P0 BRA `(.L_x_100) ;  /* 0x0000000400188947 */ /* 0x002fec0003800000 */
.L_x_113:
        /* <DEDUP_REMOVED lines=9> */
.L_x_114:
[----:B------:R-:W1:Y:S01]  /*1d6e0*/  SYNCS.PHASECHK.TRANS64.TRYWAIT P0, [R6+URZ], R5 ;  /* 0x00000005060075a7 */ /* 0x000e62000800017f */
[----:B------:R-:W-:-:S05]  /*1d6f0*/  VIADD R0, R0, 0x1 ;  /* 0x0000000100007836 */ /* 0x000fca0000000000 */
[----:B------:R-:W-:-:S04]  /*1d700*/  ISETP.NE.AND P1, PT, R0, 0x6, PT ;  /* 0x000000060000780c */ /* 0x000fc80003f25270 */
[----:B------:R-:W-:Y:S02]  /*1d710*/  SEL R2, RZ, 0x1, P1 ;  /* 0x00000001ff027807 */ /* 0x000fe40000800000 */
[----:B------:R-:W-:Y:S02]  /*1d720*/  SEL R0, R0, RZ, P1 ;  /* 0x000000ff00007207 */ /* 0x000fe40000800000 */
[----:B------:R-:W-:Y:S01]  /*1d730*/  LOP3.LUT R2, R7, R2, RZ, 0x3c, !PT ;  /* 0x0000000207027212 */ /* 0x000fe200078e3cff */
[----:B-1----:R-:W-:Y:S06]  /*1d740*/  @!P0 BRA `(.L_x_102) ;  /* 0x0000000400008947 */ /* 0x002fec0003800000 */
.L_x_115:
[----:B------:R-:W-:Y:S01]  /*1d750*/  IMAD R3, R0, 0x8, R3 ;  /* 0x0000000800037824 */ /* 0x000fe200078e0203 */
[----:B------:R-:W-:-:S07]  /*1d760*/  SHF.L.U32 R0, R2, 0x1f, RZ ;  /* 0x0000001f02007819 */ /* 0x000fce00000006ff */
.L_x_103:
[----:B--2---:R2:W3:Y:S02]  /*1d770*/  SYNCS.PHASECHK.TRANS64.TRYWAIT P0, [R3+URZ], R0 ;  /* 0x00000000030075a7 */ /* 0x0044e4000800017f */
[----:B---3--:R-:W-:Y:S05]  /*1d780*/  @!P0 NANOSLEEP.SYNCS 0x989680 ;  /* 0x009896800000895d */ /* 0x008fea0003900000 */
[----:B------:R-:W3:Y:S02]  /*1d790*/  @!P0 SYNCS.PHASECHK.TRANS64 P0, [R3+URZ], R0 ;  /* 0x00000000030085a7 */ /* 0x000ee4000800007f */
[----:B---3--:R-:W-:Y:S05]  /*1d7a0*/  @!P0 BRA `(.L_x_103) ;  /* 0xfffffffc00f08947 */ /* 0x008fea000383ffff */
.L_x_96:
[----:B------:R-:W-:Y:S05]  /*1d7b0*/  BSYNC B0 ;  /* 0x0000000000007941 */ /* 0x000fea0003800000 */
.L_x_95:
[----:B------:R-:W-:Y:S05]  /*1d7c0*/  EXIT ;  /* 0x000000000000794d */ /* 0x000fea0003800000 */
.L_x_17:
[----:B-1----:R-:W-:-:S04]  /*1d7d0*/  IMAD.U32 R3, RZ, RZ, UR12 ;  /* 0x0000000cff037e24 */ /* 0x002fc8000f8e00ff */
[----:B------:R1:W4:Y:S03]  /*1d7e0*/  SYNCS.PHASECHK.TRANS64.TRYWAIT P0, [R3+URZ], R2 ;  /* 0x00000002030075a7 */ /* 0x000326000800017f */
[----:B----4-:R-:W-:Y:S05]  /*1d7f0*/  @!P0 NANOSLEEP.SYNCS 0x989680 ;  /* 0x009896800000895d */ /* 0x010fea0003900000 */
[----:B------:R-:W4:Y:S02]  /*1d800*/  @!P0 SYNCS.PHASECHK.TRANS64 P0, [R3+URZ], R2 ;  /* 0x00000002030085a7 */ /* 0x000f24000800007f */
[----:B----4-:R-:W-:Y:S05]  /*1d810*/  @!P0 BRA `(.L_x_17) ;  /* 0xfffffffc00ec8947 */ /* 0x010fea000383ffff */
[----:B------:R-:W-:Y:S05]  /*1d820*/  BRA `(.L_x_16) ;  /* 0xfffffe48000c7947 */ /* 0x000fea000383ffff */
.L_x_23:
[----:B-----5:R1:W-:Y:S02]  /*1d830*/  STL [R1+0x190], R0 ;  /* 0x0001900001007387 */ /* 0x0203e40000100800 */
[----:B-1----:R-:W-:-:S04]  /*1d840*/  IMAD.U32 R0, RZ, RZ, UR14 ;  /* 0x0000000eff007e24 */ /* 0x002fc8000f8e00ff */
[----:B------:R1:W0:Y:S03]  /*1d850*/  SYNCS.PHASECHK.TRANS64.TRYWAIT P0, [R0+URZ], R228 ;  /* 0x000000e4000075a7 */ /* 0x000226000800017f */
[----:B0-----:R-:W-:Y:S05]  /*1d860*/  @!P0 NANOSLEEP.SYNCS 0x989680 ;  /* 0x009896800000895d */ /* 0x001fea0003900000 */
[----:B------:R1:W0:Y:S02]  /*1d870*/  @!P0 SYNCS.PHASECHK.TRANS64 P0, [R0+URZ], R228 ;  /* 0x000000e4000085a7 */ /* 0x000224000800007f */
[----:B-1----:R1:W5:Y:S02]  /*1d880*/  LDL.LU R0, [R1+0x190] ;  /* 0x0001900001007983 */ /* 0x0023640000300800 */
[----:B01----:R-:W-:Y:S05]  /*1d890*/  @!P0 BRA `(.L_x_23) ;  /* 0xfffffffc00e48947 */ /* 0x003fea000383ffff */
[----:B------:R-:W-:Y:S05]  /*1d8a0*/  BRA `(.L_x_22) ;  /* 0xfffffe6800e87947 */ /* 0x000fea000383ffff */
.L_x_82:
[----:B------:R-:W-:Y:S01]  /*1d8b0*/  BSSY B1, `(.L_x_104) ;  /* 0x0000006000017945 */ /* 0x000fe20003800000 */
[----:B------:R-:W-:-:S07]  /*1d8c0*/  IMAD.MOV.U32 R2, RZ, RZ, -0x1 ;  /* 0xffffffffff027424 */ /* 0x000fce00078e00ff */
[----:B------:R-:W-:Y:S05]  /*1d8d0*/  WARPSYNC.COLLECTIVE R2, `(.L_x_105) ;  /* 0x00000000020c7348 */ /* 0x000fea0003c00000 */
[----:B------:R-:W-:Y:S02]  /*1d8e0*/  ELECT P1, UR62, PT ;  /* 0x00000000003e782f */ /* 0x000fe40003820000 */
[----:B------:R-:W-:Y:S01]  /*1d8f0*/  MOV R2, UR62 ;  /* 0x0000003e00027c02 */ /* 0x000fe20008000f00 */
[----:B------:R-:W-:Y:S10]  /*1d900*/  ENDCOLLECTIVE ;  /* 0x000000000000791b */ /* 0x000ff40003800000 */
.L_x_105:
[----:B------:R-:W-:Y:S05]  /*1d910*/  BSYNC B1 ;  /* 0x0000000000017941 */ /* 0x000fea0003800000 */
.L_x_104:
[----:B------:R-:W-:Y:S05]  /*1d920*/  BRA `(.L_x_106) ;  /* 0xffffffec00d07947 */ /* 0x000fea000383ffff */
.L_x_85:
[----:B0-----:R0:W1:Y:S02]  /*1d930*/  SYNCS.PHASECHK.TRANS64.TRYWAIT P1, [R14+URZ+0x30], R5 ;  /* 0x000030050e0075a7 */ /* 0x001064000802017f */
[----:B-1----:R-:W-:Y:S05]  /*1d940*/  @!P1 NANOSLEEP.SYNCS 0x989680 ;  /* 0x009896800000995d */ /* 0x002fea0003900000 */
[----:B------:R-:W1:Y:S02]  /*1d950*/  @!P1 SYNCS.PHASECHK.TRANS64 P1, [R14+URZ+0x30], R5 ;  /* 0x000030050e0095a7 */ /* 0x000e64000802007f */
[----:B-1----:R-:W-:Y:S05]  /*1d960*/  @!P1 BRA `(.L_x_85) ;  /* 0xfffffffc00f09947 */ /* 0x002fea000383ffff */
[----:B------:R-:W-:Y:S05]  /*1d970*/  BRA `(.L_x_107) ;  /* 0xfffffff000047947 */ /* 0x000fea000383ffff */
.L_x_94:
[----:B------:R-:W-:Y:S01]  /*1d980*/  BSSY B0, `(.L_x_108) ;  /* 0x0000006000007945 */ /* 0x000fe20003800000 */
[----:B------:R-:W-:-:S07]  /*1d990*/  IMAD.MOV.U32 R2, RZ, RZ, -0x1 ;  /* 0xffffffffff027424 */ /* 0x000fce00078e00ff */
[----:B------:R-:W-:Y:S05]  /*1d9a0*/  WARPSYNC.COLLECTIVE R2, `(.L_x_109) ;  /* 0x00000000020c7348 */ /* 0x000fea0003c00000 */
[----:B------:R-:W-:Y:S02]  /*1d9b0*/  ELECT P1, UR62, PT ;  /* 0x00000000003e782f */ /* 0x000fe40003820000 */
[----:B------:R-:W-:Y:S01]  /*1d9c0*/  MOV R2, UR62 ;  /* 0x0000003e00027c02 */ /* 0x000fe20008000f00 */
[----:B------:R-:W-:Y:S10]  /*1d9d0*/  ENDCOLLECTIVE ;  /* 0x000000000000791b */ /* 0x000ff40003800000 */
.L_x_109:
[----:B------:R-:W-:Y:S05]  /*1d9e0*/  BSYNC B0 ;  /* 0x0000000000007941 */ /* 0x000fea0003800000 */
.L_x_108:
[----:B------:R-:W-:Y:S01]  /*1d9f0*/  PLOP3.LUT P0, PT, P1, PT, PT, 0x80, 0x0 ;  /* 0x000000000000781c */ /* 0x000fe20000f0f070 */
[----:B------:R-:W-:-:S12]  /*1da00*/  BRA `(.L_x_110) ;  /* 0xfffffff800707947 */ /* 0x000fd8000383ffff */
.L_x_98:
[----:B0-----:R0:W1:Y:S02]  /*1da10*/  SYNCS.PHASECHK.TRANS64.TRYWAIT P0, [R7+URZ], R2 ;  /* 0x00000002070075a7 */ /* 0x001064000800017f */
[----:B-1----:R-:W-:Y:S05]  /*1da20*/  @!P0 NANOSLEEP.SYNCS 0x989680 ;  /* 0x009896800000895d */ /* 0x002fea0003900000 */
[----:B------:R-:W1:Y:S02]  /*1da30*/  @!P0 SYNCS.PHASECHK.TRANS64 P0, [R7+URZ], R2 ;  /* 0x00000002070085a7 */ /* 0x000e64000800007f */
[----:B-1----:R-:W-:Y:S05]  /*1da40*/  @!P0 BRA `(.L_x_98) ;  /* 0xfffffffc00f08947 */ /* 0x002fea000383ffff */
[----:B------:R-:W-:Y:S05]  /*1da50*/  BRA `(.L_x_111) ;  /* 0xfffffff800b47947 */ /* 0x000fea000383ffff */
.L_x_99:
[----:B0-----:R0:W1:Y:S02]  /*1da60*/  SYNCS.PHASECHK.TRANS64.TRYWAIT P0, [R9+URZ], R4 ;  /* 0x00000004090075a7 */ /* 0x001064000800017f */
[----:B-1----:R-:W-:Y:S05]  /*1da70*/  @!P0 NANOSLEEP.SYNCS 0x989680 ;  /* 0x009896800000895d */ /* 0x002fea0003900000 */
[----:B------:R-:W1:Y:S02]  /*1da80*/  @!P0 SYNCS.PHASECHK.TRANS64 P0, [R9+URZ], R4 ;  /* 0x00000004090085a7 */ /* 0x000e64000800007f */
[----:B-1----:R-:W-:Y:S05]  /*1da90*/  @!P0 BRA `(.L_x_99) ;  /* 0xfffffffc00f08947 */ /* 0x002fea000383ffff */
[----:B------:R-:W-:Y:S05]  /*1daa0*/  BRA `(.L_x_112) ;  /* 0xfffffff800c47947 */ /* 0x000fea000383ffff */
.L_x_100:
[----:B0-----:R0:W1:Y:S02]  /*1dab0*/  SYNCS.PHASECHK.TRANS64.TRYWAIT P0, [R6+URZ], R5 ;  /* 0x00000005060075a7 */ /* 0x001064000800017f */
[----:B-1----:R-:W-:Y:S05]  /*1dac0*/  @!P0 NANOSLEEP.SYNCS 0x989680 ;  /* 0x009896800000895d */ /* 0x002fea0003900000 */
[----:B------:R-:W1:Y:S02]  /*1dad0*/  @!P0 SYNCS.PHASECHK.TRANS64 P0, [R6+URZ], R5 ;  /* 0x00000005060085a7 */ /* 0x000e64000800007f */
[----:B-1----:R-:W-:Y:S05]  /*1dae0*/  @!P0 BRA `(.L_x_100) ;  /* 0xfffffffc00f08947 */ /* 0x002fea000383ffff */
[----:B------:R-:W-:Y:S05]  /*1daf0*/  BRA `(.L_x_113) ;  /* 0xfffffff800d47947 */ /* 0x000fea000383ffff */
.L_x_101:
[----:B0-----:R0:W1:Y:S02]  /*1db00*/  SYNCS.PHASECHK.TRANS64.TRYWAIT P0, [R9+URZ], R4 ;  /* 0x00000004090075a7 */ /* 0x001064000800017f */
[----:B-1----:R-:W-:Y:S05]  /*1db10*/  @!P0 NANOSLEEP.SYNCS 0x989680 ;  /* 0x009896800000895d */ /* 0x002fea0003900000 */
[----:B------:R-:W1:Y:S02]  /*1db20*/  @!P0 SYNCS.PHASECHK.TRANS64 P0, [R9+URZ], R4 ;  /* 0x00000004090085a7 */ /* 0x000e64000800007f */
[----:B-1----:R-:W-:Y:S05]  /*1db30*/  @!P0 BRA `(.L_x_101) ;  /* 0xfffffffc00f08947 */ /* 0x002fea000383ffff */
[----:B------:R-:W-:Y:S05]  /*1db40*/  BRA `(.L_x_114) ;  /* 0xfffffff800e47947 */ /* 0x000fea000383ffff */
.L_x_102:
[----:B-1----:R1:W2:Y:S02]  /*1db50*/  SYNCS.PHASECHK.TRANS64.TRYWAIT P0, [R6+URZ], R5 ;  /* 0x00000005060075a7 */ /* 0x0022a4000800017f */
[----:B--2---:R-:W-:Y:S05]  /*1db60*/  @!P0 NANOSLEEP.SYNCS 0x989680 ;  /* 0x009896800000895d */ /* 0x004fea0003900000 */
[----:B------:R-:W2:Y:S02]  /*1db70*/  @!P0 SYNCS.PHASECHK.TRANS64 P0, [R6+URZ], R5 ;  /* 0x00000005060085a7 */ /* 0x000ea4000800007f */
[----:B--2---:R-:W-:Y:S05]  /*1db80*/  @!P0 BRA `(.L_x_102) ;  /* 0xfffffffc00f08947 */ /* 0x004fea000383ffff */
[----:B------:R-:W-:Y:S05]  /*1db90*/  BRA `(.L_x_115) ;  /* 0xfffffff800ec7947 */ /* 0x000fea000383ffff */
.L_x_116:
[----:B------:R-:W-:-:S00]  /*1dba0*/  BRA `(.L_x_116) ;  /* 0xfffffffc00fc7947 */ /* 0x000fc0000383ffff */
[----:B------:R-:W-:-:S00]  /*1dbb0*/  NOP ;  /* 0x0000000000007918 */ /* 0x000fc00000000000 */
        /* <DEDUP_REMOVED lines=12> */
.L_x_117:


//--------------------- .nv.shared._ZN7cutlass13device_kernelINS_4gemm6kernel13GemmUniversalIN4cute5tupleIJiiiiEEENS1_10collective13CollectiveMmaINS1_37MainloopSm90TmaGmmaWarpSpecializedFP8ILi6ENS5_IJNS4_1CILi1EEESB_SB_EEENS1_35KernelTmaWarpSpecializedCooperativeEEENS5_IJNSA_ILi512EEENSA_ILi80EEENSA_ILi64EEEEEENS_12float_e4m3_tENS5_IJlSB_lEEESJ_SK_NS4_8TiledMMAINS4_8MMA_AtomIJNS4_4SM904GMMA30MMA_64x16x32_F32E4M3E4M3_SS_TNILNSO_7ScaleInE1ELSQ_1EEEEEENS4_6LayoutINS5_IJNSA_ILi2EEESB_SB_EEENS5_IJSB_NSA_ILi0EEESW_EEEEENS5_IJNS4_10UnderscoreESZ_SZ_EEEEENS4_13SM90_TMA_LOADENS4_14ComposedLayoutINS4_7SwizzleILi2ELi4ELi3EEENS4_18smem_ptr_flag_bitsILi8EEENST_INS5_IJNSA_ILi8EEESH_EEENS5_IJSH_SB_EEEEEEEvNS4_8identityES12_S1C_vS1D_EENS_8epilogue10collective6detail29Sm90TmaWarpSpecializedAdapterINS1G_15DefaultEpilogueISJ_SK_SK_NS1F_6thread17LinearCombinationISJ_Li1EffLNS1K_9ScaleType4KindE0ELNS_15FloatRoundStyleE2ESJ_EENS1_15EpilogueDefaultEEEEEvvEEEEvNT_6ParamsE --------------------------
	.section	.nv.shared._ZN7cutlass13device_kernelINS_4gemm6kernel13GemmUniversalIN4cute5tupleIJiiiiEEENS1_10collective13CollectiveMmaINS1_37MainloopSm90TmaGmmaWarpSpecializedFP8ILi6ENS5_IJNS4_1CILi1EEESB_SB_EEENS1_35KernelTmaWarpSpecializedCooperativeEEENS5_IJNSA_ILi512EEENSA_ILi80EEENSA_ILi64EEEEEENS_12float_e4m3_tENS5_IJlSB_lEEESJ_SK_NS4_8TiledMMAINS4_8MMA_AtomIJNS4_4SM904GMMA30MMA_64x16x32_F32E4M3E4M3_SS_TNILNSO_7ScaleInE1ELSQ_1EEEEEENS4_6LayoutINS5_IJNSA_ILi2EEESB_SB_EEENS5_IJSB_NSA_ILi0EEESW_EEEEENS5_IJNS4_10UnderscoreESZ_SZ_EEEEENS4_13SM90_TMA_LOADENS4_14ComposedLayoutINS4_7SwizzleILi2ELi4ELi3EEENS4_18smem_ptr_flag_bitsILi8EEENST_INS5_IJNSA_ILi8EEESH_EEENS5_IJSH_SB_EEEEEEEvNS4_8identityES12_S1C_vS1D_EENS_8epilogue10collective6detail29Sm90TmaWarpSpecializedAdapterINS1G_15DefaultEpilogueISJ_SK_SK_NS1F_6thread17LinearCombinationISJ_Li1EffLNS1K_9ScaleType4KindE0ELNS_15FloatRoundStyleE2ESJ_EENS1_15EpilogueDefaultEEEEEvvEEEEvNT_6ParamsE,"aw",@nobits
	.sectionflags	@""
	.align	16
	.zero		1024


//--------------------- .nv.shared.reserved.0     --------------------------
	.section	.nv.shared.reserved.0,"aw",@nobits
	.weak		__nv_reservedSMEM_offset_0_alias
	.size		__nv_reservedSMEM_offset_0_alias, 0, 0
	.other		__nv_reservedSMEM_offset_0_alias,@"STO_CUDA_RESERVED_SHARED STV_DEFAULT"
__nv_reservedSMEM_offset_0_alias:
	.zero		0


//--------------------- .nv.global                --------------------------
	.section	.nv.global,"aw",@nobits
.nv.global:
	.type		_ZN40_INTERNAL_031226ce_4_k_cu_fb1d35f4_172854cute1_E,@object
	.size		_ZN40_INTERNAL_031226ce_4_k_cu_fb1d35f4_172854cute1_E,(_ZN40_INTERNAL_031226ce_4_k_cu_fb1d35f4_172854cuda3std3__45__cpo6cbeginE - _ZN40_INTERNAL_031226ce_4_k_cu_fb1d35f4_172854cute1_E)
_ZN40_INTERNAL_031226ce_4_k_cu_fb1d35f4_172854cute1_E:
	.zero		1
	.type		_ZN40_INTERNAL_031226ce_4_k_cu_fb1d35f4_172854cuda3std3__45__cpo6cbeginE,@object
	.size		_ZN40_INTERNAL_031226ce_4_k_cu_fb1d35f4_172854cuda3std3__45__cpo6cbeginE,(_ZN40_INTERNAL_031226ce_4_k_cu_fb1d35f4_172854cuda3std3__48in_placeE - _ZN40_INTERNAL_031226ce_4_k_cu_fb1d35f4_172854cuda3std3__45__cpo6cbeginE)
_ZN40_INTERNAL_031226ce_4_k_cu_fb1d35f4_172854cuda3std3__45__cpo6cbeginE:
	.zero		1
	.type		_ZN40_INTERNAL_031226ce_4_k_cu_fb1d35f4_172854cuda3std3__48in_placeE,@object
	.size		_ZN40_INTERNAL_031226ce_4_k_cu_fb1d35f4_172854cuda3std3__48in_placeE,(_ZN40_INTERNAL_031226ce_4_k_cu_fb1d35f4_172854cuda3std6ranges3__45__cpo9iter_moveE - _ZN40_INTERNAL_031226ce_4_k_cu_fb1d35f4_172854cuda3std3__48in_placeE)
_ZN40_INTERNAL_031226ce_4_k_cu_fb1d35f4_172854cuda3std3__48in_placeE:
	.zero		1
	.type		_ZN40_INTERNAL_031226ce_4_k_cu_fb1d35f4_172854cuda3std6ranges3__45__cpo9iter_moveE,@object
	.size		_ZN40_INTERNAL_031226ce_4_k_cu_fb1d35f4_172854cuda3std6ranges3__45__cpo9iter_moveE,(_ZN40_INTERNAL_031226ce_4_k_cu_fb1d35f4_172854cuda3std3__45__cpo5beginE - _ZN40_INTERNAL_031226ce_4_k_cu_fb1d35f4_172854cuda3std6ranges3__45__cpo9iter_moveE)
_ZN40_INTERNAL_031226ce_4_k_cu_fb1d35f4_172854cuda3std6ranges3__45__cpo9iter_moveE:
	.zero		1
	.type		_ZN40_INTERNAL_031226ce_4_k_cu_fb1d35f4_172854cuda3std3__45__cpo5beginE,@object
	.size		_ZN40_INTERNAL_031226ce_4_k_cu_fb1d35f4_172854cuda3std3__45__cpo5beginE,(_ZN40_INTERNAL_031226ce_4_k_cu_fb1d35f4_172854cuda3std3__442_GLOBAL__N__031226ce_4_k_cu_fb1d35f4_172856ignoreE - _ZN40_INTERNAL_031226ce_4_k_cu_fb1d35f4_172854cuda3std3__45__cpo5beginE)
_ZN40_INTERNAL_031226ce_4_k_cu_fb1d35f4_172854cuda3std3__45__cpo5beginE:
	.zero		1
	.type		_ZN40_INTERNAL_031226ce_4_k_cu_fb1d35f4_172854cuda3std3__442_GLOBAL__N__031226ce_4_k_cu_fb1d35f4_172856ignoreE,@object
	.size		_ZN40_INTERNAL_031226ce_4_k_cu_fb1d35f4_172854cuda3std3__442_GLOBAL__N__031226ce_4_k_cu_fb1d35f4_172856ignoreE,(_ZN40_INTERNAL_031226ce_4_k_cu_fb1d35f4_172854cute7productE - _ZN40_INTERNAL_031226ce_4_k_cu_fb1d35f4_172854cuda3std3__442_GLOBAL__N__031226ce_4_k_cu_fb1d35f4_172856ignoreE)
_ZN40_INTERNAL_031226ce_4_k_cu_fb1d35f4_172854cuda3std3__442_GLOBAL__N__031226ce_4_k_cu_fb1d35f4_172856ignoreE:
	.zero		1
	.type		_ZN40_INTERNAL_031226ce_4_k_cu_fb1d35f4_172854cute7productE,@object
	.size		_ZN40_INTERNAL_031226ce_4_k_cu_fb1d35f4_172854cute7productE,(_ZN40_INTERNAL_031226ce_4_k_cu_fb1d35f4_172854cuda3std3__45__cpo3endE - _ZN40_INTERNAL_031226ce_4_k_cu_fb1d35f4_172854cute7productE)
_ZN40_INTERNAL_031226ce_4_k_cu_fb1d35f4_172854cute7productE:
	.zero		1
	.type		_ZN40_INTERNAL_031226ce_4_k_cu_fb1d35f4_172854cuda3std3__45__cpo3endE,@object
	.size		_ZN40_INTERNAL_031226ce_4_k_cu_fb1d35f4_172854cuda3std3__45__cpo3endE,(_ZN40_INTERNAL_031226ce_4_k_cu_fb1d35f4_172854cuda3std3__419piecewise_constructE - _ZN40_INTERNAL_031226ce_4_k_cu_fb1d35f4_172854cuda3std3__45__cpo3endE)
_ZN40_INTERNAL_031226ce_4_k_cu_fb1d35f4_172854cuda3std3__45__cpo3endE:
	.zero		1
	.type		_ZN40_INTERNAL_031226ce_4_k_cu_fb1d35f4_172854cuda3std3__419piecewise_constructE,@object
	.size		_ZN40_INTERNAL_031226ce_4_k_cu_fb1d35f4_172854cuda3std3__419piecewise_constructE,(_ZN40_INTERNAL_031226ce_4_k_cu_fb1d35f4_172854cuda3std3__45__cpo4cendE - _ZN40_INTERNAL_031226ce_4_k_cu_fb1d35f4_172854cuda3std3__419piecewise_constructE)
_ZN40_INTERNAL_031226ce_4_k_cu_fb1d35f4_172854cuda3std3__419piecewise_constructE:
	.zero		1
	.type		_ZN40_INTERNAL_031226ce_4_k_cu_fb1d35f4_172854cuda3std3__45__cpo4cendE,@object
	.size		_ZN40_INTERNAL_031226ce_4_k_cu_fb1d35f4_172854cuda3std3__45__cpo4cendE,(_ZN40_INTERNAL_031226ce_4_k_cu_fb1d35f4_172854cuda3std6ranges3__45__cpo4swapE - _ZN40_INTERNAL_031226ce_4_k_cu_fb1d35f4_172854cuda3std3__45__cpo4cendE)
_ZN40_INTERNAL_031226ce_4_k_cu_fb1d35f4_172854cuda3std3__45__cpo4cendE:
	.zero		1
	.type		_ZN40_INTERNAL_031226ce_4_k_cu_fb1d35f4_172854cuda3std6ranges3__45__cpo4swapE,@object
	.size		_ZN40_INTERNAL_031226ce_4_k_cu_fb1d35f4_172854cuda3std6ranges3__45__cpo4swapE,(.L_7 - _ZN40_INTERNAL_031226ce_4_k_cu_fb1d35f4_172854cuda3std6ranges3__45__cpo4swapE)
_ZN40_INTERNAL_031226ce_4_k_cu_fb1d35f4_172854cuda3std6ranges3__45__cpo4swapE:
	.zero		1
.L_7:


//--------------------- .nv.constant0._ZN7cutlass13device_kernelINS_4gemm6kernel13GemmUniversalIN4cute5tupleIJiiiiEEENS1_10collective13CollectiveMmaINS1_37MainloopSm90TmaGmmaWarpSpecializedFP8ILi6ENS5_IJNS4_1CILi1EEESB_SB_EEENS1_35KernelTmaWarpSpecializedCooperativeEEENS5_IJNSA_ILi512EEENSA_ILi80EEENSA_ILi64EEEEEENS_12float_e4m3_tENS5_IJlSB_lEEESJ_SK_NS4_8TiledMMAINS4_8MMA_AtomIJNS4_4SM904GMMA30MMA_64x16x32_F32E4M3E4M3_SS_TNILNSO_7ScaleInE1ELSQ_1EEEEEENS4_6LayoutINS5_IJNSA_ILi2EEESB_SB_EEENS5_IJSB_NSA_ILi0EEESW_EEEEENS5_IJNS4_10UnderscoreESZ_SZ_EEEEENS4_13SM90_TMA_LOADENS4_14ComposedLayoutINS4_7SwizzleILi2ELi4ELi3EEENS4_18smem_ptr_flag_bitsILi8EEENST_INS5_IJNSA_ILi8EEESH_EEENS5_IJSH_SB_EEEEEEEvNS4_8identityES12_S1C_vS1D_EENS_8epilogue10collective6detail29Sm90TmaWarpSpecializedAdapterINS1G_15DefaultEpilogueISJ_SK_SK_NS1F_6thread17LinearCombinationISJ_Li1EffLNS1K_9ScaleType4KindE0ELNS_15FloatRoundStyleE2ESJ_EENS1_15EpilogueDefaultEEEEEvvEEEEvNT_6ParamsE --------------------------
	.section	.nv.constant0._ZN7cutlass13device_kernelINS_4gemm6kernel13GemmUniversalIN4cute5tupleIJiiiiEEENS1_10collective13CollectiveMmaINS1_37MainloopSm90TmaGmmaWarpSpecializedFP8ILi6ENS5_IJNS4_1CILi1EEESB_SB_EEENS1_35KernelTmaWarpSpecializedCooperativeEEENS5_IJNSA_ILi512EEENSA_ILi80EEENSA_ILi64EEEEEENS_12float_e4m3_tENS5_IJlSB_lEEESJ_SK_NS4_8TiledMMAINS4_8MMA_AtomIJNS4_4SM904GMMA30MMA_64x16x32_F32E4M3E4M3_SS_TNILNSO_7ScaleInE1ELSQ_1EEEEEENS4_6LayoutINS5_IJNSA_ILi2EEESB_SB_EEENS5_IJSB_NSA_ILi0EEESW_EEEEENS5_IJNS4_10UnderscoreESZ_SZ_EEEEENS4_13SM90_TMA_LOADENS4_14ComposedLayoutINS4_7SwizzleILi2ELi4ELi3EEENS4_18smem_ptr_flag_bitsILi8EEENST_INS5_IJNSA_ILi8EEESH_EEENS5_IJSH_SB_EEEEEEEvNS4_8identityES12_S1C_vS1D_EENS_8epilogue10collective6detail29Sm90TmaWarpSpecializedAdapterINS1G_15DefaultEpilogueISJ_SK_SK_NS1F_6thread17LinearCombinationISJ_Li1EffLNS1K_9ScaleType4KindE0ELNS_15FloatRoundStyleE2ESJ_EENS1_15EpilogueDefaultEEEEEvvEEEEvNT_6ParamsE,"a",@progbits
	.sectionflags	@""
	.align	4
.nv.constant0._ZN7cutlass13device_kernelINS_4gemm6kernel13GemmUniversalIN4cute5tupleIJiiiiEEENS1_10collective13CollectiveMmaINS1_37MainloopSm90TmaGmmaWarpSpecializedFP8ILi6ENS5_IJNS4_1CILi1EEESB_SB_EEENS1_35KernelTmaWarpSpecializedCooperativeEEENS5_IJNSA_ILi512EEENSA_ILi80EEENSA_ILi64EEEEEENS_12float_e4m3_tENS5_IJlSB_lEEESJ_SK_NS4_8TiledMMAINS4_8MMA_AtomIJNS4_4SM904GMMA30MMA_64x16x32_F32E4M3E4M3_SS_TNILNSO_7ScaleInE1ELSQ_1EEEEEENS4_6LayoutINS5_IJNSA_ILi2EEESB_SB_EEENS5_IJSB_NSA_ILi0EEESW_EEEEENS5_IJNS4_10UnderscoreESZ_SZ_EEEEENS4_13SM90_TMA_LOADENS4_14ComposedLayoutINS4_7SwizzleILi2ELi4ELi3EEENS4_18smem_ptr_flag_bitsILi8EEENST_INS5_IJNSA_ILi8EEESH_EEENS5_IJSH_SB_EEEEEEEvNS4_8identityES12_S1C_vS1D_EENS_8epilogue10collective6detail29Sm90TmaWarpSpecializedAdapterINS1G_15DefaultEpilogueISJ_SK_SK_NS1F_6thread17LinearCombinationISJ_Li1EffLNS1K_9ScaleType4KindE0ELNS_15FloatRoundStyleE2ESJ_EENS1_15EpilogueDefaultEEEEEvvEEEEvNT_6ParamsE:
	.zero		1664


//--------------------- SYMBOLS --------------------------

	.type		.nv.reservedSmem.offset0,@object
	.size		.nv.reservedSmem.offset0,0x4
